def matmul_kernel(
    a_ptr,
    b_ptr,
    c_ptr,
    M,
    N,
    K,
    stride_am,
    stride_ak,
    stride_bk,
    stride_bn,
    stride_cm,
    stride_cn,
    BLOCK_M: tl.constexpr,
    BLOCK_N: tl.constexpr,
    BLOCK_K: tl.constexpr,
    GROUP_M: tl.constexpr,
):
    pid = tl.program_id(axis=0)
    num_pid_m = tl.cdiv(M, BLOCK_M)
    num_pid_n = tl.cdiv(N, BLOCK_N)
    num_pid_in_group = GROUP_M * num_pid_n
    group_id = pid // num_pid_in_group
    first_pid_m = group_id * GROUP_M
    group_size_m = min(num_pid_m - first_pid_m, GROUP_M)
    pid_m = first_pid_m + ((pid % num_pid_in_group) % group_size_m)
    pid_n = (pid % num_pid_in_group) // group_size_m

    offs_am = (pid_m * BLOCK_M + tl.arange(0, BLOCK_M)) % M
    offs_bn = (pid_n * BLOCK_N + tl.arange(0, BLOCK_N)) % N
    offs_k = tl.arange(0, BLOCK_K)
    a_ptrs = a_ptr + offs_am[:, None] * stride_am + offs_k[None, :] * stride_ak
    b_ptrs = b_ptr + offs_k[:, None] * stride_bk + offs_bn[None, :] * stride_bn

    acc = tl.zeros((BLOCK_M, BLOCK_N), dtype=tl.float32)
    for kk in range(0, tl.cdiv(K, BLOCK_K)):
        a = tl.load(a_ptrs, mask=offs_k[None, :] < K - kk * BLOCK_K, other=0.0)
        b = tl.load(b_ptrs, mask=offs_k[:, None] < K - kk * BLOCK_K, other=0.0)
        acc = tl.dot(a, b, acc)
        a_ptrs += BLOCK_K * stride_ak
        b_ptrs += BLOCK_K * stride_bk

    c = acc.to(c_ptr.dtype.element_ty)
    offs_cm = pid_m * BLOCK_M + tl.arange(0, BLOCK_M)
    offs_cn = pid_n * BLOCK_N + tl.arange(0, BLOCK_N)
    c_ptrs = c_ptr + offs_cm[:, None] * stride_cm + offs_cn[None, :] * stride_cn
    mask = (offs_cm[:, None] < M) & (offs_cn[None, :] < N)
    tl.store(c_ptrs, c, mask=mask)

# config = {"BLOCK_K": 64, "BLOCK_M": 512, "BLOCK_N": 128, "GROUP_M": 1, "arch": "sm_80", "dtype": "fp16", "num_ctas": 1, "num_stages": 3, "num_warps": 4}
# arch = sm_80


// ===== COMPILED SASS (sm_80) =====

	.target	sm_80

	.elftype	@"ET_EXEC"


//--------------------- .note.nv.tkinfo           --------------------------
	.section	.note.nv.tkinfo,"",@"SHT_NOTE"
	.sectionflags	@"SHF_NOTE_NV_TKINFO"
	.tkinfo
        /*0018*/ 	.word	0x00000002
        /*0030*/ 	.string	""
        /*0030*/ 	.string	"ptxas"
        /*0030*/ 	.string	"Cuda compilation tools, release 13.0, V13.0.88"
        /*0030*/ 	.string	"Build cuda_13.0.r13.0/compiler.36424714_0"
        /*0030*/ 	.string	"-v  -suppress-debug-info  -lineinfo  -arch sm_80 "



//--------------------- .note.nv.cuinfo           --------------------------
	.section	.note.nv.cuinfo,"",@"SHT_NOTE"
	.sectionflags	@"SHF_NOTE_NV_CUINFO"
        /*0018*/ 	.short	0x0002
        /*001a*/ 	.short	0x0050
        /*001c*/ 	.short	0x0082
	.zero		2


//--------------------- .nv.info                  --------------------------
	.section	.nv.info,"",@"SHT_CUDA_INFO"
	.align	4


	//----- nvinfo : EIATTR_REGCOUNT
	.align		4
        /*0000*/ 	.byte	0x04, 0x2f
        /*0002*/ 	.short	(.L_1 - .L_0)
	.align		4
.L_0:
        /*0004*/ 	.word	index@(matmul_kernel)
        /*0008*/ 	.word	0x00000020


	//----- nvinfo : EIATTR_FRAME_SIZE
	.align		4
.L_1:
        /*000c*/ 	.byte	0x04, 0x11
        /*000e*/ 	.short	(.L_3 - .L_2)
	.align		4
.L_2:
        /*0010*/ 	.word	index@(matmul_kernel)
        /*0014*/ 	.word	0x000041f0


	//----- nvinfo : EIATTR_MIN_STACK_SIZE
	.align		4
.L_3:
        /*0018*/ 	.byte	0x04, 0x12
        /*001a*/ 	.short	(.L_5 - .L_4)
	.align		4
.L_4:
        /*001c*/ 	.word	index@(matmul_kernel)
        /*0020*/ 	.word	0x000041f0
.L_5:


//--------------------- .nv.info.matmul_kernel    --------------------------
	.section	.nv.info.matmul_kernel,"",@"SHT_CUDA_INFO"
	.sectionflags	@""
	.align	4


	//----- nvinfo : EIATTR_CUDA_API_VERSION
	.align		4
        /*0000*/ 	.byte	0x04, 0x37
        /*0002*/ 	.short	(.L_7 - .L_6)
.L_6:
        /*0004*/ 	.word	0x00000082


	//----- nvinfo : EIATTR_SW2861232_WAR
	.align		4
.L_7:
        /*0008*/ 	.byte	0x01, 0x35
	.zero		2


	//----- nvinfo : EIATTR_PARAM_CBANK
	.align		4
        /*000c*/ 	.byte	0x04, 0x0a
        /*000e*/ 	.short	(.L_9 - .L_8)
	.align		4
.L_8:
        /*0010*/ 	.word	index@(.nv.constant0.matmul_kernel)
        /*0014*/ 	.short	0x0160
        /*0016*/ 	.short	0x0050


	//----- nvinfo : EIATTR_CBANK_PARAM_SIZE
	.align		4
.L_9:
        /*0018*/ 	.byte	0x03, 0x19
        /*001a*/ 	.short	0x0050


	//----- nvinfo : EIATTR_KPARAM_INFO
	.align		4
        /*001c*/ 	.byte	0x04, 0x17
        /*001e*/ 	.short	(.L_11 - .L_10)
.L_10:
        /*0020*/ 	.word	0x00000000
        /*0024*/ 	.short	0x000d
        /*0026*/ 	.short	0x0048
        /*0028*/ 	.byte	0x00, 0xf4, 0x21, 0x00


	//----- nvinfo : EIATTR_KPARAM_INFO
	.align		4
.L_11:
        /*002c*/ 	.byte	0x04, 0x17
        /*002e*/ 	.short	(.L_13 - .L_12)
.L_12:
        /*0030*/ 	.word	0x00000000
        /*0034*/ 	.short	0x000c
        /*0036*/ 	.short	0x0040
        /*0038*/ 	.byte	0x00, 0xf4, 0x21, 0x00


	//----- nvinfo : EIATTR_KPARAM_INFO
	.align		4
.L_13:
        /*003c*/ 	.byte	0x04, 0x17
        /*003e*/ 	.short	(.L_15 - .L_14)
.L_14:
        /*0040*/ 	.word	0x00000000
        /*0044*/ 	.short	0x000b
        /*0046*/ 	.short	0x0038
        /*0048*/ 	.byte	0x00, 0xf0, 0x11, 0x00


	//----- nvinfo : EIATTR_KPARAM_INFO
	.align		4
.L_15:
        /*004c*/ 	.byte	0x04, 0x17
        /*004e*/ 	.short	(.L_17 - .L_16)
.L_16:
        /*0050*/ 	.word	0x00000000
        /*0054*/ 	.short	0x000a
        /*0056*/ 	.short	0x0034
        /*0058*/ 	.byte	0x00, 0xf0, 0x11, 0x00


	//----- nvinfo : EIATTR_KPARAM_INFO
	.align		4
.L_17:
        /*005c*/ 	.byte	0x04, 0x17
        /*005e*/ 	.short	(.L_19 - .L_18)
.L_18:
        /*0060*/ 	.word	0x00000000
        /*0064*/ 	.short	0x0009
        /*0066*/ 	.short	0x0030
        /*0068*/ 	.byte	0x00, 0xf0, 0x11, 0x00


	//----- nvinfo : EIATTR_KPARAM_INFO
	.align		4
.L_19:
        /*006c*/ 	.byte	0x04, 0x17
        /*006e*/ 	.short	(.L_21 - .L_20)
.L_20:
        /*0070*/ 	.word	0x00000000
        /*0074*/ 	.short	0x0008
        /*0076*/ 	.short	0x002c
        /*0078*/ 	.byte	0x00, 0xf0, 0x11, 0x00


	//----- nvinfo : EIATTR_KPARAM_INFO
	.align		4
.L_21:
        /*007c*/ 	.byte	0x04, 0x17
        /*007e*/ 	.short	(.L_23 - .L_22)
.L_22:
        /*0080*/ 	.word	0x00000000
        /*0084*/ 	.short	0x0007
        /*0086*/ 	.short	0x0028
        /*0088*/ 	.byte	0x00, 0xf0, 0x11, 0x00


	//----- nvinfo : EIATTR_KPARAM_INFO
	.align		4
.L_23:
        /*008c*/ 	.byte	0x04, 0x17
        /*008e*/ 	.short	(.L_25 - .L_24)
.L_24:
        /*0090*/ 	.word	0x00000000
        /*0094*/ 	.short	0x0006
        /*0096*/ 	.short	0x0024
        /*0098*/ 	.byte	0x00, 0xf0, 0x11, 0x00


	//----- nvinfo : EIATTR_KPARAM_INFO
	.align		4
.L_25:
        /*009c*/ 	.byte	0x04, 0x17
        /*009e*/ 	.short	(.L_27 - .L_26)
.L_26:
        /*00a0*/ 	.word	0x00000000
        /*00a4*/ 	.short	0x0005
        /*00a6*/ 	.short	0x0020
        /*00a8*/ 	.byte	0x00, 0xf0, 0x11, 0x00


	//----- nvinfo : EIATTR_KPARAM_INFO
	.align		4
.L_27:
        /*00ac*/ 	.byte	0x04, 0x17
        /*00ae*/ 	.short	(.L_29 - .L_28)
.L_28:
        /*00b0*/ 	.word	0x00000000
        /*00b4*/ 	.short	0x0004
        /*00b6*/ 	.short	0x001c
        /*00b8*/ 	.byte	0x00, 0xf0, 0x11, 0x00


	//----- nvinfo : EIATTR_KPARAM_INFO
	.align		4
.L_29:
        /*00bc*/ 	.byte	0x04, 0x17
        /*00be*/ 	.short	(.L_31 - .L_30)
.L_30:
        /*00c0*/ 	.word	0x00000000
        /*00c4*/ 	.short	0x0003
        /*00c6*/ 	.short	0x0018
        /*00c8*/ 	.byte	0x00, 0xf0, 0x11, 0x00


	//----- nvinfo : EIATTR_KPARAM_INFO
	.align		4
.L_31:
        /*00cc*/ 	.byte	0x04, 0x17
        /*00ce*/ 	.short	(.L_33 - .L_32)
.L_32:
        /*00d0*/ 	.word	0x00000000
        /*00d4*/ 	.short	0x0002
        /*00d6*/ 	.short	0x0010
        /*00d8*/ 	.byte	0x00, 0xf4, 0x21, 0x00


	//----- nvinfo : EIATTR_KPARAM_INFO
	.align		4
.L_33:
        /*00dc*/ 	.byte	0x04, 0x17
        /*00de*/ 	.short	(.L_35 - .L_34)
.L_34:
        /*00e0*/ 	.word	0x00000000
        /*00e4*/ 	.short	0x0001
        /*00e6*/ 	.short	0x0008
        /*00e8*/ 	.byte	0x00, 0xf4, 0x21, 0x00


	//----- nvinfo : EIATTR_KPARAM_INFO
	.align		4
.L_35:
        /*00ec*/ 	.byte	0x04, 0x17
        /*00ee*/ 	.short	(.L_37 - .L_36)
.L_36:
        /*00f0*/ 	.word	0x00000000
        /*00f4*/ 	.short	0x0000
        /*00f6*/ 	.short	0x0000
        /*00f8*/ 	.byte	0x00, 0xf4, 0x21, 0x00


	//----- nvinfo : EIATTR_MAXREG_COUNT
	.align		4
.L_37:
        /*00fc*/ 	.byte	0x03, 0x1b
        /*00fe*/ 	.short	0x00ff


	//----- nvinfo : EIATTR_NUM_BARRIERS
	.align		4
        /*0100*/ 	.byte	0x02, 0x4c
        /*0102*/ 	.byte	0x01
	.zero		1


	//----- nvinfo : EIATTR_ANNOTATIONS
	.align		4
        /*0104*/ 	.byte	0x04, 0x55
        /*0106*/ 	.short	(.L_39 - .L_38)


	//   ....[0]....
.L_38:
        /*0108*/ 	.word	0x00000001
        /*010c*/ 	.byte	0x70, 0x00, 0x00, 0x00, 0x01, 0x00, 0x00, 0x00, 0xb0, 0x00, 0x00, 0x00, 0x01, 0x00, 0x00, 0x00
        /* <DEDUP_REMOVED lines=2099> */
        /*844c*/ 	.byte	0x50, 0xf3, 0x01, 0x00


	//----- nvinfo : EIATTR_MERCURY_ISA_VERSION
	.align		4
.L_39:
        /*8450*/ 	.byte	0x03, 0x5f
        /*8452*/ 	.short	0x0000


	//----- nvinfo : EIATTR_EXIT_INSTR_OFFSETS
	.align		4
        /*8454*/ 	.byte	0x04, 0x1c
        /*8456*/ 	.short	(.L_41 - .L_40)


	//   ....[0]....
.L_40:
        /*8458*/ 	.word	0x00052da0


	//   ....[1]....
        /*845c*/ 	.word	0x00052dd0


	//----- nvinfo : EIATTR_REQNTID
	.align		4
.L_41:
        /*8460*/ 	.byte	0x04, 0x10
        /*8462*/ 	.short	(.L_43 - .L_42)
.L_42:
        /*8464*/ 	.word	0x00000080
        /*8468*/ 	.word	0x00000001
        /*846c*/ 	.word	0x00000001
.L_43:


//--------------------- .nv.callgraph             --------------------------
	.section	.nv.callgraph,"",@"SHT_CUDA_CALLGRAPH"
	.align	4
	.sectionentsize	8
	.align		4
        /*0000*/ 	.word	0x00000000
	.align		4
        /*0004*/ 	.word	0xffffffff
	.align		4
        /*0008*/ 	.word	0x00000000
	.align		4
        /*000c*/ 	.word	0xfffffffe
	.align		4
        /*0010*/ 	.word	0x00000000
	.align		4
        /*0014*/ 	.word	0xfffffffd
	.align		4
        /*0018*/ 	.word	0x00000000
	.align		4
        /*001c*/ 	.word	0xfffffffc


//--------------------- .nv.rel.action            --------------------------
	.section	.nv.rel.action,"",@"SHT_CUDA_RELOCINFO"
	.align	8
	.sectionentsize	8
        /*0000*/ 	.byte	0x73, 0x00, 0x00, 0x00, 0x00, 0x00, 0x00, 0x00, 0x00, 0x00, 0x00, 0x11, 0x25, 0x00, 0x05, 0x36


//--------------------- .nv.constant0.matmul_kernel --------------------------
	.section	.nv.constant0.matmul_kernel,"a",@progbits
	.sectionflags	@""
	.align	4
.nv.constant0.matmul_kernel:
	.zero		432


//--------------------- .text.matmul_kernel       --------------------------
	.section	.text.matmul_kernel,"ax",@progbits
	.sectioninfo	@"SHI_REGISTERS=32"
	.align	128
        .global         matmul_kernel
        .type           matmul_kernel,@function
        .size           matmul_kernel,(.L_x_4 - matmul_kernel)
        .other          matmul_kernel,@"STO_CUDA_ENTRY STV_DEFAULT"
matmul_kernel:
.text.matmul_kernel:
[----:B------:R-:W-:-:S04]  /*0000*/  IMAD.MOV.U32 R1, RZ, RZ, c[0x0][0x28] ;  /* 0x00000a00ff017624 */ /* 0x000fc800078e00ff */
[----:B------:R-:W-:Y:S01]  /*0010*/  IMAD.MOV.U32 R0, RZ, RZ, c[0x0][0x17c] ;  /* 0x00005f00ff007624 */ /* 0x000fe200078e00ff */
[----:B------:R-:W-:Y:S01]  /*0020*/  IADD3 R1, R1, -0x41f0, RZ ;  /* 0xffffbe1001017810 */ /* 0x000fe20007ffe0ff */
[----:B------:R-:W0:Y:S01]  /*0030*/  S2R R28, SR_TID.X ;  /* 0x00000000001c7919 */ /* 0x000e220000002100 */
[----:B------:R-:W-:Y:S01]  /*0040*/  ULDC.64 UR6, c[0x0][0x118] ;  /* 0x0000460000067ab9 */ /* 0x000fe20000000a00 */
[----:B------:R-:W-:Y:S01]  /*0050*/  CS2R R12, SRZ ;  /* 0x00000000000c7805 */ /* 0x000fe2000001ff00 */
[----:B------:R-:W-:Y:S01]  /*0060*/  IADD3 R0, R0, 0x7f, RZ ;  /* 0x0000007f00007810 */ /* 0x000fe20007ffe0ff */
[----:B------:R-:W-:Y:S01]  /*0070*/  STL [R1+0xc0], RZ ;  /* 0x0000c0ff01007387 */ /* 0x000fe20000100800 */
[----:B------:R-:W-:Y:S01]  /*0080*/  CS2R R14, SRZ ;  /* 0x00000000000e7805 */ /* 0x000fe2000001ff00 */
[----:B------:R-:W-:Y:S01]  /*0090*/  CS2R R16, SRZ ;  /* 0x0000000000107805 */ /* 0x000fe2000001ff00 */
[----:B------:R-:W-:Y:S01]  /*00a0*/  SHF.R.S32.HI R3, RZ, 0x1f, R0 ;  /* 0x0000001fff037819 */ /* 0x000fe20000011400 */
[----:B------:R-:W-:Y:S01]  /*00b0*/  STL [R1+0xc4], RZ ;  /* 0x0000c4ff01007387 */ /* 0x000fe20000100800 */
[----:B------:R-:W-:Y:S01]  /*00c0*/  CS2R R18, SRZ ;  /* 0x0000000000127805 */ /* 0x000fe2000001ff00 */
[----:B------:R-:W-:Y:S01]  /*00d0*/  CS2R R20, SRZ ;  /* 0x0000000000147805 */ /* 0x000fe2000001ff00 */
[----:B------:R-:W-:Y:S01]  /*00e0*/  LEA.HI R0, R3, R0, RZ, 0x7 ;  /* 0x0000000003007211 */ /* 0x000fe200078f38ff */
[----:B------:R-:W-:Y:S01]  /*00f0*/  STL [R1+0xc8], RZ ;  /* 0x0000c8ff01007387 */ /* 0x000fe20000100800 */
[----:B------:R-:W-:Y:S01]  /*0100*/  CS2R R22, SRZ ;  /* 0x0000000000167805 */ /* 0x000fe2000001ff00 */
[----:B------:R-:W-:Y:S01]  /*0110*/  CS2R R24, SRZ ;  /* 0x0000000000187805 */ /* 0x000fe2000001ff00 */
[----:B------:R-:W-:Y:S01]  /*0120*/  SHF.R.S32.HI R0, RZ, 0x7, R0 ;  /* 0x00000007ff007819 */ /* 0x000fe20000011400 */
[----:B------:R-:W1:Y:S01]  /*0130*/  S2R R3, SR_CTAID.X ;  /* 0x0000000000037919 */ /* 0x000e620000002500 */
[----:B------:R-:W-:-:S02]  /*0140*/  CS2R R26, SRZ ;  /* 0x00000000001a7805 */ /* 0x000fc4000001ff00 */
[-C--:B------:R-:W-:Y:S01]  /*0150*/  IABS R7, R0.reuse ;  /* 0x0000000000077213 */ /* 0x080fe20000000000 */
[----:B------:R-:W-:Y:S01]  /*0160*/  STL [R1+0xcc], RZ ;  /* 0x0000ccff01007387 */ /* 0x000fe20000100800 */
[----:B------:R-:W-:Y:S02]  /*0170*/  IABS R10, R0 ;  /* 0x00000000000a7213 */ /* 0x000fe40000000000 */
[----:B------:R-:W2:Y:S01]  /*0180*/  I2F.RP R2, R7 ;  /* 0x0000000700027306 */ /* 0x000ea20000209400 */
[----:B------:R-:W-:Y:S01]  /*0190*/  STL [R1+0xb0], RZ ;  /* 0x0000b0ff01007387 */ /* 0x000fe20000100800 */
[----:B0-----:R-:W-:-:S03]  /*01a0*/  LOP3.LUT R28, R28, 0x7f, RZ, 0xc0, !PT ;  /* 0x0000007f1c1c7812 */ /* 0x001fc600078ec0ff */
[----:B------:R-:W-:Y:S04]  /*01b0*/  STL [R1+0xb4], RZ ;  /* 0x0000b4ff01007387 */ /* 0x000fe80000100800 */
[----:B------:R-:W-:Y:S04]  /*01c0*/  STL [R1+0xb8], RZ ;  /* 0x0000b8ff01007387 */ /* 0x000fe80000100800 */
[----:B------:R-:W-:Y:S01]  /*01d0*/  STL [R1+0xbc], RZ ;  /* 0x0000bcff01007387 */ /* 0x000fe20000100800 */
[----:B--2---:R-:W0:Y:S03]  /*01e0*/  MUFU.RCP R2, R2 ;  /* 0x0000000200027308 */ /* 0x004e260000001000 */
[----:B------:R-:W-:Y:S01]  /*01f0*/  STL [R1+0xa0], RZ ;  /* 0x0000a0ff01007387 */ /* 0x000fe20000100800 */
[----:B-1----:R-:W-:-:S03]  /*0200*/  IABS R8, R3 ;  /* 0x0000000300087213 */ /* 0x002fc60000000000 */
[----:B------:R-:W-:Y:S04]  /*0210*/  STL [R1+0xa4], RZ ;  /* 0x0000a4ff01007387 */ /* 0x000fe80000100800 */
[----:B------:R-:W-:Y:S04]  /*0220*/  STL [R1+0xa8], RZ ;  /* 0x0000a8ff01007387 */ /* 0x000fe80000100800 */
[----:B------:R-:W-:Y:S01]  /*0230*/  STL [R1+0xac], RZ ;  /* 0x0000acff01007387 */ /* 0x000fe20000100800 */
[----:B0-----:R-:W-:-:S03]  /*0240*/  IADD3 R4, R2, 0xffffffe, RZ ;  /* 0x0ffffffe02047810 */ /* 0x001fc60007ffe0ff */
[----:B------:R-:W-:Y:S01]  /*0250*/  STL [R1+0x90], RZ ;  /* 0x000090ff01007387 */ /* 0x000fe20000100800 */
[----:B------:R0:W1:Y:S03]  /*0260*/  F2I.FTZ.U32.TRUNC.NTZ R5, R4 ;  /* 0x0000000400057305 */ /* 0x000066000021f000 */
[----:B------:R-:W-:Y:S04]  /*0270*/  STL [R1+0x94], RZ ;  /* 0x000094ff01007387 */ /* 0x000fe80000100800 */
[----:B------:R-:W-:Y:S01]  /*0280*/  STL [R1+0x98], RZ ;  /* 0x000098ff01007387 */ /* 0x000fe20000100800 */
[----:B0-----:R-:W-:-:S03]  /*0290*/  IMAD.MOV.U32 R4, RZ, RZ, RZ ;  /* 0x000000ffff047224 */ /* 0x001fc600078e00ff */
[----:B------:R-:W-:Y:S04]  /*02a0*/  STL [R1+0x9c], RZ ;  /* 0x00009cff01007387 */ /* 0x000fe80000100800 */
[----:B------:R-:W-:Y:S01]  /*02b0*/  STL [R1+0x80], RZ ;  /* 0x000080ff01007387 */ /* 0x000fe20000100800 */
[----:B-1----:R-:W-:-:S03]  /*02c0*/  IMAD.MOV R6, RZ, RZ, -R5 ;  /* 0x000000ffff067224 */ /* 0x002fc600078e0a05 */
[----:B------:R-:W-:Y:S01]  /*02d0*/  STL [R1+0x84], RZ ;  /* 0x000084ff01007387 */ /* 0x000fe20000100800 */
[----:B------:R-:W-:Y:S02]  /*02e0*/  IMAD R9, R6, R7, RZ ;  /* 0x0000000706097224 */ /* 0x000fe400078e02ff */
[----:B------:R-:W-:Y:S01]  /*02f0*/  IMAD.MOV.U32 R6, RZ, RZ, R8 ;  /* 0x000000ffff067224 */ /* 0x000fe200078e0008 */
[----:B------:R-:W-:Y:S01]  /*0300*/  STL [R1+0x88], RZ ;  /* 0x000088ff01007387 */ /* 0x000fe20000100800 */
[----:B------:R-:W-:-:S03]  /*0310*/  IMAD.HI.U32 R5, R5, R9, R4 ;  /* 0x0000000905057227 */ /* 0x000fc600078e0004 */
[----:B------:R-:W-:Y:S01]  /*0320*/  STL [R1+0x8c], RZ ;  /* 0x00008cff01007387 */ /* 0x000fe20000100800 */
[----:B------:R-:W-:Y:S02]  /*0330*/  IMAD.MOV R9, RZ, RZ, -R10 ;  /* 0x000000ffff097224 */ /* 0x000fe400078e0a0a */
[----:B------:R-:W-:Y:S01]  /*0340*/  IMAD.HI.U32 R2, R5, R6, RZ ;  /* 0x0000000605027227 */ /* 0x000fe200078e00ff */
[----:B------:R-:W-:Y:S03]  /*0350*/  STL [R1+0x70], RZ ;  /* 0x000070ff01007387 */ /* 0x000fe60000100800 */
[----:B------:R-:W-:Y:S01]  /*0360*/  IMAD R4, R2, R9, R6 ;  /* 0x0000000902047224 */ /* 0x000fe200078e0206 */
[----:B------:R-:W-:Y:S04]  /*0370*/  STL [R1+0x74], RZ ;  /* 0x000074ff01007387 */ /* 0x000fe80000100800 */
[----:B------:R-:W-:Y:S01]  /*0380*/  STL [R1+0x78], RZ ;  /* 0x000078ff01007387 */ /* 0x000fe20000100800 */
[----:B------:R-:W-:-:S03]  /*0390*/  ISETP.GT.U32.AND P1, PT, R7, R4, PT ;  /* 0x000000040700720c */ /* 0x000fc60003f24070 */
[----:B------:R-:W-:Y:S04]  /*03a0*/  STL [R1+0x7c], RZ ;  /* 0x00007cff01007387 */ /* 0x000fe80000100800 */
[----:B------:R-:W-:Y:S04]  /*03b0*/  STL [R1+0x60], RZ ;  /* 0x000060ff01007387 */ /* 0x000fe80000100800 */
[----:B------:R-:W-:Y:S02]  /*03c0*/  STL [R1+0x64], RZ ;  /* 0x000064ff01007387 */ /* 0x000fe40000100800 */
[----:B------:R-:W-:Y:S01]  /*03d0*/  @!P1 IMAD.IADD R4, R4, 0x1, -R7 ;  /* 0x0000000104049824 */ /* 0x000fe200078e0a07 */
[----:B------:R-:W-:Y:S01]  /*03e0*/  @!P1 IADD3 R2, R2, 0x1, RZ ;  /* 0x0000000102029810 */ /* 0x000fe20007ffe0ff */
[----:B------:R-:W-:Y:S01]  /*03f0*/  STL [R1+0x68], RZ ;  /* 0x000068ff01007387 */ /* 0x000fe20000100800 */
[----:B------:R-:W-:-:S02]  /*0400*/  ISETP.NE.AND P1, PT, R0, RZ, PT ;  /* 0x000000ff0000720c */ /* 0x000fc40003f25270 */
[----:B------:R-:W-:Y:S01]  /*0410*/  ISETP.GE.U32.AND P0, PT, R4, R7, PT ;  /* 0x000000070400720c */ /* 0x000fe20003f06070 */
[----:B------:R-:W-:Y:S01]  /*0420*/  STL [R1+0x6c], RZ ;  /* 0x00006cff01007387 */ /* 0x000fe20000100800 */
[----:B------:R-:W-:-:S03]  /*0430*/  LOP3.LUT R4, R3, R0, RZ, 0x3c, !PT ;  /* 0x0000000003047212 */ /* 0x000fc600078e3cff */
[----:B------:R-:W-:Y:S01]  /*0440*/  STL [R1+0x50], RZ ;  /* 0x000050ff01007387 */ /* 0x000fe20000100800 */
[----:B------:R-:W-:Y:S01]  /*0450*/  ISETP.GE.AND P2, PT, R4, RZ, PT ;  /* 0x000000ff0400720c */ /* 0x000fe20003f46270 */
[----:B------:R-:W-:Y:S02]  /*0460*/  IMAD.MOV.U32 R4, RZ, RZ, c[0x0][0x178] ;  /* 0x00005e00ff047624 */ /* 0x000fe400078e00ff */
[----:B------:R-:W-:Y:S03]  /*0470*/  STL [R1+0x54], RZ ;  /* 0x000054ff01007387 */ /* 0x000fe60000100800 */
[----:B------:R-:W-:Y:S01]  /*0480*/  IADD3 R4, R4, 0x1ff, RZ ;  /* 0x000001ff04047810 */ /* 0x000fe20007ffe0ff */
[----:B------:R-:W-:Y:S01]  /*0490*/  STL [R1+0x58], RZ ;  /* 0x000058ff01007387 */ /* 0x000fe20000100800 */
[----:B------:R-:W-:Y:S02]  /*04a0*/  @P0 IADD3 R2, R2, 0x1, RZ ;  /* 0x0000000102020810 */ /* 0x000fe40007ffe0ff */
[----:B------:R-:W-:Y:S01]  /*04b0*/  SHF.R.S32.HI R5, RZ, 0x1f, R4 ;  /* 0x0000001fff057819 */ /* 0x000fe20000011404 */
[----:B------:R-:W-:Y:S02]  /*04c0*/  STL [R1+0x5c], RZ ;  /* 0x00005cff01007387 */ /* 0x000fe40000100800 */
[----:B------:R-:W-:Y:S01]  /*04d0*/  @!P2 IMAD.MOV R2, RZ, RZ, -R2 ;  /* 0x000000ffff02a224 */ /* 0x000fe200078e0a02 */
[----:B------:R-:W-:Y:S01]  /*04e0*/  LEA.HI R5, R5, R4, RZ, 0x9 ;  /* 0x0000000405057211 */ /* 0x000fe200078f48ff */
[----:B------:R-:W-:Y:S01]  /*04f0*/  STL [R1+0x40], RZ ;  /* 0x000040ff01007387 */ /* 0x000fe20000100800 */
[----:B------:R-:W-:-:S03]  /*0500*/  @!P1 LOP3.LUT R2, RZ, R0, RZ, 0x33, !PT ;  /* 0x00000000ff029212 */ /* 0x000fc600078e33ff */
[----:B------:R-:W-:Y:S01]  /*0510*/  STL [R1+0x44], RZ ;  /* 0x000044ff01007387 */ /* 0x000fe20000100800 */
[----:B------:R-:W-:Y:S01]  /*0520*/  LEA.HI.SX32 R5, R5, -R2, 0x17 ;  /* 0x8000000205057211 */ /* 0x000fe200078fbaff */
[----:B------:R-:W-:Y:S02]  /*0530*/  IMAD.MOV R7, RZ, RZ, -R2 ;  /* 0x000000ffff077224 */ /* 0x000fe400078e0a02 */
[----:B------:R-:W-:Y:S01]  /*0540*/  STL [R1+0x48], RZ ;  /* 0x000048ff01007387 */ /* 0x000fe20000100800 */
[----:B------:R-:W-:Y:S01]  /*0550*/  IMNMX R10, R5, 0x1, PT ;  /* 0x00000001050a7817 */ /* 0x000fe20003800200 */
[----:B------:R-:W-:Y:S02]  /*0560*/  IMAD R9, R0, R7, R3 ;  /* 0x0000000700097224 */ /* 0x000fe400078e0203 */
[----:B------:R-:W-:Y:S01]  /*0570*/  STL [R1+0x4c], RZ ;  /* 0x00004cff01007387 */ /* 0x000fe20000100800 */
[-C--:B------:R-:W-:Y:S02]  /*0580*/  IABS R8, R10.reuse ;  /* 0x0000000a00087213 */ /* 0x080fe40000000000 */
[----:B------:R-:W-:Y:S01]  /*0590*/  IABS R0, R10 ;  /* 0x0000000a00007213 */ /* 0x000fe20000000000 */
[----:B------:R-:W-:Y:S01]  /*05a0*/  STL [R1+0x30], RZ ;  /* 0x000030ff01007387 */ /* 0x000fe20000100800 */
[----:B------:R-:W0:Y:S01]  /*05b0*/  I2F.RP R6, R8 ;  /* 0x0000000800067306 */ /* 0x000e220000209400 */
[----:B------:R-:W-:-:S02]  /*05c0*/  IABS R7, R9 ;  /* 0x0000000900077213 */ /* 0x000fc40000000000 */
[----:B------:R-:W-:Y:S04]  /*05d0*/  STL [R1+0x34], RZ ;  /* 0x000034ff01007387 */ /* 0x000fe80000100800 */
[----:B------:R-:W-:Y:S04]  /*05e0*/  STL [R1+0x38], RZ ;  /* 0x000038ff01007387 */ /* 0x000fe80000100800 */
[----:B------:R-:W-:Y:S04]  /*05f0*/  STL [R1+0x3c], RZ ;  /* 0x00003cff01007387 */ /* 0x000fe80000100800 */
[----:B------:R-:W-:Y:S01]  /*0600*/  STL [R1+0x20], RZ ;  /* 0x000020ff01007387 */ /* 0x000fe20000100800 */
[----:B0-----:R-:W0:Y:S03]  /*0610*/  MUFU.RCP R6, R6 ;  /* 0x0000000600067308 */ /* 0x001e260000001000 */
[----:B------:R-:W-:Y:S04]  /*0620*/  STL [R1+0x24], RZ ;  /* 0x000024ff01007387 */ /* 0x000fe80000100800 */
        /* <DEDUP_REMOVED lines=9> */
[----:B------:R-:W-:Y:S04]  /*06c0*/  STL [R1], RZ ;  /* 0x000000ff01007387 */ /* 0x000fe80000100800 */
[----:B------:R-:W-:Y:S01]  /*06d0*/  STL [R1+0x4], RZ ;  /* 0x000004ff01007387 */ /* 0x000fe20000100800 */
[----:B-1----:R-:W-:-:S03]  /*06e0*/  IMAD.MOV R11, RZ, RZ, -R5 ;  /* 0x000000ffff0b7224 */ /* 0x002fc600078e0a05 */
[----:B------:R-:W-:Y:S01]  /*06f0*/  STL [R1+0x8], RZ ;  /* 0x000008ff01007387 */ /* 0x000fe20000100800 */
[----:B------:R-:W-:-:S03]  /*0700*/  IMAD.MOV.U32 R3, RZ, RZ, R11 ;  /* 0x000000ffff037224 */ /* 0x000fc600078e000b */
[----:B------:R-:W-:Y:S01]  /*0710*/  STL [R1+0xc], RZ ;  /* 0x00000cff01007387 */ /* 0x000fe20000100800 */
[----:B------:R-:W-:-:S03]  /*0720*/  IMAD R3, R3, R8, RZ ;  /* 0x0000000803037224 */ /* 0x000fc600078e02ff */
[----:B------:R-:W-:Y:S01]  /*0730*/  STL [R1+0x110], RZ ;  /* 0x000110ff01007387 */ /* 0x000fe20000100800 */
[----:B------:R-:W-:-:S03]  /*0740*/  IMAD.HI.U32 R5, R5, R3, R4 ;  /* 0x0000000305057227 */ /* 0x000fc600078e0004 */
[----:B------:R-:W-:Y:S01]  /*0750*/  STL [R1+0x114], RZ ;  /* 0x000114ff01007387 */ /* 0x000fe20000100800 */
[----:B------:R-:W-:Y:S02]  /*0760*/  IMAD.MOV R3, RZ, RZ, -R0 ;  /* 0x000000ffff037224 */ /* 0x000fe400078e0a00 */
[----:B------:R-:W-:Y:S01]  /*0770*/  IMAD.HI.U32 R0, R5, R7, RZ ;  /* 0x0000000705007227 */ /* 0x000fe200078e00ff */
[----:B------:R-:W-:Y:S03]  /*0780*/  STL [R1+0x118], RZ ;  /* 0x000118ff01007387 */ /* 0x000fe60000100800 */
[----:B------:R-:W-:Y:S01]  /*0790*/  IMAD R3, R0, R3, R7 ;  /* 0x0000000300037224 */ /* 0x000fe200078e0207 */
[----:B------:R-:W-:Y:S01]  /*07a0*/  STL [R1+0x11c], RZ ;  /* 0x00011cff01007387 */ /* 0x000fe20000100800 */
[----:B------:R-:W-:-:S03]  /*07b0*/  CS2R R6, SRZ ;  /* 0x0000000000067805 */ /* 0x000fc6000001ff00 */
        /* <DEDUP_REMOVED lines=19> */
[----:B------:R-:W-:Y:S01]  /*08f0*/  ISETP.GE.AND P0, PT, R3, 0x40, PT ;  /* 0x000000400300780c */ /* 0x000fe20003f06270 */
[----:B------:R-:W-:Y:S02]  /*0900*/  STL [R1+0xe4], RZ ;  /* 0x0000e4ff01007387 */ /* 0x000fe40000100800 */
[----:B------:R-:W-:Y:S01]  /*0910*/  @!P2 IMAD.MOV R0, RZ, RZ, -R0 ;  /* 0x000000ffff00a224 */ /* 0x000fe200078e0a00 */
[----:B------:R-:W-:Y:S01]  /*0920*/  @!P1 LOP3.LUT R0, RZ, R10, RZ, 0x33, !PT ;  /* 0x0000000aff009212 */ /* 0x000fe200078e33ff */
[----:B------:R-:W-:Y:S04]  /*0930*/  STL [R1+0xe8], RZ ;  /* 0x0000e8ff01007387 */ /* 0x000fe80000100800 */
[----:B------:R-:W-:Y:S01]  /*0940*/  STL [R1+0xec], RZ ;  /* 0x0000ecff01007387 */ /* 0x000fe20000100800 */
[----:B------:R-:W-:-:S02]  /*0950*/  IMAD.MOV R5, RZ, RZ, -R0 ;  /* 0x000000ffff057224 */ /* 0x000fc400078e0a00 */
[----:B------:R-:W-:Y:S01]  /*0960*/  IMAD.SHL.U32 R0, R0, 0x80, RZ ;  /* 0x0000008000007824 */ /* 0x000fe200078e00ff */
[----:B------:R-:W-:Y:S01]  /*0970*/  STL [R1+0xd0], RZ ;  /* 0x0000d0ff01007387 */ /* 0x000fe20000100800 */
[----:B------:R-:W-:Y:S02]  /*0980*/  IMAD R5, R10, R5, R9 ;  /* 0x000000050a057224 */ /* 0x000fe400078e0209 */
[----:B------:R-:W-:Y:S01]  /*0990*/  CS2R R8, SRZ ;  /* 0x0000000000087805 */ /* 0x000fe2000001ff00 */
[----:B------:R-:W-:Y:S01]  /*09a0*/  STL [R1+0xd4], RZ ;  /* 0x0000d4ff01007387 */ /* 0x000fe20000100800 */
[----:B------:R-:W-:Y:S01]  /*09b0*/  IMAD.IADD R2, R2, 0x1, R5 ;  /* 0x0000000102027824 */ /* 0x000fe200078e0205 */
[----:B------:R-:W-:Y:S01]  /*09c0*/  CS2R R10, SRZ ;  /* 0x00000000000a7805 */ /* 0x000fe2000001ff00 */
[----:B------:R-:W-:Y:S01]  /*09d0*/  IMAD.MOV.U32 R5, RZ, RZ, RZ ;  /* 0x000000ffff057224 */ /* 0x000fe200078e00ff */
[----:B------:R-:W-:Y:S01]  /*09e0*/  STL [R1+0xd8], RZ ;  /* 0x0000d8ff01007387 */ /* 0x000fe20000100800 */
[----:B------:R-:W-:-:S03]  /*09f0*/  IMAD R28, R2, 0x200, R28 ;  /* 0x00000200021c7824 */ /* 0x000fc600078e021c */
[----:B------:R-:W-:Y:S02]  /*0a00*/  STL [R1+0xdc], RZ ;  /* 0x0000dcff01007387 */ /* 0x000fe40000100800 */
[C---:B------:R-:W-:Y:S02]  /*0a10*/  IADD3 R2, R28.reuse, 0x80, RZ ;  /* 0x000000801c027810 */ /* 0x040fe40007ffe0ff */
[----:B------:R-:W-:Y:S01]  /*0a20*/  STL [R1+0x120], RZ ;  /* 0x000120ff01007387 */ /* 0x000fe20000100800 */
[----:B------:R-:W-:-:S03]  /*0a30*/  IADD3 R29, R28, 0x180, RZ ;  /* 0x000001801c1d7810 */ /* 0x000fc60007ffe0ff */
[----:B------:R-:W-:Y:S04]  /*0a40*/  STL [R1+0x124], RZ ;  /* 0x000124ff01007387 */ /* 0x000fe80000100800 */
        /* <DEDUP_REMOVED lines=141> */
[----:B------:R0:W-:Y:S04]  /*1320*/  STL [R1+0xee4], R0 ;  /* 0x000ee40001007387 */ /* 0x0001e80000100800 */
[----:B------:R1:W-:Y:S04]  /*1330*/  STL [R1+0x35c], RZ ;  /* 0x00035cff01007387 */ /* 0x0003e80000100800 */
[----:B------:R1:W-:Y:S01]  /*1340*/  STL [R1+0x360], RZ ;  /* 0x000360ff01007387 */ /* 0x0003e20000100800 */
[----:B0-----:R-:W-:-:S03]  /*1350*/  IADD3 R0, R28, 0x100, RZ ;  /* 0x000001001c007810 */ /* 0x001fc60007ffe0ff */
[----:B------:R1:W-:Y:S04]  /*1360*/  STL [R1+0x364], RZ ;  /* 0x000364ff01007387 */ /* 0x0003e80000100800 */
[----:B------:R1:W-:Y:S04]  /*1370*/  STL [R1+0xfe8], R28 ;  /* 0x000fe81c01007387 */ /* 0x0003e80000100800 */
[----:B------:R1:W-:Y:S04]  /*1380*/  STL [R1+0x368], RZ ;  /* 0x000368ff01007387 */ /* 0x0003e80000100800 */
        /* <DEDUP_REMOVED lines=13> */
[----:B------:R1:W-:Y:S04]  /*1460*/  STL [R1+0xfec], R2 ;  /* 0x000fec0201007387 */ /* 0x0003e80000100800 */
[----:B------:R1:W-:Y:S04]  /*1470*/  STL [R1+0xff4], R29 ;  /* 0x000ff41d01007387 */ /* 0x0003e80000100800 */
[----:B------:R1:W-:Y:S01]  /*1480*/  STL [R1+0xff0], R0 ;  /* 0x000ff00001007387 */ /* 0x0003e20000100800 */
[----:B------:R-:W-:Y:S05]  /*1490*/  @!P0 BRA `(.L_x_0) ;  /* 0x0004509000008947 */ /* 0x000fea0003800000 */
[----:B------:R-:W2:Y:S01]  /*14a0*/  LDL R23, [R1+0xee4] ;  /* 0x000ee40001177983 */ /* 0x000ea20000100800 */
[----:B------:R-:W-:Y:S01]  /*14b0*/  IABS R8, c[0x0][0x178] ;  /* 0x00005e0000087a13 */ /* 0x000fe20000000000 */
[----:B------:R-:W-:Y:S01]  /*14c0*/  IMAD.MOV.U32 R27, RZ, RZ, R0 ;  /* 0x000000ffff1b7224 */ /* 0x000fe200078e0000 */
[----:B------:R-:W-:Y:S01]  /*14d0*/  IABS R26, c[0x0][0x17c] ;  /* 0x00005f00001a7a13 */ /* 0x000fe20000000000 */
[----:B------:R-:W-:Y:S01]  /*14e0*/  IMAD.MOV.U32 R25, RZ, RZ, R2 ;  /* 0x000000ffff197224 */ /* 0x000fe200078e0002 */
[----:B-1----:R-:W0:Y:S01]  /*14f0*/  I2F.RP R0, R8 ;  /* 0x0000000800007306 */ /* 0x002e220000209400 */
[----:B------:R-:W1:Y:S01]  /*1500*/  S2R R22, SR_TID.X ;  /* 0x0000000000167919 */ /* 0x000e620000002100 */
[----:B------:R-:W-:Y:S01]  /*1510*/  IMAD.MOV.U32 R24, RZ, RZ, R28 ;  /* 0x000000ffff187224 */ /* 0x000fe200078e001c */
[----:B------:R-:W-:-:S02]  /*1520*/  SHF.R.S32.HI R10, RZ, 0x1f, R3 ;  /* 0x0000001fff0a7819 */ /* 0x000fc40000011403 */
[----:B------:R-:W-:Y:S02]  /*1530*/  IABS R17, R25 ;  /* 0x0000001900117213 */ /* 0x000fe40000000000 */
[----:B------:R-:W-:Y:S01]  /*1540*/  IABS R13, R29 ;  /* 0x0000001d000d7213 */ /* 0x000fe20000000000 */
[----:B------:R-:W3:Y:S08]  /*1550*/  I2F.RP R2, R26 ;  /* 0x0000001a00027306 */ /* 0x000ef00000209400 */
[----:B0-----:R-:W0:Y:S08]  /*1560*/  MUFU.RCP R0, R0 ;  /* 0x0000000000007308 */ /* 0x001e300000001000 */
[----:B---3--:R-:W3:Y:S01]  /*1570*/  MUFU.RCP R2, R2 ;  /* 0x0000000200027308 */ /* 0x008ee20000001000 */
[----:B-1----:R-:W-:-:S02]  /*1580*/  LOP3.LUT R9, R22, 0x3f, RZ, 0xc0, !PT ;  /* 0x0000003f16097812 */ /* 0x002fc400078ec0ff */
[----:B------:R-:W-:-:S03]  /*1590*/  SHF.R.S32.HI R28, RZ, 0x6, R22 ;  /* 0x00000006ff1c7819 */ /* 0x000fc60000011416 */
[----:B------:R-:W-:Y:S01]  /*15a0*/  IMAD.SHL.U32 R9, R9, 0x2, RZ ;  /* 0x0000000209097824 */ /* 0x000fe200078e00ff */
[----:B------:R-:W-:Y:S02]  /*15b0*/  SGXT R28, R28, 0x1 ;  /* 0x000000011c1c781a */ /* 0x000fe40000000200 */
[----:B0-----:R-:W-:Y:S02]  /*15c0*/  IADD3 R4, R0, 0xffffffe, RZ ;  /* 0x0ffffffe00047810 */ /* 0x001fe40007ffe0ff */
[----:B------:R-:W-:Y:S02]  /*15d0*/  LOP3.LUT R28, R9, 0x90, R28, 0x78, !PT ;  /* 0x00000090091c7812 */ /* 0x000fe400078e781c */
[----:B------:R0:W1:Y:S01]  /*15e0*/  F2I.FTZ.U32.TRUNC.NTZ R5, R4 ;  /* 0x0000000400057305 */ /* 0x000062000021f000 */
[----:B------:R-:W-:Y:S02]  /*15f0*/  IABS R9, R24 ;  /* 0x0000001800097213 */ /* 0x000fe40000000000 */
[----:B---3--:R-:W-:-:S02]  /*1600*/  IADD3 R6, R2, 0xffffffe, RZ ;  /* 0x0ffffffe02067810 */ /* 0x008fc40007ffe0ff */
[----:B------:R-:W-:-:S03]  /*1610*/  LEA.HI R2, R10, R3, RZ, 0x6 ;  /* 0x000000030a027211 */ /* 0x000fc600078f30ff */
[----:B------:R3:W4:Y:S01]  /*1620*/  F2I.FTZ.U32.TRUNC.NTZ R7, R6 ;  /* 0x0000000600077305 */ /* 0x000722000021f000 */
[----:B0-----:R-:W-:Y:S01]  /*1630*/  IMAD.MOV.U32 R4, RZ, RZ, RZ ;  /* 0x000000ffff047224 */ /* 0x001fe200078e00ff */
[----:B------:R0:W-:Y:S04]  /*1640*/  STL [R1+0x100], R2 ;  /* 0x0001000201007387 */ /* 0x0001e80000100800 */
[----:B------:R0:W-:Y:S01]  /*1650*/  STL [R1+0x1a0c], R28 ;  /* 0x001a0c1c01007387 */ /* 0x0001e20000100800 */
[----:B-1----:R-:W-:Y:S02]  /*1660*/  IMAD.MOV R11, RZ, RZ, -R5 ;  /* 0x000000ffff0b7224 */ /* 0x002fe400078e0a05 */
[----:B---3--:R-:W-:Y:S02]  /*1670*/  IMAD.MOV.U32 R6, RZ, RZ, RZ ;  /* 0x000000ffff067224 */ /* 0x008fe400078e00ff */
[----:B------:R-:W-:-:S02]  /*1680*/  IMAD R3, R11, R8, RZ ;  /* 0x000000080b037224 */ /* 0x000fc400078e02ff */
[----:B----4-:R-:W-:Y:S02]  /*1690*/  IMAD.MOV R0, RZ, RZ, -R7 ;  /* 0x000000ffff007224 */ /* 0x010fe400078e0a07 */
[----:B------:R-:W-:Y:S01]  /*16a0*/  IMAD.HI.U32 R4, R5, R3, R4 ;  /* 0x0000000305047227 */ /* 0x000fe200078e0004 */
[----:B------:R-:W-:-:S03]  /*16b0*/  IABS R5, R27 ;  /* 0x0000001b00057213 */ /* 0x000fc60000000000 */
[----:B------:R-:W-:Y:S02]  /*16c0*/  IMAD.MOV.U32 R11, RZ, RZ, R0 ;  /* 0x000000ffff0b7224 */ /* 0x000fe400078e0000 */
[----:B------:R-:W-:-:S04]  /*16d0*/  IMAD.HI.U32 R0, R4, R9, RZ ;  /* 0x0000000904007227 */ /* 0x000fc800078e00ff */
[----:B------:R-:W-:Y:S02]  /*16e0*/  IMAD R3, R11, R26, RZ ;  /* 0x0000001a0b037224 */ /* 0x000fe400078e02ff */
[----:B0-----:R-:W-:-:S04]  /*16f0*/  IMAD.HI.U32 R2, R4, R17, RZ ;  /* 0x0000001104027227 */ /* 0x001fc800078e00ff */
[----:B------:R-:W-:Y:S01]  /*1700*/  IMAD.HI.U32 R3, R7, R3, R6 ;  /* 0x0000000307037227 */ /* 0x000fe200078e0006 */
[----:B------:R-:W-:-:S03]  /*1710*/  SHF.R.U32.HI R7, RZ, 0x6, R22 ;  /* 0x00000006ff077819 */ /* 0x000fc60000011616 */
[----:B------:R-:W-:-:S04]  /*1720*/  IMAD.HI.U32 R6, R4, R5, RZ ;  /* 0x0000000504067227 */ /* 0x000fc800078e00ff */
[----:B------:R-:W-:-:S04]  /*1730*/  IMAD.HI.U32 R4, R4, R13, RZ ;  /* 0x0000000d04047227 */ /* 0x000fc800078e00ff */
[----:B------:R-:W-:Y:S01]  /*1740*/  IMAD.MOV R18, RZ, RZ, -R0 ;  /* 0x000000ffff127224 */ /* 0x000fe200078e0a00 */
[----:B------:R-:W-:Y:S01]  /*1750*/  SGXT.U32 R0, R7, 0x1 ;  /* 0x000000010700781a */ /* 0x000fe20000000000 */
[----:B------:R-:W-:Y:S02]  /*1760*/  IMAD.MOV R4, RZ, RZ, -R4 ;  /* 0x000000ffff047224 */ /* 0x000fe400078e0a04 */
[C---:B------:R-:W-:Y:S02]  /*1770*/  IMAD R18, R8.reuse, R18, R9 ;  /* 0x0000001208127224 */ /* 0x040fe400078e0209 */
[C---:B------:R-:W-:Y:S02]  /*1780*/  IMAD R13, R8.reuse, R4, R13 ;  /* 0x00000004080d7224 */ /* 0x040fe400078e020d */
[----:B------:R-:W-:Y:S01]  /*1790*/  IMAD.MOV R6, RZ, RZ, -R6 ;  /* 0x000000ffff067224 */ /* 0x000fe200078e0a06 */
[C---:B------:R-:W-:Y:S01]  /*17a0*/  ISETP.GT.U32.AND P2, PT, R8.reuse, R18, PT ;  /* 0x000000120800720c */ /* 0x040fe20003f44070 */
[----:B------:R-:W-:Y:S01]  /*17b0*/  IMAD.MOV R7, RZ, RZ, -R2 ;  /* 0x000000ffff077224 */ /* 0x000fe200078e0a02 */
[C---:B------:R-:W-:Y:S01]  /*17c0*/  ISETP.GT.U32.AND P5, PT, R8.reuse, R13, PT ;  /* 0x0000000d0800720c */ /* 0x040fe20003fa4070 */
[----:B------:R-:W-:-:S02]  /*17d0*/  IMAD R16, R8, R6, R5 ;  /* 0x0000000608107224 */ /* 0x000fc400078e0205 */
[----:B------:R-:W-:-:S03]  /*17e0*/  IMAD R17, R8, R7, R17 ;  /* 0x0000000708117224 */ /* 0x000fc600078e0211 */
[C---:B------:R-:W-:Y:S02]  /*17f0*/  ISETP.GT.U32.AND P4, PT, R8.reuse, R16, PT ;  /* 0x000000100800720c */ /* 0x040fe40003f84070 */
[----:B------:R-:W-:-:S03]  /*1800*/  ISETP.GT.U32.AND P3, PT, R8, R17, PT ;  /* 0x000000110800720c */ /* 0x000fc60003f64070 */
[--C-:B------:R-:W-:Y:S02]  /*1810*/  @!P2 IMAD.IADD R18, R18, 0x1, -R8.reuse ;  /* 0x000000011212a824 */ /* 0x100fe400078e0a08 */
[----:B------:R-:W-:-:S03]  /*1820*/  @!P5 IMAD.IADD R13, R13, 0x1, -R8 ;  /* 0x000000010d0dd824 */ /* 0x000fc600078e0a08 */
[C---:B------:R-:W-:Y:S02]  /*1830*/  ISETP.GT.U32.AND P5, PT, R8.reuse, R18, PT ;  /* 0x000000120800720c */ /* 0x040fe40003fa4070 */
[----:B------:R-:W-:Y:S01]  /*1840*/  ISETP.GT.U32.AND P6, PT, R8, R13, PT ;  /* 0x0000000d0800720c */ /* 0x000fe20003fc4070 */
[--C-:B------:R-:W-:Y:S02]  /*1850*/  @!P4 IMAD.IADD R16, R16, 0x1, -R8.reuse ;  /* 0x000000011010c824 */ /* 0x100fe400078e0a08 */
[----:B------:R-:W-:Y:S01]  /*1860*/  @!P3 IMAD.IADD R17, R17, 0x1, -R8 ;  /* 0x000000011111b824 */ /* 0x000fe200078e0a08 */
[----:B------:R-:W-:Y:S02]  /*1870*/  ISETP.GE.AND P3, PT, R24, RZ, PT ;  /* 0x000000ff1800720c */ /* 0x000fe40003f66270 */
[C---:B------:R-:W-:Y:S02]  /*1880*/  ISETP.GT.U32.AND P4, PT, R8.reuse, R16, PT ;  /* 0x000000100800720c */ /* 0x040fe40003f84070 */
[----:B------:R-:W-:-:S03]  /*1890*/  ISETP.GT.U32.AND P2, PT, R8, R17, PT ;  /* 0x000000110800720c */ /* 0x000fc60003f44070 */
[--C-:B------:R-:W-:Y:S02]  /*18a0*/  @!P5 IMAD.IADD R18, R18, 0x1, -R8.reuse ;  /* 0x000000011212d824 */ /* 0x100fe400078e0a08 */
[----:B------:R-:W-:Y:S01]  /*18b0*/  @!P6 IMAD.IADD R13, R13, 0x1, -R8 ;  /* 0x000000010d0de824 */ /* 0x000fe200078e0a08 */
[----:B------:R-:W-:-:S03]  /*18c0*/  ISETP.GE.AND P6, PT, R25, RZ, PT ;  /* 0x000000ff1900720c */ /* 0x000fc60003fc6270 */
[----:B------:R-:W-:Y:S01]  /*18d0*/  @!P3 IMAD.MOV R18, RZ, RZ, -R18 ;  /* 0x000000ffff12b224 */ /* 0x000fe200078e0a12 */
[----:B------:R-:W-:Y:S01]  /*18e0*/  ISETP.GE.AND P3, PT, R29, RZ, PT ;  /* 0x000000ff1d00720c */ /* 0x000fe20003f66270 */
[--C-:B------:R-:W-:Y:S01]  /*18f0*/  @!P4 IMAD.IADD R16, R16, 0x1, -R8.reuse ;  /* 0x000000011010c824 */ /* 0x100fe200078e0a08 */
[----:B------:R-:W-:Y:S01]  /*1900*/  ISETP.GE.AND P4, PT, R27, RZ, PT ;  /* 0x000000ff1b00720c */ /* 0x000fe20003f86270 */
[----:B------:R-:W-:-:S06]  /*1910*/  @!P2 IMAD.IADD R17, R17, 0x1, -R8 ;  /* 0x000000011111a824 */ /* 0x000fcc00078e0a08 */
[----:B------:R-:W-:-:S04]  /*1920*/  @!P6 IMAD.MOV R17, RZ, RZ, -R17 ;  /* 0x000000ffff11e224 */ /* 0x000fc800078e0a11 */
[----:B------:R-:W-:Y:S02]  /*1930*/  @!P3 IMAD.MOV R13, RZ, RZ, -R13 ;  /* 0x000000ffff0db224 */ /* 0x000fe400078e0a0d */
[----:B------:R-:W-:Y:S01]  /*1940*/  @!P4 IMAD.MOV R16, RZ, RZ, -R16 ;  /* 0x000000ffff10c224 */ /* 0x000fe200078e0a10 */
[----:B--2---:R-:W-:-:S04]  /*1950*/  LOP3.LUT R2, R23, R0, RZ, 0xfc, !PT ;  /* 0x0000000017027212 */ /* 0x004fc800078efcff */
[C---:B------:R-:W-:Y:S02]  /*1960*/  LOP3.LUT R5, R2.reuse, 0x7e, RZ, 0xfc, !PT ;  /* 0x0000007e02057812 */ /* 0x040fe400078efcff */
[----:B------:R-:W-:Y:S02]  /*1970*/  LOP3.LUT R6, R2, 0x7c, RZ, 0xfc, !PT ;  /* 0x0000007c02067812 */ /* 0x000fe400078efcff */
[----:B------:R-:W-:Y:S02]  /*1980*/  ISETP.GE.AND P0, PT, R5, RZ, PT ;  /* 0x000000ff0500720c */ /* 0x000fe40003f06270 */
[----:B------:R-:W-:Y:S02]  /*1990*/  IABS R5, R5 ;  /* 0x0000000500057213 */ /* 0x000fe40000000000 */
[----:B------:R-:W-:Y:S02]  /*19a0*/  ISETP.GE.AND P1, PT, R6, RZ, PT ;  /* 0x000000ff0600720c */ /* 0x000fe40003f26270 */
[----:B------:R-:W-:Y:S01]  /*19b0*/  IABS R6, R6 ;  /* 0x0000000600067213 */ /* 0x000fe20000000000 */
[----:B------:R-:W-:Y:S01]  /*19c0*/  IMAD.HI.U32 R20, R3, R5, RZ ;  /* 0x0000000503147227 */ /* 0x000fe200078e00ff */
[----:B------:R-:W-:-:S02]  /*19d0*/  LOP3.LUT R4, R2, 0x7a, RZ, 0xfc, !PT ;  /* 0x0000007a02047812 */ /* 0x000fc400078efcff */
[C---:B------:R-:W-:Y:S01]  /*19e0*/  LOP3.LUT R10, R2.reuse, 0x78, RZ, 0xfc, !PT ;  /* 0x00000078020a7812 */ /* 0x040fe200078efcff */
[----:B------:R-:W-:Y:S01]  /*19f0*/  IMAD.MOV R20, RZ, RZ, -R20 ;  /* 0x000000ffff147224 */ /* 0x000fe200078e0a14 */
[----:B------:R-:W-:Y:S01]  /*1a00*/  IABS R7, R4 ;  /* 0x0000000400077213 */ /* 0x000fe20000000000 */
[C---:B------:R-:W-:Y:S01]  /*1a10*/  IMAD.HI.U32 R19, R3.reuse, R6, RZ ;  /* 0x0000000603137227 */ /* 0x040fe200078e00ff */
[----:B------:R-:W-:Y:S02]  /*1a20*/  LOP3.LUT R0, R2, 0x76, RZ, 0xfc, !PT ;  /* 0x0000007602007812 */ /* 0x000fe400078efcff */
[----:B------:R-:W-:Y:S01]  /*1a30*/  IABS R15, R10 ;  /* 0x0000000a000f7213 */ /* 0x000fe20000000000 */
[----:B------:R-:W-:Y:S01]  /*1a40*/  IMAD R5, R26, R20, R5 ;  /* 0x000000141a057224 */ /* 0x000fe200078e0205 */
[----:B------:R-:W-:Y:S01]  /*1a50*/  IABS R14, R0 ;  /* 0x00000000000e7213 */ /* 0x000fe20000000000 */
[----:B------:R-:W-:Y:S01]  /*1a60*/  IMAD.MOV R19, RZ, RZ, -R19 ;  /* 0x000000ffff137224 */ /* 0x000fe200078e0a13 */
[----:B------:R-:W-:Y:S01]  /*1a70*/  LOP3.LUT R8, R2, 0x74, RZ, 0xfc, !PT ;  /* 0x0000007402087812 */ /* 0x000fe200078efcff */
[----:B------:R-:W-:Y:S01]  /*1a80*/  IMAD.HI.U32 R12, R3, R7, RZ ;  /* 0x00000007030c7227 */ /* 0x000fe200078e00ff */
[----:B------:R-:W-:-:S02]  /*1a90*/  ISETP.GT.U32.AND P5, PT, R26, R5, PT ;  /* 0x000000051a00720c */ /* 0x000fc40003fa4070 */
[----:B------:R-:W-:Y:S01]  /*1aa0*/  ISETP.GE.AND P3, PT, R4, RZ, PT ;  /* 0x000000ff0400720c */ /* 0x000fe20003f66270 */
[----:B------:R-:W-:Y:S01]  /*1ab0*/  IMAD R6, R26, R19, R6 ;  /* 0x000000131a067224 */ /* 0x000fe200078e0206 */
[----:B------:R-:W-:Y:S01]  /*1ac0*/  LOP3.LUT R4, R2, 0x72, RZ, 0xfc, !PT ;  /* 0x0000007202047812 */ /* 0x000fe200078efcff */
[----:B------:R-:W-:-:S03]  /*1ad0*/  IMAD.HI.U32 R11, R3, R15, RZ ;  /* 0x0000000f030b7227 */ /* 0x000fc600078e00ff */
[----:B------:R-:W-:Y:S01]  /*1ae0*/  ISETP.GT.U32.AND P2, PT, R26, R6, PT ;  /* 0x000000061a00720c */ /* 0x000fe20003f44070 */
[----:B------:R-:W-:Y:S02]  /*1af0*/  IMAD.MOV R12, RZ, RZ, -R12 ;  /* 0x000000ffff0c7224 */ /* 0x000fe400078e0a0c */
[----:B------:R-:W-:-:S04]  /*1b00*/  IMAD.HI.U32 R9, R3, R14, RZ ;  /* 0x0000000e03097227 */ /* 0x000fc800078e00ff */
[--C-:B------:R-:W-:Y:S01]  /*1b10*/  @!P5 IMAD.IADD R5, R5, 0x1, -R26.reuse ;  /* 0x000000010505d824 */ /* 0x100fe200078e0a1a */
[----:B------:R-:W-:Y:S01]  /*1b20*/  ISETP.NE.AND P5, PT, RZ, c[0x0][0x178], PT ;  /* 0x00005e00ff007a0c */ /* 0x000fe20003fa5270 */
[----:B------:R-:W-:Y:S02]  /*1b30*/  IMAD.MOV R11, RZ, RZ, -R11 ;  /* 0x000000ffff0b7224 */ /* 0x000fe400078e0a0b */
[C---:B------:R-:W-:Y:S01]  /*1b40*/  IMAD R7, R26.reuse, R12, R7 ;  /* 0x0000000c1a077224 */ /* 0x040fe200078e0207 */
[C---:B------:R-:W-:Y:S01]  /*1b50*/  ISETP.GT.U32.AND P6, PT, R26.reuse, R5, PT ;  /* 0x000000051a00720c */ /* 0x040fe20003fc4070 */
[----:B------:R-:W-:Y:S01]  /*1b60*/  IMAD.MOV R9, RZ, RZ, -R9 ;  /* 0x000000ffff097224 */ /* 0x000fe200078e0a09 */
[----:B------:R-:W-:Y:S01]  /*1b70*/  LOP3.LUT R12, RZ, c[0x0][0x178], RZ, 0x33, !PT ;  /* 0x00005e00ff0c7a12 */ /* 0x000fe200078e33ff */
[C---:B------:R-:W-:Y:S01]  /*1b80*/  IMAD R15, R26.reuse, R11, R15 ;  /* 0x0000000b1a0f7224 */ /* 0x040fe200078e020f */
[----:B------:R-:W-:Y:S01]  /*1b90*/  ISETP.GT.U32.AND P4, PT, R26, R7, PT ;  /* 0x000000071a00720c */ /* 0x000fe20003f84070 */
[----:B------:R-:W-:Y:S01]  /*1ba0*/  @!P2 IMAD.IADD R6, R6, 0x1, -R26 ;  /* 0x000000010606a824 */ /* 0x000fe200078e0a1a */
[----:B------:R-:W-:Y:S01]  /*1bb0*/  SEL R18, R12, R18, !P5 ;  /* 0x000000120c127207 */ /* 0x000fe20006800000 */
[----:B------:R-:W-:Y:S01]  /*1bc0*/  IMAD R14, R26, R9, R14 ;  /* 0x000000091a0e7224 */ /* 0x000fe200078e020e */
[----:B------:R-:W-:-:S02]  /*1bd0*/  SEL R28, R12, R17, !P5 ;  /* 0x000000110c1c7207 */ /* 0x000fc40006800000 */
[C---:B------:R-:W-:Y:S02]  /*1be0*/  SEL R16, R12.reuse, R16, !P5 ;  /* 0x000000100c107207 */ /* 0x040fe40006800000 */
[----:B------:R-:W-:Y:S01]  /*1bf0*/  SEL R12, R12, R13, !P5 ;  /* 0x0000000d0c0c7207 */ /* 0x000fe20006800000 */
[--C-:B------:R-:W-:Y:S01]  /*1c00*/  @!P6 IMAD.IADD R5, R5, 0x1, -R26.reuse ;  /* 0x000000010505e824 */ /* 0x100fe200078e0a1a */
[C---:B------:R-:W-:Y:S01]  /*1c10*/  ISETP.GT.U32.AND P5, PT, R26.reuse, R15, PT ;  /* 0x0000000f1a00720c */ /* 0x040fe20003fa4070 */
[----:B------:R-:W-:Y:S01]  /*1c20*/  STL [R1+0x1a88], R28 ;  /* 0x001a881c01007387 */ /* 0x000fe20000100800 */
[C---:B------:R-:W-:Y:S01]  /*1c30*/  ISETP.GT.U32.AND P2, PT, R26.reuse, R6, PT ;  /* 0x000000061a00720c */ /* 0x040fe20003f44070 */
[----:B------:R-:W-:Y:S01]  /*1c40*/  @!P4 IMAD.IADD R7, R7, 0x1, -R26 ;  /* 0x000000010707c824 */ /* 0x000fe200078e0a1a */
[----:B------:R-:W-:Y:S01]  /*1c50*/  ISETP.GT.U32.AND P6, PT, R26, R14, PT ;  /* 0x0000000e1a00720c */ /* 0x000fe20003fc4070 */
[----:B------:R-:W-:Y:S01]  /*1c60*/  STL [R1+0xe4], R18 ;  /* 0x0000e41201007387 */ /* 0x000fe20000100800 */
[----:B------:R-:W-:Y:S01]  /*1c70*/  IABS R11, R8 ;  /* 0x00000008000b7213 */ /* 0x000fe20000000000 */
[----:B------:R-:W-:Y:S01]  /*1c80*/  @!P0 IMAD.MOV R5, RZ, RZ, -R5 ;  /* 0x000000ffff058224 */ /* 0x000fe200078e0a05 */
[----:B------:R-:W-:Y:S01]  /*1c90*/  ISETP.GE.AND P4, PT, R0, RZ, PT ;  /* 0x000000ff0000720c */ /* 0x000fe20003f86270 */
[----:B------:R-:W-:Y:S02]  /*1ca0*/  STL [R1+0xf4], R16 ;  /* 0x0000f41001007387 */ /* 0x000fe40000100800 */
[----:B------:R-:W-:-:S02]  /*1cb0*/  IMAD.HI.U32 R9, R3, R11, RZ ;  /* 0x0000000b03097227 */ /* 0x000fc400078e00ff */
[----:B------:R0:W-:Y:S02]  /*1cc0*/  STL [R1+0xf8], R12 ;  /* 0x0000f80c01007387 */ /* 0x0001e40000100800 */
[--C-:B------:R-:W-:Y:S01]  /*1cd0*/  @!P5 IMAD.IADD R15, R15, 0x1, -R26.reuse ;  /* 0x000000010f0fd824 */ /* 0x100fe200078e0a1a */
[----:B------:R-:W-:Y:S01]  /*1ce0*/  ISETP.GT.U32.AND P5, PT, R26, R7, PT ;  /* 0x000000071a00720c */ /* 0x000fe20003fa4070 */
[--C-:B------:R-:W-:Y:S01]  /*1cf0*/  @!P2 IMAD.IADD R6, R6, 0x1, -R26.reuse ;  /* 0x000000010606a824 */ /* 0x100fe200078e0a1a */
[----:B------:R-:W-:Y:S01]  /*1d00*/  ISETP.GE.AND P2, PT, R10, RZ, PT ;  /* 0x000000ff0a00720c */ /* 0x000fe20003f46270 */
[----:B------:R-:W-:Y:S01]  /*1d10*/  @!P6 IMAD.IADD R14, R14, 0x1, -R26 ;  /* 0x000000010e0ee824 */ /* 0x000fe200078e0a1a */
[----:B------:R-:W-:Y:S01]  /*1d20*/  IABS R10, R4 ;  /* 0x00000004000a7213 */ /* 0x000fe20000000000 */
[----:B------:R-:W-:Y:S01]  /*1d30*/  IMAD.MOV R9, RZ, RZ, -R9 ;  /* 0x000000ffff097224 */ /* 0x000fe200078e0a09 */
[C---:B------:R-:W-:Y:S01]  /*1d40*/  ISETP.GT.U32.AND P0, PT, R26.reuse, R15, PT ;  /* 0x0000000f1a00720c */ /* 0x040fe20003f04070 */
[----:B------:R-:W-:Y:S01]  /*1d50*/  @!P1 IMAD.MOV R6, RZ, RZ, -R6 ;  /* 0x000000ffff069224 */ /* 0x000fe200078e0a06 */
[C---:B------:R-:W-:Y:S01]  /*1d60*/  ISETP.GT.U32.AND P6, PT, R26.reuse, R14, PT ;  /* 0x0000000e1a00720c */ /* 0x040fe20003fc4070 */
[----:B------:R-:W-:Y:S01]  /*1d70*/  IMAD R0, R26, R9, R11 ;  /* 0x000000091a007224 */ /* 0x000fe200078e020b */
[C---:B------:R-:W-:Y:S01]  /*1d80*/  LOP3.LUT R9, R2.reuse, 0x70, RZ, 0xfc, !PT ;  /* 0x0000007002097812 */ /* 0x040fe200078efcff */
[----:B------:R-:W-:Y:S01]  /*1d90*/  IMAD.HI.U32 R11, R3, R10, RZ ;  /* 0x0000000a030b7227 */ /* 0x000fe200078e00ff */
[----:B0-----:R-:W-:Y:S01]  /*1da0*/  LOP3.LUT R12, R2, 0x6e, RZ, 0xfc, !PT ;  /* 0x0000006e020c7812 */ /* 0x001fe200078efcff */
[----:B------:R0:W-:Y:S01]  /*1db0*/  STL [R1+0x1b04], R5 ;  /* 0x001b040501007387 */ /* 0x0001e20000100800 */
[----:B------:R-:W-:Y:S01]  /*1dc0*/  ISETP.GT.U32.AND P1, PT, R26, R0, PT ;  /* 0x000000001a00720c */ /* 0x000fe20003f24070 */
[----:B------:R-:W-:Y:S01]  /*1dd0*/  IMAD.MOV R11, RZ, RZ, -R11 ;  /* 0x000000ffff0b7224 */ /* 0x000fe200078e0a0b */
[----:B------:R-:W-:Y:S01]  /*1de0*/  IABS R17, R9 ;  /* 0x0000000900117213 */ /* 0x000fe20000000000 */
[----:B------:R-:W-:Y:S01]  /*1df0*/  @!P5 IMAD.IADD R7, R7, 0x1, -R26 ;  /* 0x000000010707d824 */ /* 0x000fe200078e0a1a */
[----:B------:R-:W-:Y:S01]  /*1e00*/  ISETP.GE.AND P5, PT, R8, RZ, PT ;  /* 0x000000ff0800720c */ /* 0x000fe20003fa6270 */
[----:B------:R-:W-:Y:S01]  /*1e10*/  IMAD R8, R26, R11, R10 ;  /* 0x0000000b1a087224 */ /* 0x000fe200078e020a */
[----:B------:R-:W-:Y:S01]  /*1e20*/  IABS R18, R12 ;  /* 0x0000000c00127213 */ /* 0x000fe20000000000 */
[----:B------:R-:W-:Y:S01]  /*1e30*/  @!P6 IMAD.IADD R14, R14, 0x1, -R26 ;  /* 0x000000010e0ee824 */ /* 0x000fe200078e0a1a */
[----:B------:R-:W-:Y:S01]  /*1e40*/  STL [R1+0x1b08], R6 ;  /* 0x001b080601007387 */ /* 0x000fe20000100800 */
[----:B------:R-:W-:Y:S01]  /*1e50*/  IMAD.HI.U32 R10, R3, R17, RZ ;  /* 0x00000011030a7227 */ /* 0x000fe200078e00ff */
[----:B------:R-:W-:-:S03]  /*1e60*/  ISETP.GT.U32.AND P6, PT, R26, R8, PT ;  /* 0x000000081a00720c */ /* 0x000fc60003fc4070 */
[----:B------:R-:W-:Y:S01]  /*1e70*/  @!P1 IMAD.IADD R0, R0, 0x1, -R26 ;  /* 0x0000000100009824 */ /* 0x000fe200078e0a1a */
[----:B------:R-:W-:Y:S01]  /*1e80*/  ISETP.GE.AND P1, PT, R9, RZ, PT ;  /* 0x000000ff0900720c */ /* 0x000fe20003f26270 */
[----:B------:R-:W-:Y:S01]  /*1e90*/  IMAD.MOV R10, RZ, RZ, -R10 ;  /* 0x000000ffff0a7224 */ /* 0x000fe200078e0a0a */
[----:B------:R-:W-:Y:S01]  /*1ea0*/  LOP3.LUT R9, R2, 0x6c, RZ, 0xfc, !PT ;  /* 0x0000006c02097812 */ /* 0x000fe200078efcff */
[--C-:B------:R-:W-:Y:S01]  /*1eb0*/  @!P0 IMAD.IADD R15, R15, 0x1, -R26.reuse ;  /* 0x000000010f0f8824 */ /* 0x100fe200078e0a1a */
[----:B------:R-:W-:Y:S01]  /*1ec0*/  ISETP.GE.AND P0, PT, R4, RZ, PT ;  /* 0x000000ff0400720c */ /* 0x000fe20003f06270 */
[----:B------:R-:W-:Y:S01]  /*1ed0*/  IMAD R17, R26, R10, R17 ;  /* 0x0000000a1a117224 */ /* 0x000fe200078e0211 */
[----:B------:R-:W-:Y:S01]  /*1ee0*/  LOP3.LUT R4, R2, 0x6a, RZ, 0xfc, !PT ;  /* 0x0000006a02047812 */ /* 0x000fe200078efcff */
[----:B------:R-:W-:Y:S01]  /*1ef0*/  IMAD.HI.U32 R10, R3, R18, RZ ;  /* 0x00000012030a7227 */ /* 0x000fe200078e00ff */
[----:B------:R-:W-:Y:S02]  /*1f00*/  IABS R11, R9 ;  /* 0x00000009000b7213 */ /* 0x000fe40000000000 */
[----:B------:R-:W-:Y:S01]  /*1f10*/  IABS R13, R4 ;  /* 0x00000004000d7213 */ /* 0x000fe20000000000 */
[----:B------:R-:W-:Y:S01]  /*1f20*/  @!P6 IMAD.IADD R8, R8, 0x1, -R26 ;  /* 0x000000010808e824 */ /* 0x000fe200078e0a1a */
[----:B------:R-:W-:Y:S01]  /*1f30*/  ISETP.GT.U32.AND P6, PT, R26, R0, PT ;  /* 0x000000001a00720c */ /* 0x000fe20003fc4070 */
[----:B------:R-:W-:-:S02]  /*1f40*/  IMAD.MOV R10, RZ, RZ, -R10 ;  /* 0x000000ffff0a7224 */ /* 0x000fc400078e0a0a */
[----:B------:R-:W-:Y:S01]  /*1f50*/  @!P3 IMAD.MOV R7, RZ, RZ, -R7 ;  /* 0x000000ffff07b224 */ /* 0x000fe200078e0a07 */
[C---:B------:R-:W-:Y:S01]  /*1f60*/  ISETP.GT.U32.AND P3, PT, R26.reuse, R17, PT ;  /* 0x000000111a00720c */ /* 0x040fe20003f64070 */
[----:B------:R-:W-:Y:S02]  /*1f70*/  IMAD R18, R26, R10, R18 ;  /* 0x0000000a1a127224 */ /* 0x000fe400078e0212 */
[----:B------:R-:W-:Y:S01]  /*1f80*/  IMAD.MOV.U32 R16, RZ, RZ, R15 ;  /* 0x000000ffff107224 */ /* 0x000fe200078e000f */
[----:B------:R-:W-:Y:S01]  /*1f90*/  STL [R1+0x1b0c], R7 ;  /* 0x001b0c0701007387 */ /* 0x000fe20000100800 */
[----:B0-----:R-:W-:Y:S01]  /*1fa0*/  IMAD.MOV.U32 R5, RZ, RZ, R14 ;  /* 0x000000ffff057224 */ /* 0x001fe200078e000e */
[----:B------:R-:W-:Y:S01]  /*1fb0*/  LOP3.LUT R14, R2, 0x66, RZ, 0xfc, !PT ;  /* 0x00000066020e7812 */ /* 0x000fe200078efcff */
[----:B------:R-:W-:Y:S01]  /*1fc0*/  @!P2 IMAD.MOV R16, RZ, RZ, -R16 ;  /* 0x000000ffff10a224 */ /* 0x000fe200078e0a10 */
[----:B------:R-:W-:Y:S01]  /*1fd0*/  ISETP.GT.U32.AND P2, PT, R26, R8, PT ;  /* 0x000000081a00720c */ /* 0x000fe20003f44070 */
[--C-:B------:R-:W-:Y:S01]  /*1fe0*/  @!P6 IMAD.IADD R0, R0, 0x1, -R26.reuse ;  /* 0x000000010000e824 */ /* 0x100fe200078e0a1a */
[----:B------:R-:W-:Y:S01]  /*1ff0*/  ISETP.GT.U32.AND P6, PT, R26, R18, PT ;  /* 0x000000121a00720c */ /* 0x000fe20003fc4070 */
[----:B------:R-:W-:Y:S01]  /*2000*/  @!P4 IMAD.MOV R5, RZ, RZ, -R5 ;  /* 0x000000ffff05c224 */ /* 0x000fe200078e0a05 */
[----:B------:R-:W-:Y:S01]  /*2010*/  STL [R1+0x30], R16 ;  /* 0x0000301001007387 */ /* 0x000fe20000100800 */
[----:B------:R-:W-:Y:S01]  /*2020*/  @!P3 IMAD.IADD R17, R17, 0x1, -R26 ;  /* 0x000000011111b824 */ /* 0x000fe200078e0a1a */
[----:B------:R-:W-:Y:S01]  /*2030*/  ISETP.GE.AND P4, PT, R12, RZ, PT ;  /* 0x000000ff0c00720c */ /* 0x000fe20003f86270 */
[----:B------:R-:W-:Y:S01]  /*2040*/  IMAD.HI.U32 R10, R3, R11, RZ ;  /* 0x0000000b030a7227 */ /* 0x000fe200078e00ff */
[----:B------:R0:W-:Y:S01]  /*2050*/  STL [R1+0x40], R5 ;  /* 0x0000400501007387 */ /* 0x0001e20000100800 */
[----:B------:R-:W-:-:S02]  /*2060*/  ISETP.GE.AND P3, PT, R4, RZ, PT ;  /* 0x000000ff0400720c */ /* 0x000fc40003f66270 */
[----:B------:R-:W-:Y:S01]  /*2070*/  IMAD.HI.U32 R12, R3, R13, RZ ;  /* 0x0000000d030c7227 */ /* 0x000fe200078e00ff */
[----:B------:R-:W-:Y:S02]  /*2080*/  LOP3.LUT R4, R2, 0x68, RZ, 0xfc, !PT ;  /* 0x0000006802047812 */ /* 0x000fe400078efcff */
[----:B------:R-:W-:Y:S01]  /*2090*/  IABS R15, R14 ;  /* 0x0000000e000f7213 */ /* 0x000fe20000000000 */
[--C-:B------:R-:W-:Y:S01]  /*20a0*/  @!P6 IMAD.IADD R18, R18, 0x1, -R26.reuse ;  /* 0x000000011212e824 */ /* 0x100fe200078e0a1a */
[----:B------:R-:W-:Y:S01]  /*20b0*/  ISETP.GT.U32.AND P6, PT, R26, R17, PT ;  /* 0x000000111a00720c */ /* 0x000fe20003fc4070 */
[----:B------:R-:W-:Y:S01]  /*20c0*/  @!P2 IMAD.IADD R8, R8, 0x1, -R26 ;  /* 0x000000010808a824 */ /* 0x000fe200078e0a1a */
[----:B------:R-:W-:Y:S01]  /*20d0*/  ISETP.GE.AND P2, PT, R9, RZ, PT ;  /* 0x000000ff0900720c */ /* 0x000fe20003f46270 */
[----:B0-----:R-:W-:Y:S01]  /*20e0*/  IMAD.MOV.U32 R5, RZ, RZ, R0 ;  /* 0x000000ffff057224 */ /* 0x001fe200078e0000 */
[C---:B------:R-:W-:Y:S01]  /*20f0*/  LOP3.LUT R0, R2.reuse, 0x62, RZ, 0xfc, !PT ;  /* 0x0000006202007812 */ /* 0x040fe200078efcff */
[----:B------:R-:W-:Y:S01]  /*2100*/  IMAD.MOV R10, RZ, RZ, -R10 ;  /* 0x000000ffff0a7224 */ /* 0x000fe200078e0a0a */
[----:B------:R-:W-:Y:S01]  /*2110*/  LOP3.LUT R7, R2, 0x12, RZ, 0xfc, !PT ;  /* 0x0000001202077812 */ /* 0x000fe200078efcff */
[----:B------:R-:W-:Y:S01]  /*2120*/  @!P5 IMAD.MOV R5, RZ, RZ, -R5 ;  /* 0x000000ffff05d224 */ /* 0x000fe200078e0a05 */
[----:B------:R-:W-:Y:S01]  /*2130*/  ISETP.GT.U32.AND P5, PT, R26, R18, PT ;  /* 0x000000121a00720c */ /* 0x000fe20003fa4070 */
[----:B------:R-:W-:-:S02]  /*2140*/  IMAD.MOV R9, RZ, RZ, -R12 ;  /* 0x000000ffff097224 */ /* 0x000fc400078e0a0c */
[C---:B------:R-:W-:Y:S01]  /*2150*/  IMAD R11, R26.reuse, R10, R11 ;  /* 0x0000000a1a0b7224 */ /* 0x040fe200078e020b */
[----:B------:R0:W-:Y:S01]  /*2160*/  STL [R1+0x50], R5 ;  /* 0x0000500501007387 */ /* 0x0001e20000100800 */
[----:B------:R-:W-:Y:S01]  /*2170*/  IMAD R13, R26, R9, R13 ;  /* 0x000000091a0d7224 */ /* 0x000fe200078e020d */
[----:B------:R-:W-:Y:S01]  /*2180*/  IABS R9, R4 ;  /* 0x0000000400097213 */ /* 0x000fe20000000000 */
[----:B------:R-:W-:Y:S01]  /*2190*/  @!P6 IMAD.IADD R17, R17, 0x1, -R26 ;  /* 0x000000011111e824 */ /* 0x000fe200078e0a1a */
[----:B------:R-:W-:Y:S02]  /*21a0*/  LOP3.LUT R10, R2, 0x64, RZ, 0xfc, !PT ;  /* 0x00000064020a7812 */ /* 0x000fe400078efcff */
[----:B------:R-:W-:Y:S01]  /*21b0*/  ISETP.GT.U32.AND P6, PT, R26, R13, PT ;  /* 0x0000000d1a00720c */ /* 0x000fe20003fc4070 */
[----:B------:R-:W-:Y:S01]  /*21c0*/  IMAD.HI.U32 R16, R3, R9, RZ ;  /* 0x0000000903107227 */ /* 0x000fe200078e00ff */
[----:B------:R-:W-:-:S03]  /*21d0*/  IABS R12, R10 ;  /* 0x0000000a000c7213 */ /* 0x000fc60000000000 */
[----:B0-----:R-:W-:Y:S01]  /*21e0*/  IMAD.MOV.U32 R5, RZ, RZ, R8 ;  /* 0x000000ffff057224 */ /* 0x001fe200078e0008 */
[----:B------:R-:W-:Y:S01]  /*21f0*/  IABS R8, R0 ;  /* 0x0000000000087213 */ /* 0x000fe20000000000 */
[----:B------:R-:W-:Y:S02]  /*2200*/  IMAD.MOV R16, RZ, RZ, -R16 ;  /* 0x000000ffff107224 */ /* 0x000fe400078e0a10 */
[----:B------:R-:W-:Y:S01]  /*2210*/  @!P0 IMAD.MOV R5, RZ, RZ, -R5 ;  /* 0x000000ffff058224 */ /* 0x000fe200078e0a05 */
[C---:B------:R-:W-:Y:S01]  /*2220*/  ISETP.GT.U32.AND P0, PT, R26.reuse, R11, PT ;  /* 0x0000000b1a00720c */ /* 0x040fe20003f04070 */
[----:B------:R-:W-:Y:S02]  /*2230*/  IMAD R9, R26, R16, R9 ;  /* 0x000000101a097224 */ /* 0x000fe400078e0209 */
[--C-:B------:R-:W-:Y:S01]  /*2240*/  @!P6 IMAD.IADD R13, R13, 0x1, -R26.reuse ;  /* 0x000000010d0de824 */ /* 0x100fe200078e0a1a */
[----:B------:R0:W-:Y:S01]  /*2250*/  STL [R1+0x58], R5 ;  /* 0x0000580501007387 */ /* 0x0001e20000100800 */
[----:B------:R-:W-:Y:S01]  /*2260*/  @!P5 IMAD.IADD R18, R18, 0x1, -R26 ;  /* 0x000000011212d824 */ /* 0x000fe200078e0a1a */
[----:B------:R-:W-:Y:S01]  /*2270*/  ISETP.GE.AND P5, PT, R4, RZ, PT ;  /* 0x000000ff0400720c */ /* 0x000fe20003fa6270 */
[----:B------:R-:W-:Y:S01]  /*2280*/  IMAD.HI.U32 R16, R3, R15, RZ ;  /* 0x0000000f03107227 */ /* 0x000fe200078e00ff */
[----:B------:R-:W-:-:S03]  /*2290*/  ISETP.GT.U32.AND P6, PT, R26, R13, PT ;  /* 0x0000000d1a00720c */ /* 0x000fc60003fc4070 */
[----:B------:R-:W-:-:S04]  /*22a0*/  IMAD.HI.U32 R4, R3, R12, RZ ;  /* 0x0000000c03047227 */ /* 0x000fc800078e00ff */
[----:B------:R-:W-:Y:S01]  /*22b0*/  @!P0 IMAD.IADD R11, R11, 0x1, -R26 ;  /* 0x000000010b0b8824 */ /* 0x000fe200078e0a1a */
[C---:B------:R-:W-:Y:S01]  /*22c0*/  ISETP.GT.U32.AND P0, PT, R26.reuse, R9, PT ;  /* 0x000000091a00720c */ /* 0x040fe20003f04070 */
[----:B0-----:R-:W-:Y:S02]  /*22d0*/  IMAD.MOV.U32 R5, RZ, RZ, R17 ;  /* 0x000000ffff057224 */ /* 0x001fe400078e0011 */
[----:B------:R-:W-:Y:S02]  /*22e0*/  IMAD.MOV R16, RZ, RZ, -R16 ;  /* 0x000000ffff107224 */ /* 0x000fe400078e0a10 */
[----:B------:R-:W-:Y:S01]  /*22f0*/  @!P1 IMAD.MOV R5, RZ, RZ, -R5 ;  /* 0x000000ffff059224 */ /* 0x000fe200078e0a05 */
[C---:B------:R-:W-:Y:S01]  /*2300*/  ISETP.GT.U32.AND P1, PT, R26.reuse, R11, PT ;  /* 0x0000000b1a00720c */ /* 0x040fe20003f24070 */
[----:B------:R-:W-:Y:S02]  /*2310*/  IMAD.MOV R4, RZ, RZ, -R4 ;  /* 0x000000ffff047224 */ /* 0x000fe400078e0a04 */
[----:B------:R-:W-:Y:S01]  /*2320*/  IMAD.HI.U32 R17, R3, R8, RZ ;  /* 0x0000000803117227 */ /* 0x000fe200078e00ff */
[----:B------:R0:W-:Y:S03]  /*2330*/  STL [R1+0xbc], R5 ;  /* 0x0000bc0501007387 */ /* 0x0001e60000100800 */
[----:B------:R-:W-:-:S02]  /*2340*/  IMAD R15, R26, R16, R15 ;  /* 0x000000101a0f7224 */ /* 0x000fc400078e020f */
[----:B------:R-:W-:Y:S01]  /*2350*/  IMAD R12, R26, R4, R12 ;  /* 0x000000041a0c7224 */ /* 0x000fe200078e020c */
[----:B------:R-:W-:Y:S01]  /*2360*/  LOP3.LUT R4, R2, 0x60, RZ, 0xfc, !PT ;  /* 0x0000006002047812 */ /* 0x000fe200078efcff */
[--C-:B------:R-:W-:Y:S02]  /*2370*/  @!P6 IMAD.IADD R13, R13, 0x1, -R26.reuse ;  /* 0x000000010d0de824 */ /* 0x100fe400078e0a1a */
[----:B------:R-:W-:Y:S01]  /*2380*/  @!P1 IMAD.IADD R11, R11, 0x1, -R26 ;  /* 0x000000010b0b9824 */ /* 0x000fe200078e0a1a */
[C---:B------:R-:W-:Y:S01]  /*2390*/  ISETP.GT.U32.AND P1, PT, R26.reuse, R15, PT ;  /* 0x0000000f1a00720c */ /* 0x040fe20003f24070 */
[----:B0-----:R-:W-:Y:S01]  /*23a0*/  IMAD.MOV.U32 R5, RZ, RZ, R18 ;  /* 0x000000ffff057224 */ /* 0x001fe200078e0012 */
[----:B------:R-:W-:Y:S01]  /*23b0*/  ISETP.GT.U32.AND P6, PT, R26, R12, PT ;  /* 0x0000000c1a00720c */ /* 0x000fe20003fc4070 */
[----:B------:R-:W-:Y:S02]  /*23c0*/  @!P0 IMAD.IADD R9, R9, 0x1, -R26 ;  /* 0x0000000109098824 */ /* 0x000fe400078e0a1a */
[----:B------:R-:W-:Y:S01]  /*23d0*/  @!P4 IMAD.MOV R5, RZ, RZ, -R5 ;  /* 0x000000ffff05c224 */ /* 0x000fe200078e0a05 */
[----:B------:R-:W-:Y:S01]  /*23e0*/  ISETP.GE.AND P4, PT, R14, RZ, PT ;  /* 0x000000ff0e00720c */ /* 0x000fe20003f86270 */
[----:B------:R-:W-:Y:S01]  /*23f0*/  IMAD.MOV R14, RZ, RZ, -R17 ;  /* 0x000000ffff0e7224 */ /* 0x000fe200078e0a11 */
[C---:B------:R-:W-:Y:S01]  /*2400*/  ISETP.GT.U32.AND P0, PT, R26.reuse, R9, PT ;  /* 0x000000091a00720c */ /* 0x040fe20003f04070 */
[----:B------:R-:W-:Y:S01]  /*2410*/  IMAD.MOV.U32 R6, RZ, RZ, R11 ;  /* 0x000000ffff067224 */ /* 0x000fe200078e000b */
[----:B------:R0:W-:Y:S01]  /*2420*/  STL [R1+0x5c], R5 ;  /* 0x00005c0501007387 */ /* 0x0001e20000100800 */
[----:B------:R-:W-:Y:S01]  /*2430*/  IMAD R8, R26, R14, R8 ;  /* 0x0000000e1a087224 */ /* 0x000fe200078e0208 */
[----:B------:R-:W-:Y:S01]  /*2440*/  IABS R14, R4 ;  /* 0x00000004000e7213 */ /* 0x000fe20000000000 */
[----:B------:R-:W-:-:S02]  /*2450*/  @!P1 IMAD.IADD R15, R15, 0x1, -R26 ;  /* 0x000000010f0f9824 */ /* 0x000fc400078e0a1a */
[----:B------:R-:W-:Y:S02]  /*2460*/  @!P6 IMAD.IADD R12, R12, 0x1, -R26 ;  /* 0x000000010c0ce824 */ /* 0x000fe400078e0a1a */
[----:B------:R-:W-:Y:S01]  /*2470*/  IMAD.MOV.U32 R11, RZ, RZ, R14 ;  /* 0x000000ffff0b7224 */ /* 0x000fe200078e000e */
[----:B------:R-:W-:Y:S01]  /*2480*/  ISETP.GT.U32.AND P1, PT, R26, R15, PT ;  /* 0x0000000f1a00720c */ /* 0x000fe20003f24070 */
[----:B------:R-:W-:Y:S01]  /*2490*/  @!P2 IMAD.MOV R6, RZ, RZ, -R6 ;  /* 0x000000ffff06a224 */ /* 0x000fe200078e0a06 */
[----:B------:R-:W-:Y:S01]  /*24a0*/  ISETP.GE.AND P2, PT, R10, RZ, PT ;  /* 0x000000ff0a00720c */ /* 0x000fe20003f46270 */
[----:B0-----:R-:W-:Y:S01]  /*24b0*/  IMAD.MOV.U32 R5, RZ, RZ, R13 ;  /* 0x000000ffff057224 */ /* 0x001fe200078e000d */
[----:B------:R-:W-:Y:S01]  /*24c0*/  LOP3.LUT R10, R2, 0x5e, RZ, 0xfc, !PT ;  /* 0x0000005e020a7812 */ /* 0x000fe200078efcff */
[----:B------:R-:W-:Y:S01]  /*24d0*/  IMAD.HI.U32 R13, R3, R11, RZ ;  /* 0x0000000b030d7227 */ /* 0x000fe200078e00ff */
[C---:B------:R-:W-:Y:S01]  /*24e0*/  ISETP.GT.U32.AND P6, PT, R26.reuse, R12, PT ;  /* 0x0000000c1a00720c */ /* 0x040fe20003fc4070 */
[----:B------:R-:W-:Y:S01]  /*24f0*/  STL [R1+0x60], R6 ;  /* 0x0000600601007387 */ /* 0x000fe20000100800 */
[----:B------:R-:W-:Y:S01]  /*2500*/  IABS R14, R10 ;  /* 0x0000000a000e7213 */ /* 0x000fe20000000000 */
[----:B------:R-:W-:Y:S01]  /*2510*/  @!P3 IMAD.MOV R5, RZ, RZ, -R5 ;  /* 0x000000ffff05b224 */ /* 0x000fe200078e0a05 */
[----:B------:R-:W-:Y:S01]  /*2520*/  ISETP.GT.U32.AND P3, PT, R26, R8, PT ;  /* 0x000000081a00720c */ /* 0x000fe20003f64070 */
[----:B------:R-:W-:Y:S01]  /*2530*/  @!P0 IMAD.IADD R9, R9, 0x1, -R26 ;  /* 0x0000000109098824 */ /* 0x000fe200078e0a1a */
[----:B------:R-:W-:Y:S01]  /*2540*/  ISETP.GE.AND P0, PT, R0, RZ, PT ;  /* 0x000000ff0000720c */ /* 0x000fe20003f06270 */
[----:B------:R-:W-:Y:S01]  /*2550*/  IMAD.MOV R0, RZ, RZ, -R13 ;  /* 0x000000ffff007224 */ /* 0x000fe200078e0a0d */
[----:B------:R0:W-:Y:S01]  /*2560*/  STL [R1+0xb4], R5 ;  /* 0x0000b40501007387 */ /* 0x0001e20000100800 */
[----:B------:R-:W-:Y:S01]  /*2570*/  IMAD.HI.U32 R16, R3, R14, RZ ;  /* 0x0000000e03107227 */ /* 0x000fe200078e00ff */
[----:B------:R-:W-:-:S03]  /*2580*/  LOP3.LUT R13, R2, 0x5c, RZ, 0xfc, !PT ;  /* 0x0000005c020d7812 */ /* 0x000fc600078efcff */
[----:B------:R-:W-:Y:S01]  /*2590*/  IMAD R11, R26, R0, R11 ;  /* 0x000000001a0b7224 */ /* 0x000fe200078e020b */
[----:B------:R-:W-:Y:S01]  /*25a0*/  IABS R0, R13 ;  /* 0x0000000d00007213 */ /* 0x000fe20000000000 */
[--C-:B------:R-:W-:Y:S01]  /*25b0*/  @!P1 IMAD.IADD R15, R15, 0x1, -R26.reuse ;  /* 0x000000010f0f9824 */ /* 0x100fe200078e0a1a */
[----:B------:R-:W-:Y:S01]  /*25c0*/  ISETP.GE.AND P1, PT, R4, RZ, PT ;  /* 0x000000ff0400720c */ /* 0x000fe20003f26270 */
[----:B------:R-:W-:Y:S01]  /*25d0*/  @!P3 IMAD.IADD R8, R8, 0x1, -R26 ;  /* 0x000000010808b824 */ /* 0x000fe200078e0a1a */
[----:B------:R-:W-:Y:S01]  /*25e0*/  LOP3.LUT R4, R2, 0x5a, RZ, 0xfc, !PT ;  /* 0x0000005a02047812 */ /* 0x000fe200078efcff */
[----:B0-----:R-:W-:Y:S02]  /*25f0*/  IMAD.MOV.U32 R5, RZ, RZ, R9 ;  /* 0x000000ffff057224 */ /* 0x001fe400078e0009 */
[----:B------:R-:W-:Y:S01]  /*2600*/  IMAD.MOV R16, RZ, RZ, -R16 ;  /* 0x000000ffff107224 */ /* 0x000fe200078e0a10 */
[C---:B------:R-:W-:Y:S01]  /*2610*/  ISETP.GT.U32.AND P3, PT, R26.reuse, R8, PT ;  /* 0x000000081a00720c */ /* 0x040fe20003f64070 */
[----:B------:R-:W-:Y:S01]  /*2620*/  @!P5 IMAD.MOV R5, RZ, RZ, -R5 ;  /* 0x000000ffff05d224 */ /* 0x000fe200078e0a05 */
[----:B------:R-:W-:Y:S01]  /*2630*/  ISETP.GT.U32.AND P5, PT, R26, R11, PT ;  /* 0x0000000b1a00720c */ /* 0x000fe20003fa4070 */
[----:B------:R-:W-:Y:S01]  /*2640*/  @!P6 IMAD.IADD R12, R12, 0x1, -R26 ;  /* 0x000000010c0ce824 */ /* 0x000fe200078e0a1a */
[----:B------:R-:W-:Y:S01]  /*2650*/  ISETP.GE.AND P6, PT, R10, RZ, PT ;  /* 0x000000ff0a00720c */ /* 0x000fe20003fc6270 */
[----:B------:R-:W-:Y:S01]  /*2660*/  IMAD R10, R26, R16, R14 ;  /* 0x000000101a0a7224 */ /* 0x000fe200078e020e */
[----:B------:R0:W-:Y:S01]  /*2670*/  STL [R1+0xb8], R5 ;  /* 0x0000b80501007387 */ /* 0x0001e20000100800 */
[----:B------:R-:W-:Y:S01]  /*2680*/  IMAD.HI.U32 R9, R3, R0, RZ ;  /* 0x0000000003097227 */ /* 0x000fe200078e00ff */
[----:B------:R-:W-:-:S03]  /*2690*/  IABS R14, R4 ;  /* 0x00000004000e7213 */ /* 0x000fc60000000000 */
[----:B------:R-:W-:Y:S02]  /*26a0*/  IMAD.MOV R9, RZ, RZ, -R9 ;  /* 0x000000ffff097224 */ /* 0x000fe400078e0a09 */
[--C-:B------:R-:W-:Y:S01]  /*26b0*/  @!P3 IMAD.IADD R8, R8, 0x1, -R26.reuse ;  /* 0x000000010808b824 */ /* 0x100fe200078e0a1a */
[C---:B------:R-:W-:Y:S01]  /*26c0*/  ISETP.GT.U32.AND P3, PT, R26.reuse, R10, PT ;  /* 0x0000000a1a00720c */ /* 0x040fe20003f64070 */
[----:B------:R-:W-:Y:S02]  /*26d0*/  @!P5 IMAD.IADD R11, R11, 0x1, -R26 ;  /* 0x000000010b0bd824 */ /* 0x000fe400078e0a1a */
[----:B0-----:R-:W-:Y:S02]  /*26e0*/  IMAD.MOV.U32 R5, RZ, RZ, R15 ;  /* 0x000000ffff057224 */ /* 0x001fe400078e000f */
[C---:B------:R-:W-:Y:S01]  /*26f0*/  IMAD R0, R26.reuse, R9, R0 ;  /* 0x000000091a007224 */ /* 0x040fe200078e0200 */
[----:B------:R-:W-:Y:S01]  /*2700*/  ISETP.GT.U32.AND P5, PT, R26, R11, PT ;  /* 0x0000000b1a00720c */ /* 0x000fe20003fa4070 */
[----:B------:R-:W-:Y:S01]  /*2710*/  @!P4 IMAD.MOV R5, RZ, RZ, -R5 ;  /* 0x000000ffff05c224 */ /* 0x000fe200078e0a05 */
[----:B------:R-:W-:Y:S01]  /*2720*/  ISETP.GE.AND P4, PT, R13, RZ, PT ;  /* 0x000000ff0d00720c */ /* 0x000fe20003f86270 */
[----:B------:R-:W-:Y:S01]  /*2730*/  IMAD.MOV.U32 R6, RZ, RZ, R12 ;  /* 0x000000ffff067224 */ /* 0x000fe200078e000c */
[----:B------:R-:W-:Y:S01]  /*2740*/  LOP3.LUT R12, R2, 0x56, RZ, 0xfc, !PT ;  /* 0x00000056020c7812 */ /* 0x000fe200078efcff */
[----:B------:R-:W-:Y:S01]  /*2750*/  IMAD.HI.U32 R9, R3, R14, RZ ;  /* 0x0000000e03097227 */ /* 0x000fe200078e00ff */
[----:B------:R0:W-:Y:S03]  /*2760*/  STL [R1+0x70], R5 ;  /* 0x0000700501007387 */ /* 0x0001e60000100800 */
[----:B------:R-:W-:-:S02]  /*2770*/  @!P3 IMAD.IADD R10, R10, 0x1, -R26 ;  /* 0x000000010a0ab824 */ /* 0x000fc400078e0a1a */
[----:B------:R-:W-:Y:S01]  /*2780*/  @!P2 IMAD.MOV R6, RZ, RZ, -R6 ;  /* 0x000000ffff06a224 */ /* 0x000fe200078e0a06 */
[----:B------:R-:W-:Y:S01]  /*2790*/  ISETP.GE.AND P2, PT, R4, RZ, PT ;  /* 0x000000ff0400720c */ /* 0x000fe20003f46270 */
[----:B------:R-:W-:Y:S01]  /*27a0*/  @!P5 IMAD.IADD R11, R11, 0x1, -R26 ;  /* 0x000000010b0bd824 */ /* 0x000fe200078e0a1a */
[----:B------:R-:W-:Y:S01]  /*27b0*/  ISETP.GT.U32.AND P3, PT, R26, R10, PT ;  /* 0x0000000a1a00720c */ /* 0x000fe20003f64070 */
[----:B------:R-:W-:Y:S01]  /*27c0*/  IMAD.MOV R9, RZ, RZ, -R9 ;  /* 0x000000ffff097224 */ /* 0x000fe200078e0a09 */
[----:B------:R-:W-:Y:S01]  /*27d0*/  STL [R1+0x78], R6 ;  /* 0x0000780601007387 */ /* 0x000fe20000100800 */
[----:B0-----:R-:W-:Y:S01]  /*27e0*/  IMAD.MOV.U32 R5, RZ, RZ, R8 ;  /* 0x000000ffff057224 */ /* 0x001fe200078e0008 */
[----:B------:R-:W-:Y:S01]  /*27f0*/  LOP3.LUT R8, R2, 0x58, RZ, 0xfc, !PT ;  /* 0x0000005802087812 */ /* 0x000fe200078efcff */
[C---:B------:R-:W-:Y:S01]  /*2800*/  IMAD R14, R26.reuse, R9, R14 ;  /* 0x000000091a0e7224 */ /* 0x040fe200078e020e */
[----:B------:R-:W-:Y:S01]  /*2810*/  IABS R9, R12 ;  /* 0x0000000c00097213 */ /* 0x000fe20000000000 */
[----:B------:R-:W-:Y:S01]  /*2820*/  @!P0 IMAD.MOV R5, RZ, RZ, -R5 ;  /* 0x000000ffff058224 */ /* 0x000fe200078e0a05 */
[----:B------:R-:W-:-:S02]  /*2830*/  ISETP.GT.U32.AND P0, PT, R26, R0, PT ;  /* 0x000000001a00720c */ /* 0x000fc40003f04070 */
[----:B------:R-:W-:Y:S02]  /*2840*/  ISETP.GE.AND P5, PT, R8, RZ, PT ;  /* 0x000000ff0800720c */ /* 0x000fe40003fa6270 */
[----:B------:R0:W-:Y:S01]  /*2850*/  STL [R1+0xb0], R5 ;  /* 0x0000b00501007387 */ /* 0x0001e20000100800 */
[----:B------:R-:W-:Y:S01]  /*2860*/  IABS R8, R8 ;  /* 0x0000000800087213 */ /* 0x000fe20000000000 */
[----:B------:R-:W-:Y:S01]  /*2870*/  @!P3 IMAD.IADD R10, R10, 0x1, -R26 ;  /* 0x000000010a0ab824 */ /* 0x000fe200078e0a1a */
[----:B------:R-:W-:Y:S02]  /*2880*/  ISETP.GT.U32.AND P3, PT, R26, R14, PT ;  /* 0x0000000e1a00720c */ /* 0x000fe40003f64070 */
[----:B------:R-:W-:-:S04]  /*2890*/  LOP3.LUT R4, R2, 0x54, RZ, 0xfc, !PT ;  /* 0x0000005402047812 */ /* 0x000fc800078efcff */
[----:B------:R-:W-:Y:S01]  /*28a0*/  @!P0 IMAD.IADD R0, R0, 0x1, -R26 ;  /* 0x0000000100008824 */ /* 0x000fe200078e0a1a */
[----:B------:R-:W-:Y:S01]  /*28b0*/  IABS R13, R4 ;  /* 0x00000004000d7213 */ /* 0x000fe20000000000 */
[----:B0-----:R-:W-:Y:S02]  /*28c0*/  IMAD.MOV.U32 R5, RZ, RZ, R11 ;  /* 0x000000ffff057224 */ /* 0x001fe400078e000b */
[----:B------:R-:W-:Y:S01]  /*28d0*/  IMAD.HI.U32 R11, R3, R8, RZ ;  /* 0x00000008030b7227 */ /* 0x000fe200078e00ff */
[----:B------:R-:W-:-:S03]  /*28e0*/  ISETP.GT.U32.AND P0, PT, R26, R0, PT ;  /* 0x000000001a00720c */ /* 0x000fc60003f04070 */
[----:B------:R-:W-:Y:S01]  /*28f0*/  @!P1 IMAD.MOV R5, RZ, RZ, -R5 ;  /* 0x000000ffff059224 */ /* 0x000fe200078e0a05 */
[----:B------:R-:W-:Y:S01]  /*2900*/  ISETP.GE.AND P1, PT, R12, RZ, PT ;  /* 0x000000ff0c00720c */ /* 0x000fe20003f26270 */
[----:B------:R-:W-:Y:S02]  /*2910*/  IMAD.MOV R11, RZ, RZ, -R11 ;  /* 0x000000ffff0b7224 */ /* 0x000fe400078e0a0b */
[----:B------:R-:W-:Y:S01]  /*2920*/  @!P3 IMAD.IADD R14, R14, 0x1, -R26 ;  /* 0x000000010e0eb824 */ /* 0x000fe200078e0a1a */
[----:B------:R0:W-:Y:S01]  /*2930*/  STL [R1+0xac], R5 ;  /* 0x0000ac0501007387 */ /* 0x0001e20000100800 */
[----:B------:R-:W-:-:S03]  /*2940*/  IMAD R8, R26, R11, R8 ;  /* 0x0000000b1a087224 */ /* 0x000fc600078e0208 */
[----:B------:R-:W-:Y:S01]  /*2950*/  ISETP.GT.U32.AND P3, PT, R26, R14, PT ;  /* 0x0000000e1a00720c */ /* 0x000fe20003f64070 */
[----:B------:R-:W-:Y:S01]  /*2960*/  @!P0 IMAD.IADD R0, R0, 0x1, -R26 ;  /* 0x0000000100008824 */ /* 0x000fe200078e0a1a */
[----:B------:R-:W-:Y:S01]  /*2970*/  ISETP.GT.U32.AND P0, PT, R26, R8, PT ;  /* 0x000000081a00720c */ /* 0x000fe20003f04070 */
[----:B0-----:R-:W-:Y:S02]  /*2980*/  IMAD.MOV.U32 R5, RZ, RZ, R10 ;  /* 0x000000ffff057224 */ /* 0x001fe400078e000a */
[----:B------:R-:W-:-:S04]  /*2990*/  IMAD.HI.U32 R10, R3, R9, RZ ;  /* 0x00000009030a7227 */ /* 0x000fc800078e00ff */
[----:B------:R-:W-:Y:S01]  /*29a0*/  @!P6 IMAD.MOV R5, RZ, RZ, -R5 ;  /* 0x000000ffff05e224 */ /* 0x000fe200078e0a05 */
[----:B------:R-:W-:Y:S01]  /*29b0*/  ISETP.GE.AND P6, PT, R4, RZ, PT ;  /* 0x000000ff0400720c */ /* 0x000fe20003fc6270 */
[----:B------:R-:W-:Y:S02]  /*29c0*/  IMAD.MOV R4, RZ, RZ, -R10 ;  /* 0x000000ffff047224 */ /* 0x000fe400078e0a0a */
[----:B------:R-:W-:Y:S01]  /*29d0*/  IMAD.HI.U32 R10, R3, R13, RZ ;  /* 0x0000000d030a7227 */ /* 0x000fe200078e00ff */
[----:B------:R0:W-:Y:S03]  /*29e0*/  STL [R1+0x80], R5 ;  /* 0x0000800501007387 */ /* 0x0001e60000100800 */
[----:B------:R-:W-:Y:S01]  /*29f0*/  IMAD R4, R26, R4, R9 ;  /* 0x000000041a047224 */ /* 0x000fe200078e0209 */
[----:B------:R-:W-:Y:S01]  /*2a00*/  LOP3.LUT R9, R2, 0x52, RZ, 0xfc, !PT ;  /* 0x0000005202097812 */ /* 0x000fe200078efcff */
[----:B------:R-:W-:-:S02]  /*2a10*/  @!P0 IMAD.IADD R8, R8, 0x1, -R26 ;  /* 0x0000000108088824 */ /* 0x000fc400078e0a1a */
[----:B------:R-:W-:Y:S01]  /*2a20*/  IMAD.MOV R10, RZ, RZ, -R10 ;  /* 0x000000ffff0a7224 */ /* 0x000fe200078e0a0a */
[----:B------:R-:W-:Y:S01]  /*2a30*/  IABS R12, R9 ;  /* 0x00000009000c7213 */ /* 0x000fe20000000000 */
[----:B------:R-:W-:Y:S01]  /*2a40*/  @!P3 IMAD.IADD R14, R14, 0x1, -R26 ;  /* 0x000000010e0eb824 */ /* 0x000fe200078e0a1a */
[----:B------:R-:W-:Y:S01]  /*2a50*/  ISETP.GT.U32.AND P0, PT, R26, R8, PT ;  /* 0x000000081a00720c */ /* 0x000fe20003f04070 */
[----:B0-----:R-:W-:Y:S01]  /*2a60*/  IMAD.MOV.U32 R5, RZ, RZ, R0 ;  /* 0x000000ffff057224 */ /* 0x001fe200078e0000 */
[----:B------:R-:W-:Y:S01]  /*2a70*/  LOP3.LUT R0, R2, 0x4e, RZ, 0xfc, !PT ;  /* 0x0000004e02007812 */ /* 0x000fe200078efcff */
[----:B------:R-:W-:Y:S01]  /*2a80*/  IMAD R13, R26, R10, R13 ;  /* 0x0000000a1a0d7224 */ /* 0x000fe200078e020d */
[----:B------:R-:W-:Y:S01]  /*2a90*/  LOP3.LUT R10, R2, 0x50, RZ, 0xfc, !PT ;  /* 0x00000050020a7812 */ /* 0x000fe200078efcff */
[----:B------:R-:W-:Y:S01]  /*2aa0*/  @!P4 IMAD.MOV R5, RZ, RZ, -R5 ;  /* 0x000000ffff05c224 */ /* 0x000fe200078e0a05 */
[C---:B------:R-:W-:Y:S02]  /*2ab0*/  ISETP.GT.U32.AND P4, PT, R26.reuse, R4, PT ;  /* 0x000000041a00720c */ /* 0x040fe40003f84070 */
[----:B------:R-:W-:-:S02]  /*2ac0*/  ISETP.GT.U32.AND P3, PT, R26, R13, PT ;  /* 0x0000000d1a00720c */ /* 0x000fc40003f64070 */
[----:B------:R0:W-:Y:S01]  /*2ad0*/  STL [R1+0x90], R5 ;  /* 0x0000900501007387 */ /* 0x0001e20000100800 */
[----:B------:R-:W-:Y:S02]  /*2ae0*/  IABS R11, R10 ;  /* 0x0000000a000b7213 */ /* 0x000fe40000000000 */
[----:B------:R-:W-:Y:S01]  /*2af0*/  @!P0 IMAD.IADD R8, R8, 0x1, -R26 ;  /* 0x0000000108088824 */ /* 0x000fe200078e0a1a */
[----:B------:R-:W-:Y:S02]  /*2b00*/  ISETP.GE.AND P0, PT, R10, RZ, PT ;  /* 0x000000ff0a00720c */ /* 0x000fe40003f06270 */
[----:B------:R-:W-:Y:S01]  /*2b10*/  IMAD.HI.U32 R15, R3, R11, RZ ;  /* 0x0000000b030f7227 */ /* 0x000fe200078e00ff */
[----:B------:R-:W-:-:S03]  /*2b20*/  IABS R16, R0 ;  /* 0x0000000000107213 */ /* 0x000fc60000000000 */
[----:B------:R-:W-:Y:S02]  /*2b30*/  @!P4 IMAD.IADD R4, R4, 0x1, -R26 ;  /* 0x000000010404c824 */ /* 0x000fe400078e0a1a */
[----:B0-----:R-:W-:Y:S02]  /*2b40*/  IMAD.MOV.U32 R5, RZ, RZ, R14 ;  /* 0x000000ffff057224 */ /* 0x001fe400078e000e */
[----:B------:R-:W-:Y:S01]  /*2b50*/  IMAD.HI.U32 R14, R3, R12, RZ ;  /* 0x0000000c030e7227 */ /* 0x000fe200078e00ff */
[----:B------:R-:W-:-:S03]  /*2b60*/  ISETP.GT.U32.AND P4, PT, R26, R4, PT ;  /* 0x000000041a00720c */ /* 0x000fc60003f84070 */
[----:B------:R-:W-:Y:S02]  /*2b70*/  IMAD.MOV R14, RZ, RZ, -R14 ;  /* 0x000000ffff0e7224 */ /* 0x000fe400078e0a0e */
[----:B------:R-:W-:Y:S01]  /*2b80*/  @!P2 IMAD.MOV R5, RZ, RZ, -R5 ;  /* 0x000000ffff05a224 */ /* 0x000fe200078e0a05 */
[----:B------:R-:W-:Y:S01]  /*2b90*/  ISETP.GE.AND P2, PT, R9, RZ, PT ;  /* 0x000000ff0900720c */ /* 0x000fe20003f46270 */
[----:B------:R-:W-:Y:S02]  /*2ba0*/  IMAD R10, R26, R14, R12 ;  /* 0x0000000e1a0a7224 */ /* 0x000fe400078e020c */
[----:B------:R-:W-:Y:S01]  /*2bb0*/  IMAD.MOV R15, RZ, RZ, -R15 ;  /* 0x000000ffff0f7224 */ /* 0x000fe200078e0a0f */
[----:B------:R0:W-:Y:S01]  /*2bc0*/  STL [R1+0x98], R5 ;  /* 0x0000980501007387 */ /* 0x0001e20000100800 */
[--C-:B------:R-:W-:Y:S02]  /*2bd0*/  @!P3 IMAD.IADD R13, R13, 0x1, -R26.reuse ;  /* 0x000000010d0db824 */ /* 0x100fe400078e0a1a */
[----:B------:R-:W-:Y:S01]  /*2be0*/  @!P4 IMAD.IADD R4, R4, 0x1, -R26 ;  /* 0x000000010404c824 */ /* 0x000fe200078e0a1a */
[C---:B------:R-:W-:Y:S01]  /*2bf0*/  ISETP.GT.U32.AND P4, PT, R26.reuse, R10, PT ;  /* 0x0000000a1a00720c */ /* 0x040fe20003f84070 */
[C---:B------:R-:W-:Y:S01]  /*2c00*/  IMAD R11, R26.reuse, R15, R11 ;  /* 0x0000000f1a0b7224 */ /* 0x040fe200078e020b */
[----:B------:R-:W-:Y:S01]  /*2c10*/  ISETP.GT.U32.AND P3, PT, R26, R13, PT ;  /* 0x0000000d1a00720c */ /* 0x000fe20003f64070 */
[----:B------:R-:W-:Y:S01]  /*2c20*/  IMAD.MOV.U32 R9, RZ, RZ, R16 ;  /* 0x000000ffff097224 */ /* 0x000fe200078e0010 */
[----:B------:R-:W-:Y:S01]  /*2c30*/  LOP3.LUT R16, R2, 0x4c, RZ, 0xfc, !PT ;  /* 0x0000004c02107812 */ /* 0x000fe200078efcff */
[----:B------:R-:W-:-:S02]  /*2c40*/  IMAD.MOV.U32 R6, RZ, RZ, R8 ;  /* 0x000000ffff067224 */ /* 0x000fc400078e0008 */
[----:B0-----:R-:W-:Y:S01]  /*2c50*/  IMAD.MOV.U32 R5, RZ, RZ, R4 ;  /* 0x000000ffff057224 */ /* 0x001fe200078e0004 */
[----:B------:R-:W-:Y:S01]  /*2c60*/  LOP3.LUT R4, R2, 0x46, RZ, 0xfc, !PT ;  /* 0x0000004602047812 */ /* 0x000fe200078efcff */
[----:B------:R-:W-:-:S04]  /*2c70*/  IMAD.HI.U32 R12, R3, R9, RZ ;  /* 0x00000009030c7227 */ /* 0x000fc800078e00ff */
[----:B------:R-:W-:Y:S01]  /*2c80*/  @!P1 IMAD.MOV R5, RZ, RZ, -R5 ;  /* 0x000000ffff059224 */ /* 0x000fe200078e0a05 */
[----:B------:R-:W-:Y:S01]  /*2c90*/  ISETP.GT.U32.AND P1, PT, R26, R11, PT ;  /* 0x0000000b1a00720c */ /* 0x000fe20003f24070 */
[----:B------:R-:W-:Y:S02]  /*2ca0*/  @!P4 IMAD.IADD R10, R10, 0x1, -R26 ;  /* 0x000000010a0ac824 */ /* 0x000fe400078e0a1a */
[----:B------:R-:W-:Y:S01]  /*2cb0*/  @!P5 IMAD.MOV R6, RZ, RZ, -R6 ;  /* 0x000000ffff06d224 */ /* 0x000fe200078e0a06 */
[----:B------:R-:W-:Y:S01]  /*2cc0*/  ISETP.GE.AND P5, PT, R0, RZ, PT ;  /* 0x000000ff0000720c */ /* 0x000fe20003fa6270 */
[----:B------:R-:W-:Y:S01]  /*2cd0*/  @!P3 IMAD.IADD R13, R13, 0x1, -R26 ;  /* 0x000000010d0db824 */ /* 0x000fe200078e0a1a */
[----:B------:R-:W-:Y:S01]  /*2ce0*/  ISETP.GT.U32.AND P4, PT, R26, R10, PT ;  /* 0x0000000a1a00720c */ /* 0x000fe20003f84070 */
[----:B------:R-:W-:Y:S01]  /*2cf0*/  IMAD.MOV R12, RZ, RZ, -R12 ;  /* 0x000000ffff0c7224 */ /* 0x000fe200078e0a0c */
[----:B------:R-:W-:Y:S01]  /*2d00*/  ISETP.GE.AND P3, PT, R16, RZ, PT ;  /* 0x000000ff1000720c */ /* 0x000fe20003f66270 */
[----:B------:R-:W-:Y:S01]  /*2d10*/  STL [R1+0xa0], R6 ;  /* 0x0000a00601007387 */ /* 0x000fe20000100800 */
[----:B------:R-:W-:Y:S01]  /*2d20*/  IABS R16, R16 ;  /* 0x0000001000107213 */ /* 0x000fe20000000000 */
[----:B------:R-:W-:Y:S01]  /*2d30*/  IMAD R9, R26, R12, R9 ;  /* 0x0000000c1a097224 */ /* 0x000fe200078e0209 */
[----:B------:R-:W-:Y:S01]  /*2d40*/  LOP3.LUT R0, R2, 0x4a, RZ, 0xfc, !PT ;  /* 0x0000004a02007812 */ /* 0x000fe200078efcff */
[----:B------:R-:W-:Y:S01]  /*2d50*/  @!P1 IMAD.IADD R11, R11, 0x1, -R26 ;  /* 0x000000010b0b9824 */ /* 0x000fe200078e0a1a */
[----:B------:R0:W-:Y:S01]  /*2d60*/  STL [R1+0xa8], R5 ;  /* 0x0000a80501007387 */ /* 0x0001e20000100800 */
[----:B------:R-:W-:Y:S01]  /*2d70*/  IMAD.HI.U32 R17, R3, R16, RZ ;  /* 0x0000001003117227 */ /* 0x000fe200078e00ff */
[----:B------:R-:W-:-:S02]  /*2d80*/  IABS R8, R0 ;  /* 0x0000000000087213 */ /* 0x000fc40000000000 */
[----:B------:R-:W-:Y:S01]  /*2d90*/  ISETP.GT.U32.AND P1, PT, R26, R11, PT ;  /* 0x0000000b1a00720c */ /* 0x000fe20003f24070 */
[----:B------:R-:W-:Y:S01]  /*2da0*/  IMAD.MOV R17, RZ, RZ, -R17 ;  /* 0x000000ffff117224 */ /* 0x000fe200078e0a11 */
[----:B------:R-:W-:Y:S01]  /*2db0*/  LOP3.LUT R12, R2, 0x48, RZ, 0xfc, !PT ;  /* 0x00000048020c7812 */ /* 0x000fe200078efcff */
[----:B------:R-:W-:Y:S01]  /*2dc0*/  @!P4 IMAD.IADD R10, R10, 0x1, -R26 ;  /* 0x000000010a0ac824 */ /* 0x000fe200078e0a1a */
[----:B------:R-:W-:Y:S01]  /*2dd0*/  ISETP.GE.AND P4, PT, R0, RZ, PT ;  /* 0x000000ff0000720c */ /* 0x000fe20003f86270 */
[----:B------:R-:W-:Y:S01]  /*2de0*/  IMAD R0, R26, R17, R16 ;  /* 0x000000111a007224 */ /* 0x000fe200078e0210 */
[----:B------:R-:W-:Y:S01]  /*2df0*/  IABS R14, R12 ;  /* 0x0000000c000e7213 */ /* 0x000fe20000000000 */
[----:B0-----:R-:W-:Y:S01]  /*2e00*/  IMAD.MOV.U32 R5, RZ, RZ, R13 ;  /* 0x000000ffff057224 */ /* 0x001fe200078e000d */
[----:B------:R-:W-:Y:S01]  /*2e10*/  IABS R13, R4 ;  /* 0x00000004000d7213 */ /* 0x000fe20000000000 */
[----:B------:R-:W-:-:S04]  /*2e20*/  IMAD.HI.U32 R15, R3, R8, RZ ;  /* 0x00000008030f7227 */ /* 0x000fc800078e00ff */
[----:B------:R-:W-:Y:S01]  /*2e30*/  @!P6 IMAD.MOV R5, RZ, RZ, -R5 ;  /* 0x000000ffff05e224 */ /* 0x000fe200078e0a05 */
[C---:B------:R-:W-:Y:S01]  /*2e40*/  ISETP.GT.U32.AND P6, PT, R26.reuse, R9, PT ;  /* 0x000000091a00720c */ /* 0x040fe20003fc4070 */
[----:B------:R-:W-:Y:S01]  /*2e50*/  @!P1 IMAD.IADD R11, R11, 0x1, -R26 ;  /* 0x000000010b0b9824 */ /* 0x000fe200078e0a1a */
[C---:B------:R-:W-:Y:S01]  /*2e60*/  ISETP.GT.U32.AND P1, PT, R26.reuse, R0, PT ;  /* 0x000000001a00720c */ /* 0x040fe20003f24070 */
[----:B------:R-:W-:Y:S01]  /*2e70*/  IMAD.MOV R15, RZ, RZ, -R15 ;  /* 0x000000ffff0f7224 */ /* 0x000fe200078e0a0f */
[----:B------:R0:W-:Y:S01]  /*2e80*/  STL [R1+0xa4], R5 ;  /* 0x0000a40501007387 */ /* 0x0001e20000100800 */
[----:B------:R-:W-:Y:S02]  /*2e90*/  IMAD.MOV.U32 R6, RZ, RZ, R10 ;  /* 0x000000ffff067224 */ /* 0x000fe400078e000a */
[----:B------:R-:W-:Y:S02]  /*2ea0*/  IMAD R8, R26, R15, R8 ;  /* 0x0000000f1a087224 */ /* 0x000fe400078e0208 */
[----:B------:R-:W-:-:S04]  /*2eb0*/  IMAD.HI.U32 R15, R3, R14, RZ ;  /* 0x0000000e030f7227 */ /* 0x000fc800078e00ff */
[--C-:B------:R-:W-:Y:S02]  /*2ec0*/  @!P6 IMAD.IADD R9, R9, 0x1, -R26.reuse ;  /* 0x000000010909e824 */ /* 0x100fe400078e0a1a */
[----:B------:R-:W-:Y:S02]  /*2ed0*/  IMAD.MOV R15, RZ, RZ, -R15 ;  /* 0x000000ffff0f7224 */ /* 0x000fe400078e0a0f */
[----:B------:R-:W-:Y:S01]  /*2ee0*/  @!P1 IMAD.IADD R0, R0, 0x1, -R26 ;  /* 0x0000000100009824 */ /* 0x000fe200078e0a1a */
[C---:B------:R-:W-:Y:S01]  /*2ef0*/  ISETP.GT.U32.AND P6, PT, R26.reuse, R9, PT ;  /* 0x000000091a00720c */ /* 0x040fe20003fc4070 */
[C---:B------:R-:W-:Y:S02]  /*2f00*/  IMAD R14, R26.reuse, R15, R14 ;  /* 0x0000000f1a0e7224 */ /* 0x040fe400078e020e */
[----:B------:R-:W-:Y:S01]  /*2f10*/  IMAD.HI.U32 R16, R3, R13, RZ ;  /* 0x0000000d03107227 */ /* 0x000fe200078e00ff */
[----:B------:R-:W-:-:S03]  /*2f20*/  ISETP.GT.U32.AND P1, PT, R26, R0, PT ;  /* 0x000000001a00720c */ /* 0x000fc60003f24070 */
[----:B------:R-:W-:Y:S01]  /*2f30*/  @!P2 IMAD.MOV R6, RZ, RZ, -R6 ;  /* 0x000000ffff06a224 */ /* 0x000fe200078e0a06 */
[C---:B------:R-:W-:Y:S01]  /*2f40*/  ISETP.GT.U32.AND P2, PT, R26.reuse, R8, PT ;  /* 0x000000081a00720c */ /* 0x040fe20003f44070 */
[----:B------:R-:W-:Y:S02]  /*2f50*/  IMAD.MOV R16, RZ, RZ, -R16 ;  /* 0x000000ffff107224 */ /* 0x000fe400078e0a10 */
[----:B0-----:R-:W-:Y:S01]  /*2f60*/  IMAD.MOV.U32 R5, RZ, RZ, R11 ;  /* 0x000000ffff057224 */ /* 0x001fe200078e000b */
[----:B------:R-:W-:Y:S01]  /*2f70*/  STL [R1+0x9c], R6 ;  /* 0x00009c0601007387 */ /* 0x000fe20000100800 */
[--C-:B------:R-:W-:Y:S01]  /*2f80*/  @!P6 IMAD.IADD R9, R9, 0x1, -R26.reuse ;  /* 0x000000010909e824 */ /* 0x100fe200078e0a1a */
[C---:B------:R-:W-:Y:S01]  /*2f90*/  ISETP.GT.U32.AND P6, PT, R26.reuse, R14, PT ;  /* 0x0000000e1a00720c */ /* 0x040fe20003fc4070 */
[----:B------:R-:W-:Y:S01]  /*2fa0*/  IMAD R11, R26, R16, R13 ;  /* 0x000000101a0b7224 */ /* 0x000fe200078e020d */
[----:B------:R-:W-:Y:S01]  /*2fb0*/  LOP3.LUT R13, R2, 0x42, RZ, 0xfc, !PT ;  /* 0x00000042020d7812 */ /* 0x000fe200078efcff */
[----:B------:R-:W-:Y:S01]  /*2fc0*/  @!P0 IMAD.MOV R5, RZ, RZ, -R5 ;  /* 0x000000ffff058224 */ /* 0x000fe200078e0a05 */
[----:B------:R-:W-:Y:S01]  /*2fd0*/  ISETP.GE.AND P0, PT, R12, RZ, PT ;  /* 0x000000ff0c00720c */ /* 0x000fe20003f06270 */
[--C-:B------:R-:W-:Y:S01]  /*2fe0*/  @!P1 IMAD.IADD R0, R0, 0x1, -R26.reuse ;  /* 0x0000000100009824 */ /* 0x100fe200078e0a1a */
[----:B------:R-:W-:Y:S01]  /*2ff0*/  ISETP.GT.U32.AND P1, PT, R26, R11, PT ;  /* 0x0000000b1a00720c */ /* 0x000fe20003f24070 */
[----:B------:R-:W-:Y:S01]  /*3000*/  @!P2 IMAD.IADD R8, R8, 0x1, -R26 ;  /* 0x000000010808a824 */ /* 0x000fe200078e0a1a */
[----:B------:R0:W-:Y:S01]  /*3010*/  STL [R1+0x94], R5 ;  /* 0x0000940501007387 */ /* 0x0001e20000100800 */
[----:B------:R-:W-:-:S02]  /*3020*/  LOP3.LUT R12, R2, 0x44, RZ, 0xfc, !PT ;  /* 0x00000044020c7812 */ /* 0x000fc400078efcff */
[----:B------:R-:W-:Y:S02]  /*3030*/  IABS R10, R13 ;  /* 0x0000000d000a7213 */ /* 0x000fe40000000000 */
[--C-:B------:R-:W-:Y:S01]  /*3040*/  @!P6 IMAD.IADD R14, R14, 0x1, -R26.reuse ;  /* 0x000000010e0ee824 */ /* 0x100fe200078e0a1a */
[C---:B------:R-:W-:Y:S02]  /*3050*/  ISETP.GT.U32.AND P2, PT, R26.reuse, R8, PT ;  /* 0x000000081a00720c */ /* 0x040fe40003f44070 */
[----:B------:R-:W-:Y:S01]  /*3060*/  IABS R15, R12 ;  /* 0x0000000c000f7213 */ /* 0x000fe20000000000 */
[----:B0-----:R-:W-:Y:S01]  /*3070*/  IMAD.MOV.U32 R5, RZ, RZ, R9 ;  /* 0x000000ffff057224 */ /* 0x001fe200078e0009 */
[----:B------:R-:W-:Y:S01]  /*3080*/  ISETP.GT.U32.AND P6, PT, R26, R14, PT ;  /* 0x0000000e1a00720c */ /* 0x000fe20003fc4070 */
[--C-:B------:R-:W-:Y:S02]  /*3090*/  @!P1 IMAD.IADD R11, R11, 0x1, -R26.reuse ;  /* 0x000000010b0b9824 */ /* 0x100fe400078e0a1a */
[----:B------:R-:W-:Y:S01]  /*30a0*/  @!P5 IMAD.MOV R5, RZ, RZ, -R5 ;  /* 0x000000ffff05d224 */ /* 0x000fe200078e0a05 */
[----:B------:R-:W-:Y:S01]  /*30b0*/  ISETP.GE.AND P5, PT, R4, RZ, PT ;  /* 0x000000ff0400720c */ /* 0x000fe20003fa6270 */
[----:B------:R-:W-:Y:S01]  /*30c0*/  IMAD.MOV.U32 R9, RZ, RZ, R15 ;  /* 0x000000ffff097224 */ /* 0x000fe200078e000f */
[----:B------:R-:W-:Y:S01]  /*30d0*/  ISETP.GT.U32.AND P1, PT, R26, R11, PT ;  /* 0x0000000b1a00720c */ /* 0x000fe20003f24070 */
[----:B------:R-:W-:Y:S01]  /*30e0*/  IMAD.HI.U32 R4, R3, R10, RZ ;  /* 0x0000000a03047227 */ /* 0x000fe200078e00ff */
[----:B------:R0:W-:Y:S03]  /*30f0*/  STL [R1+0x8c], R5 ;  /* 0x00008c0501007387 */ /* 0x0001e60000100800 */
[----:B------:R-:W-:Y:S01]  /*3100*/  @!P2 IMAD.IADD R8, R8, 0x1, -R26 ;  /* 0x000000010808a824 */ /* 0x000fe200078e0a1a */
[----:B------:R-:W-:Y:S01]  /*3110*/  ISETP.GE.AND P2, PT, R13, RZ, PT ;  /* 0x000000ff0d00720c */ /* 0x000fe20003f46270 */
[----:B------:R-:W-:Y:S01]  /*3120*/  IMAD.HI.U32 R15, R3, R9, RZ ;  /* 0x00000009030f7227 */ /* 0x000fe200078e00ff */
[----:B------:R-:W-:-:S03]  /*3130*/  LOP3.LUT R13, R2, 0x3e, RZ, 0xfc, !PT ;  /* 0x0000003e020d7812 */ /* 0x000fc600078efcff */
[----:B------:R-:W-:Y:S01]  /*3140*/  @!P6 IMAD.IADD R14, R14, 0x1, -R26 ;  /* 0x000000010e0ee824 */ /* 0x000fe200078e0a1a */
[----:B------:R-:W-:Y:S01]  /*3150*/  IABS R19, R13 ;  /* 0x0000000d00137213 */ /* 0x000fe20000000000 */
[----:B0-----:R-:W-:Y:S01]  /*3160*/  IMAD.MOV.U32 R5, RZ, RZ, R0 ;  /* 0x000000ffff057224 */ /* 0x001fe200078e0000 */
[C---:B------:R-:W-:Y:S01]  /*3170*/  LOP3.LUT R0, R2.reuse, 0x40, RZ, 0xfc, !PT ;  /* 0x0000004002007812 */ /* 0x040fe200078efcff */
[----:B------:R-:W-:Y:S01]  /*3180*/  IMAD.MOV.U32 R6, RZ, RZ, R8 ;  /* 0x000000ffff067224 */ /* 0x000fe200078e0008 */
[----:B------:R-:W-:Y:S01]  /*3190*/  LOP3.LUT R8, R2, 0x38, RZ, 0xfc, !PT ;  /* 0x0000003802087812 */ /* 0x000fe200078efcff */
[----:B------:R-:W-:Y:S01]  /*31a0*/  @!P3 IMAD.MOV R5, RZ, RZ, -R5 ;  /* 0x000000ffff05b224 */ /* 0x000fe200078e0a05 */
[----:B------:R-:W-:Y:S01]  /*31b0*/  ISETP.GE.AND P3, PT, R12, RZ, PT ;  /* 0x000000ff0c00720c */ /* 0x000fe20003f66270 */
[----:B------:R-:W-:Y:S01]  /*31c0*/  IMAD.MOV R15, RZ, RZ, -R15 ;  /* 0x000000ffff0f7224 */ /* 0x000fe200078e0a0f */
[----:B------:R-:W-:Y:S01]  /*31d0*/  LOP3.LUT R12, R2, 0x3c, RZ, 0xfc, !PT ;  /* 0x0000003c020c7812 */ /* 0x000fe200078efcff */
[----:B------:R-:W-:Y:S01]  /*31e0*/  @!P4 IMAD.MOV R6, RZ, RZ, -R6 ;  /* 0x000000ffff06c224 */ /* 0x000fe200078e0a06 */
[----:B------:R0:W-:Y:S01]  /*31f0*/  STL [R1+0x74], R5 ;  /* 0x0000740501007387 */ /* 0x0001e20000100800 */
[----:B------:R-:W-:Y:S01]  /*3200*/  IMAD R9, R26, R15, R9 ;  /* 0x0000000f1a097224 */ /* 0x000fe200078e0209 */
[----:B------:R-:W-:Y:S01]  /*3210*/  ISETP.GE.AND P4, PT, R0, RZ, PT ;  /* 0x000000ff0000720c */ /* 0x000fe20003f86270 */
[----:B------:R-:W-:Y:S01]  /*3220*/  IMAD.MOV R4, RZ, RZ, -R4 ;  /* 0x000000ffff047224 */ /* 0x000fe200078e0a04 */
[----:B------:R-:W-:Y:S01]  /*3230*/  STL [R1+0x7c], R6 ;  /* 0x00007c0601007387 */ /* 0x000fe20000100800 */
[----:B------:R-:W-:Y:S01]  /*3240*/  @!P1 IMAD.IADD R11, R11, 0x1, -R26 ;  /* 0x000000010b0b9824 */ /* 0x000fe200078e0a1a */
[C---:B------:R-:W-:Y:S01]  /*3250*/  ISETP.GT.U32.AND P6, PT, R26.reuse, R9, PT ;  /* 0x000000091a00720c */ /* 0x040fe20003fc4070 */
[----:B------:R-:W-:Y:S01]  /*3260*/  IMAD R4, R26, R4, R10 ;  /* 0x000000041a047224 */ /* 0x000fe200078e020a */
[----:B------:R-:W-:Y:S01]  /*3270*/  IABS R0, R0 ;  /* 0x0000000000007213 */ /* 0x000fe20000000000 */
[----:B0-----:R-:W-:Y:S01]  /*3280*/  IMAD.MOV.U32 R5, RZ, RZ, R14 ;  /* 0x000000ffff057224 */ /* 0x001fe200078e000e */
[----:B------:R-:W-:-:S02]  /*3290*/  ISETP.GE.AND P1, PT, R12, RZ, PT ;  /* 0x000000ff0c00720c */ /* 0x000fc40003f26270 */
[----:B------:R-:W-:Y:S01]  /*32a0*/  IABS R18, R12 ;  /* 0x0000000c00127213 */ /* 0x000fe20000000000 */
[----:B------:R-:W-:Y:S01]  /*32b0*/  @!P0 IMAD.MOV R5, RZ, RZ, -R5 ;  /* 0x000000ffff058224 */ /* 0x000fe200078e0a05 */
[----:B------:R-:W-:Y:S01]  /*32c0*/  ISETP.GE.AND P0, PT, R13, RZ, PT ;  /* 0x000000ff0d00720c */ /* 0x000fe20003f06270 */
[----:B------:R-:W-:Y:S01]  /*32d0*/  IMAD.HI.U32 R13, R3, R0, RZ ;  /* 0x00000000030d7227 */ /* 0x000fe200078e00ff */
[----:B------:R-:W-:Y:S02]  /*32e0*/  LOP3.LUT R10, R2, 0x3a, RZ, 0xfc, !PT ;  /* 0x0000003a020a7812 */ /* 0x000fe400078efcff */
[----:B------:R0:W-:Y:S01]  /*32f0*/  STL [R1+0x84], R5 ;  /* 0x0000840501007387 */ /* 0x0001e20000100800 */
[----:B------:R-:W-:Y:S01]  /*3300*/  @!P6 IMAD.IADD R9, R9, 0x1, -R26 ;  /* 0x000000010909e824 */ /* 0x000fe200078e0a1a */
[----:B------:R-:W-:Y:S01]  /*3310*/  IABS R17, R10 ;  /* 0x0000000a00117213 */ /* 0x000fe20000000000 */
[----:B------:R-:W-:Y:S01]  /*3320*/  IMAD.MOV R13, RZ, RZ, -R13 ;  /* 0x000000ffff0d7224 */ /* 0x000fe200078e0a0d */
[----:B------:R-:W-:Y:S01]  /*3330*/  IABS R16, R8 ;  /* 0x0000000800107213 */ /* 0x000fe20000000000 */
[----:B------:R-:W-:Y:S01]  /*3340*/  IMAD.HI.U32 R12, R3, R19, RZ ;  /* 0x00000013030c7227 */ /* 0x000fe200078e00ff */
[----:B------:R-:W-:-:S02]  /*3350*/  ISETP.GT.U32.AND P6, PT, R26, R9, PT ;  /* 0x000000091a00720c */ /* 0x000fc40003fc4070 */
[----:B------:R-:W-:Y:S01]  /*3360*/  LOP3.LUT R15, R2, 0x36, RZ, 0xfc, !PT ;  /* 0x00000036020f7812 */ /* 0x000fe200078efcff */
[C---:B------:R-:W-:Y:S02]  /*3370*/  IMAD R0, R26.reuse, R13, R0 ;  /* 0x0000000d1a007224 */ /* 0x040fe400078e0200 */
[----:B0-----:R-:W-:Y:S01]  /*3380*/  IMAD.MOV.U32 R5, RZ, RZ, R11 ;  /* 0x000000ffff057224 */ /* 0x001fe200078e000b */
[----:B------:R-:W-:Y:S01]  /*3390*/  IABS R13, R15 ;  /* 0x0000000f000d7213 */ /* 0x000fe20000000000 */
[----:B------:R-:W-:Y:S02]  /*33a0*/  IMAD.MOV R12, RZ, RZ, -R12 ;  /* 0x000000ffff0c7224 */ /* 0x000fe400078e0a0c */
[----:B------:R-:W-:Y:S01]  /*33b0*/  @!P5 IMAD.MOV R5, RZ, RZ, -R5 ;  /* 0x000000ffff05d224 */ /* 0x000fe200078e0a05 */
[----:B------:R-:W-:Y:S01]  /*33c0*/  ISETP.GT.U32.AND P5, PT, R26, R4, PT ;  /* 0x000000041a00720c */ /* 0x000fe20003fa4070 */
[----:B------:R-:W-:-:S03]  /*33d0*/  IMAD.HI.U32 R11, R3, R18, RZ ;  /* 0x00000012030b7227 */ /* 0x000fc600078e00ff */
[----:B------:R0:W-:Y:S01]  /*33e0*/  STL [R1+0x88], R5 ;  /* 0x0000880501007387 */ /* 0x0001e20000100800 */
[----:B------:R-:W-:Y:S01]  /*33f0*/  @!P6 IMAD.IADD R9, R9, 0x1, -R26 ;  /* 0x000000010909e824 */ /* 0x000fe200078e0a1a */
[C---:B------:R-:W-:Y:S01]  /*3400*/  ISETP.GT.U32.AND P6, PT, R26.reuse, R0, PT ;  /* 0x000000001a00720c */ /* 0x040fe20003fc4070 */
[----:B------:R-:W-:Y:S02]  /*3410*/  IMAD R19, R26, R12, R19 ;  /* 0x0000000c1a137224 */ /* 0x000fe400078e0213 */
[----:B------:R-:W-:Y:S02]  /*3420*/  IMAD.MOV R11, RZ, RZ, -R11 ;  /* 0x000000ffff0b7224 */ /* 0x000fe400078e0a0b */
[----:B------:R-:W-:-:S04]  /*3430*/  IMAD.HI.U32 R20, R3, R17, RZ ;  /* 0x0000001103147227 */ /* 0x000fc800078e00ff */
[----:B------:R-:W-:Y:S02]  /*3440*/  @!P5 IMAD.IADD R4, R4, 0x1, -R26 ;  /* 0x000000010404d824 */ /* 0x000fe400078e0a1a */
[----:B------:R-:W-:Y:S01]  /*3450*/  IMAD R18, R26, R11, R18 ;  /* 0x0000000b1a127224 */ /* 0x000fe200078e0212 */
[----:B------:R-:W-:Y:S01]  /*3460*/  LOP3.LUT R11, R2, 0x34, RZ, 0xfc, !PT ;  /* 0x00000034020b7812 */ /* 0x000fe200078efcff */
[----:B------:R-:W-:Y:S01]  /*3470*/  IMAD.MOV.U32 R6, RZ, RZ, R9 ;  /* 0x000000ffff067224 */ /* 0x000fe200078e0009 */
[C---:B------:R-:W-:Y:S01]  /*3480*/  ISETP.GT.U32.AND P5, PT, R26.reuse, R4, PT ;  /* 0x000000041a00720c */ /* 0x040fe20003fa4070 */
[----:B------:R-:W-:Y:S01]  /*3490*/  IMAD.MOV R20, RZ, RZ, -R20 ;  /* 0x000000ffff147224 */ /* 0x000fe200078e0a14 */
[----:B------:R-:W-:Y:S01]  /*34a0*/  IABS R12, R11 ;  /* 0x0000000b000c7213 */ /* 0x000fe20000000000 */
[----:B------:R-:W-:Y:S01]  /*34b0*/  @!P3 IMAD.MOV R6, RZ, RZ, -R6 ;  /* 0x000000ffff06b224 */ /* 0x000fe200078e0a06 */
[----:B------:R-:W-:Y:S01]  /*34c0*/  ISETP.GT.U32.AND P3, PT, R26, R18, PT ;  /* 0x000000121a00720c */ /* 0x000fe20003f64070 */
[----:B------:R-:W-:-:S02]  /*34d0*/  @!P6 IMAD.IADD R0, R0, 0x1, -R26 ;  /* 0x000000010000e824 */ /* 0x000fc400078e0a1a */
[C---:B------:R-:W-:Y:S01]  /*34e0*/  IMAD R17, R26.reuse, R20, R17 ;  /* 0x000000141a117224 */ /* 0x040fe200078e0211 */
[----:B------:R-:W-:Y:S01]  /*34f0*/  STL [R1+0x6c], R6 ;  /* 0x00006c0601007387 */ /* 0x000fe20000100800 */
[----:B------:R-:W-:Y:S01]  /*3500*/  IMAD.HI.U32 R14, R3, R16, RZ ;  /* 0x00000010030e7227 */ /* 0x000fe200078e00ff */
[----:B------:R-:W-:-:S03]  /*3510*/  ISETP.GT.U32.AND P6, PT, R26, R0, PT ;  /* 0x000000001a00720c */ /* 0x000fc60003fc4070 */
[----:B------:R-:W-:Y:S01]  /*3520*/  @!P5 IMAD.IADD R4, R4, 0x1, -R26 ;  /* 0x000000010404d824 */ /* 0x000fe200078e0a1a */
[C---:B------:R-:W-:Y:S01]  /*3530*/  ISETP.GT.U32.AND P5, PT, R26.reuse, R19, PT ;  /* 0x000000131a00720c */ /* 0x040fe20003fa4070 */
[----:B------:R-:W-:Y:S02]  /*3540*/  IMAD.MOV R14, RZ, RZ, -R14 ;  /* 0x000000ffff0e7224 */ /* 0x000fe400078e0a0e */
[----:B0-----:R-:W-:Y:S02]  /*3550*/  IMAD.MOV.U32 R5, RZ, RZ, R4 ;  /* 0x000000ffff057224 */ /* 0x001fe400078e0004 */
[C---:B------:R-:W-:Y:S02]  /*3560*/  IMAD R16, R26.reuse, R14, R16 ;  /* 0x0000000e1a107224 */ /* 0x040fe400078e0210 */
[----:B------:R-:W-:Y:S01]  /*3570*/  @!P2 IMAD.MOV R5, RZ, RZ, -R5 ;  /* 0x000000ffff05a224 */ /* 0x000fe200078e0a05 */
[----:B------:R-:W-:Y:S01]  /*3580*/  ISETP.GT.U32.AND P2, PT, R26, R17, PT ;  /* 0x000000111a00720c */ /* 0x000fe20003f44070 */
[----:B------:R-:W-:-:S02]  /*3590*/  @!P3 IMAD.IADD R18, R18, 0x1, -R26 ;  /* 0x000000011212b824 */ /* 0x000fc400078e0a1a */
[----:B------:R-:W-:Y:S01]  /*35a0*/  IMAD.HI.U32 R14, R3, R13, RZ ;  /* 0x0000000d030e7227 */ /* 0x000fe200078e00ff */
[----:B------:R0:W-:Y:S03]  /*35b0*/  STL [R1+0x64], R5 ;  /* 0x0000640501007387 */ /* 0x0001e60000100800 */
[----:B------:R-:W-:Y:S01]  /*35c0*/  @!P5 IMAD.IADD R19, R19, 0x1, -R26 ;  /* 0x000000011313d824 */ /* 0x000fe200078e0a1a */
[----:B------:R-:W-:Y:S01]  /*35d0*/  ISETP.GT.U32.AND P5, PT, R26, R16, PT ;  /* 0x000000101a00720c */ /* 0x000fe20003fa4070 */
[----:B------:R-:W-:-:S03]  /*35e0*/  IMAD.HI.U32 R9, R3, R12, RZ ;  /* 0x0000000c03097227 */ /* 0x000fc600078e00ff */
[----:B------:R-:W-:Y:S01]  /*35f0*/  ISETP.GT.U32.AND P3, PT, R26, R19, PT ;  /* 0x000000131a00720c */ /* 0x000fe20003f64070 */
[----:B------:R-:W-:Y:S02]  /*3600*/  IMAD.MOV R14, RZ, RZ, -R14 ;  /* 0x000000ffff0e7224 */ /* 0x000fe400078e0a0e */
[--C-:B------:R-:W-:Y:S01]  /*3610*/  @!P6 IMAD.IADD R0, R0, 0x1, -R26.reuse ;  /* 0x000000010000e824 */ /* 0x100fe200078e0a1a */
[----:B------:R-:W-:Y:S01]  /*3620*/  ISETP.GE.AND P6, PT, R10, RZ, PT ;  /* 0x000000ff0a00720c */ /* 0x000fe20003fc6270 */
[----:B------:R-:W-:Y:S01]  /*3630*/  @!P2 IMAD.IADD R17, R17, 0x1, -R26 ;  /* 0x000000011111a824 */ /* 0x000fe200078e0a1a */
[C---:B------:R-:W-:Y:S01]  /*3640*/  ISETP.GT.U32.AND P2, PT, R26.reuse, R18, PT ;  /* 0x000000121a00720c */ /* 0x040fe20003f44070 */
[----:B------:R-:W-:Y:S02]  /*3650*/  IMAD.MOV R9, RZ, RZ, -R9 ;  /* 0x000000ffff097224 */ /* 0x000fe400078e0a09 */
[----:B------:R-:W-:Y:S01]  /*3660*/  IMAD R10, R26, R14, R13 ;  /* 0x0000000e1a0a7224 */ /* 0x000fe200078e020d */
[----:B------:R-:W-:Y:S01]  /*3670*/  LOP3.LUT R13, R2, 0x30, RZ, 0xfc, !PT ;  /* 0x00000030020d7812 */ /* 0x000fe200078efcff */
[----:B------:R-:W-:Y:S01]  /*3680*/  IMAD R9, R26, R9, R12 ;  /* 0x000000091a097224 */ /* 0x000fe200078e020c */
[C---:B------:R-:W-:Y:S01]  /*3690*/  LOP3.LUT R12, R2.reuse, 0x32, RZ, 0xfc, !PT ;  /* 0x00000032020c7812 */ /* 0x040fe200078efcff */
[----:B0-----:R-:W-:Y:S01]  /*36a0*/  IMAD.MOV.U32 R5, RZ, RZ, R0 ;  /* 0x000000ffff057224 */ /* 0x001fe200078e0000 */
[----:B------:R-:W-:Y:S01]  /*36b0*/  LOP3.LUT R14, R2, 0x2e, RZ, 0xfc, !PT ;  /* 0x0000002e020e7812 */ /* 0x000fe200078efcff */
[--C-:B------:R-:W-:Y:S01]  /*36c0*/  @!P3 IMAD.IADD R19, R19, 0x1, -R26.reuse ;  /* 0x000000011313b824 */ /* 0x100fe200078e0a1a */
[----:B------:R-:W-:Y:S01]  /*36d0*/  ISETP.GT.U32.AND P3, PT, R26, R10, PT ;  /* 0x0000000a1a00720c */ /* 0x000fe20003f64070 */
[--C-:B------:R-:W-:Y:S01]  /*36e0*/  @!P5 IMAD.IADD R16, R16, 0x1, -R26.reuse ;  /* 0x000000011010d824 */ /* 0x100fe200078e0a1a */
[----:B------:R-:W-:Y:S01]  /*36f0*/  IABS R4, R12 ;  /* 0x0000000c00047213 */ /* 0x000fe20000000000 */
[----:B------:R-:W-:Y:S01]  /*3700*/  @!P4 IMAD.MOV R5, RZ, RZ, -R5 ;  /* 0x000000ffff05c224 */ /* 0x000fe200078e0a05 */
[----:B------:R-:W-:Y:S01]  /*3710*/  ISETP.GT.U32.AND P4, PT, R26, R17, PT ;  /* 0x000000111a00720c */ /* 0x000fe20003f84070 */
[----:B------:R-:W-:Y:S01]  /*3720*/  @!P2 IMAD.IADD R18, R18, 0x1, -R26 ;  /* 0x000000011212a824 */ /* 0x000fe200078e0a1a */
[C---:B------:R-:W-:Y:S01]  /*3730*/  ISETP.GT.U32.AND P5, PT, R26.reuse, R16, PT ;  /* 0x000000101a00720c */ /* 0x040fe20003fa4070 */
[----:B------:R-:W-:Y:S01]  /*3740*/  IMAD.HI.U32 R22, R3, R4, RZ ;  /* 0x0000000403167227 */ /* 0x000fe200078e00ff */
[----:B------:R-:W-:Y:S01]  /*3750*/  ISETP.GT.U32.AND P2, PT, R26, R9, PT ;  /* 0x000000091a00720c */ /* 0x000fe20003f44070 */
[----:B------:R-:W-:Y:S01]  /*3760*/  STL [R1+0x54], R5 ;  /* 0x0000540501007387 */ /* 0x000fe20000100800 */
[----:B------:R-:W-:Y:S01]  /*3770*/  IABS R20, R13 ;  /* 0x0000000d00147213 */ /* 0x000fe20000000000 */
[----:B------:R-:W-:Y:S01]  /*3780*/  IMAD.MOV R22, RZ, RZ, -R22 ;  /* 0x000000ffff167224 */ /* 0x000fe200078e0a16 */
[----:B------:R-:W-:Y:S01]  /*3790*/  IABS R0, R14 ;  /* 0x0000000e00007213 */ /* 0x000fe20000000000 */
[----:B------:R-:W-:Y:S01]  /*37a0*/  @!P3 IMAD.IADD R10, R10, 0x1, -R26 ;  /* 0x000000010a0ab824 */ /* 0x000fe200078e0a1a */
[----:B------:R-:W-:Y:S01]  /*37b0*/  ISETP.GE.AND P3, PT, R15, RZ, PT ;  /* 0x000000ff0f00720c */ /* 0x000fe20003f66270 */
[----:B------:R-:W-:Y:S01]  /*37c0*/  IMAD.MOV.U32 R6, RZ, RZ, R19 ;  /* 0x000000ffff067224 */ /* 0x000fe200078e0013 */
[----:B------:R-:W-:Y:S01]  /*37d0*/  LOP3.LUT R15, R2, 0x2c, RZ, 0xfc, !PT ;  /* 0x0000002c020f7812 */ /* 0x000fe200078efcff */
[----:B------:R-:W-:-:S03]  /*37e0*/  IMAD.HI.U32 R21, R3, R20, RZ ;  /* 0x0000001403157227 */ /* 0x000fc600078e00ff */
[----:B------:R-:W-:Y:S01]  /*37f0*/  IABS R19, R15 ;  /* 0x0000000f00137213 */ /* 0x000fe20000000000 */
[----:B------:R-:W-:Y:S02]  /*3800*/  IMAD R4, R26, R22, R4 ;  /* 0x000000161a047224 */ /* 0x000fe400078e0204 */
[----:B------:R-:W-:Y:S01]  /*3810*/  @!P4 IMAD.IADD R17, R17, 0x1, -R26 ;  /* 0x000000011111c824 */ /* 0x000fe200078e0a1a */
[----:B------:R-:W-:Y:S01]  /*3820*/  ISETP.GE.AND P4, PT, R8, RZ, PT ;  /* 0x000000ff0800720c */ /* 0x000fe20003f86270 */
[----:B------:R-:W-:Y:S01]  /*3830*/  @!P0 IMAD.MOV R6, RZ, RZ, -R6 ;  /* 0x000000ffff068224 */ /* 0x000fe200078e0a06 */
[----:B------:R-:W-:Y:S01]  /*3840*/  ISETP.GT.U32.AND P0, PT, R26, R10, PT ;  /* 0x0000000a1a00720c */ /* 0x000fe20003f04070 */
[----:B------:R-:W-:-:S03]  /*3850*/  IMAD.HI.U32 R8, R3, R0, RZ ;  /* 0x0000000003087227 */ /* 0x000fc600078e00ff */
[----:B------:R0:W-:Y:S01]  /*3860*/  STL [R1+0x44], R6 ;  /* 0x0000440601007387 */ /* 0x0001e20000100800 */
[----:B------:R-:W-:Y:S02]  /*3870*/  IMAD.MOV R21, RZ, RZ, -R21 ;  /* 0x000000ffff157224 */ /* 0x000fe400078e0a15 */
[--C-:B------:R-:W-:Y:S01]  /*3880*/  @!P5 IMAD.IADD R16, R16, 0x1, -R26.reuse ;  /* 0x000000011010d824 */ /* 0x100fe200078e0a1a */
[C---:B------:R-:W-:Y:S01]  /*3890*/  ISETP.GT.U32.AND P5, PT, R26.reuse, R4, PT ;  /* 0x000000041a00720c */ /* 0x040fe20003fa4070 */
[----:B------:R-:W-:Y:S01]  /*38a0*/  @!P2 IMAD.IADD R9, R9, 0x1, -R26 ;  /* 0x000000010909a824 */ /* 0x000fe200078e0a1a */
[----:B------:R-:W-:Y:S01]  /*38b0*/  ISETP.GE.AND P2, PT, R11, RZ, PT ;  /* 0x000000ff0b00720c */ /* 0x000fe20003f46270 */
[----:B------:R-:W-:Y:S02]  /*38c0*/  IMAD.MOV R8, RZ, RZ, -R8 ;  /* 0x000000ffff087224 */ /* 0x000fe400078e0a08 */
[----:B------:R-:W-:Y:S01]  /*38d0*/  IMAD R11, R26, R21, R20 ;  /* 0x000000151a0b7224 */ /* 0x000fe200078e0214 */
[----:B------:R-:W-:Y:S01]  /*38e0*/  LOP3.LUT R20, R2, 0x14, RZ, 0xfc, !PT ;  /* 0x0000001402147812 */ /* 0x000fe200078efcff */
[----:B0-----:R-:W-:Y:S01]  /*38f0*/  IMAD.MOV.U32 R6, RZ, RZ, R17 ;  /* 0x000000ffff067224 */ /* 0x001fe200078e0011 */
[----:B------:R-:W-:Y:S01]  /*3900*/  IABS R21, R7 ;  /* 0x0000000700157213 */ /* 0x000fe20000000000 */
[----:B------:R-:W-:Y:S01]  /*3910*/  IMAD R0, R26, R8, R0 ;  /* 0x000000081a007224 */ /* 0x000fe200078e0200 */
[----:B------:R-:W-:Y:S01]  /*3920*/  LOP3.LUT R8, R2, 0x2a, RZ, 0xfc, !PT ;  /* 0x0000002a02087812 */ /* 0x000fe200078efcff */
[----:B------:R-:W-:Y:S01]  /*3930*/  @!P6 IMAD.MOV R6, RZ, RZ, -R6 ;  /* 0x000000ffff06e224 */ /* 0x000fe200078e0a06 */
[----:B------:R-:W-:Y:S01]  /*3940*/  ISETP.GT.U32.AND P6, PT, R26, R11, PT ;  /* 0x0000000b1a00720c */ /* 0x000fe20003fc4070 */
[----:B------:R-:W-:-:S02]  /*3950*/  IMAD.MOV.U32 R5, RZ, RZ, R18 ;  /* 0x000000ffff057224 */ /* 0x000fc400078e0012 */
[--C-:B------:R-:W-:Y:S01]  /*3960*/  @!P0 IMAD.IADD R10, R10, 0x1, -R26.reuse ;  /* 0x000000010a0a8824 */ /* 0x100fe200078e0a1a */
[----:B------:R-:W-:Y:S01]  /*3970*/  ISETP.GT.U32.AND P0, PT, R26, R0, PT ;  /* 0x000000001a00720c */ /* 0x000fe20003f04070 */
[--C-:B------:R-:W-:Y:S02]  /*3980*/  @!P5 IMAD.IADD R4, R4, 0x1, -R26.reuse ;  /* 0x000000010404d824 */ /* 0x100fe400078e0a1a */
[----:B------:R-:W-:Y:S01]  /*3990*/  @!P1 IMAD.MOV R5, RZ, RZ, -R5 ;  /* 0x000000ffff059224 */ /* 0x000fe200078e0a05 */
[C---:B------:R-:W-:Y:S02]  /*39a0*/  ISETP.GT.U32.AND P1, PT, R26.reuse, R9, PT ;  /* 0x000000091a00720c */ /* 0x040fe40003f24070 */
[----:B------:R-:W-:Y:S02]  /*39b0*/  ISETP.GT.U32.AND P5, PT, R26, R4, PT ;  /* 0x000000041a00720c */ /* 0x000fe40003fa4070 */
[----:B------:R0:W-:Y:S01]  /*39c0*/  STL [R1+0x3c], R5 ;  /* 0x00003c0501007387 */ /* 0x0001e20000100800 */
[----:B------:R-:W-:Y:S01]  /*39d0*/  @!P6 IMAD.IADD R11, R11, 0x1, -R26 ;  /* 0x000000010b0be824 */ /* 0x000fe200078e0a1a */
[----:B------:R-:W-:-:S02]  /*39e0*/  ISETP.GE.AND P6, PT, R15, RZ, PT ;  /* 0x000000ff0f00720c */ /* 0x000fc40003fc6270 */
[----:B------:R1:W-:Y:S01]  /*39f0*/  STL [R1+0x34], R6 ;  /* 0x0000340601007387 */ /* 0x0003e20000100800 */
[----:B------:R-:W-:Y:S01]  /*3a00*/  @!P0 IMAD.IADD R0, R0, 0x1, -R26 ;  /* 0x0000000100008824 */ /* 0x000fe200078e0a1a */
[----:B------:R-:W-:-:S03]  /*3a10*/  ISETP.GT.U32.AND P0, PT, R26, R11, PT ;  /* 0x0000000b1a00720c */ /* 0x000fc60003f04070 */
[----:B------:R-:W-:Y:S01]  /*3a20*/  @!P1 IMAD.IADD R9, R9, 0x1, -R26 ;  /* 0x0000000109099824 */ /* 0x000fe200078e0a1a */
[----:B------:R-:W-:Y:S01]  /*3a30*/  ISETP.GE.AND P1, PT, R13, RZ, PT ;  /* 0x000000ff0d00720c */ /* 0x000fe20003f26270 */
[----:B0-----:R-:W-:Y:S01]  /*3a40*/  IMAD.MOV.U32 R5, RZ, RZ, R16 ;  /* 0x000000ffff057224 */ /* 0x001fe200078e0010 */
[----:B------:R-:W-:Y:S01]  /*3a50*/  IABS R16, R8 ;  /* 0x0000000800107213 */ /* 0x000fe20000000000 */
[----:B------:R-:W-:Y:S01]  /*3a60*/  @!P5 IMAD.IADD R4, R4, 0x1, -R26 ;  /* 0x000000010404d824 */ /* 0x000fe200078e0a1a */
[----:B------:R-:W-:Y:S01]  /*3a70*/  ISETP.GE.AND P5, PT, R14, RZ, PT ;  /* 0x000000ff0e00720c */ /* 0x000fe20003fa6270 */
[----:B------:R-:W-:Y:S01]  /*3a80*/  @!P4 IMAD.MOV R5, RZ, RZ, -R5 ;  /* 0x000000ffff05c224 */ /* 0x000fe200078e0a05 */
[----:B------:R-:W-:Y:S01]  /*3a90*/  ISETP.GE.AND P4, PT, R12, RZ, PT ;  /* 0x000000ff0c00720c */ /* 0x000fe20003f86270 */
[----:B------:R-:W-:Y:S01]  /*3aa0*/  IMAD.MOV.U32 R12, RZ, RZ, R16 ;  /* 0x000000ffff0c7224 */ /* 0x000fe200078e0010 */
[----:B------:R-:W-:Y:S01]  /*3ab0*/  LOP3.LUT R16, R2, 0x22, RZ, 0xfc, !PT ;  /* 0x0000002202107812 */ /* 0x000fe200078efcff */
[----:B-1----:R-:W-:Y:S01]  /*3ac0*/  IMAD.MOV.U32 R6, RZ, RZ, R10 ;  /* 0x000000ffff067224 */ /* 0x002fe200078e000a */
[----:B------:R0:W-:Y:S01]  /*3ad0*/  STL [R1+0x2c], R5 ;  /* 0x00002c0501007387 */ /* 0x0001e20000100800 */
[----:B------:R-:W-:-:S04]  /*3ae0*/  IMAD.HI.U32 R14, R3, R12, RZ ;  /* 0x0000000c030e7227 */ /* 0x000fc800078e00ff */
[----:B------:R-:W-:Y:S01]  /*3af0*/  @!P3 IMAD.MOV R6, RZ, RZ, -R6 ;  /* 0x000000ffff06b224 */ /* 0x000fe200078e0a06 */
[----:B------:R-:W-:Y:S01]  /*3b00*/  ISETP.GE.AND P3, PT, R8, RZ, PT ;  /* 0x000000ff0800720c */ /* 0x000fe20003f66270 */
[----:B------:R-:W-:Y:S01]  /*3b10*/  IMAD.MOV R10, RZ, RZ, -R14 ;  /* 0x000000ffff0a7224 */ /* 0x000fe200078e0a0e */
[----:B------:R-:W-:Y:S01]  /*3b20*/  LOP3.LUT R14, R2, 0x26, RZ, 0xfc, !PT ;  /* 0x00000026020e7812 */ /* 0x000fe200078efcff */
[----:B------:R-:W-:Y:S01]  /*3b30*/  @!P0 IMAD.IADD R11, R11, 0x1, -R26 ;  /* 0x000000010b0b8824 */ /* 0x000fe200078e0a1a */
[----:B------:R1:W-:Y:S01]  /*3b40*/  STL [R1+0x24], R6 ;  /* 0x0000240601007387 */ /* 0x0003e20000100800 */
[----:B0-----:R-:W-:Y:S02]  /*3b50*/  IMAD.MOV.U32 R5, RZ, RZ, R9 ;  /* 0x000000ffff057224 */ /* 0x001fe400078e0009 */
[----:B------:R-:W-:Y:S01]  /*3b60*/  IMAD R9, R26, R10, R12 ;  /* 0x0000000a1a097224 */ /* 0x000fe200078e020c */
[----:B------:R-:W-:Y:S01]  /*3b70*/  LOP3.LUT R10, R2, 0x28, RZ, 0xfc, !PT ;  /* 0x00000028020a7812 */ /* 0x000fe200078efcff */
[----:B------:R-:W-:Y:S01]  /*3b80*/  @!P2 IMAD.MOV R5, RZ, RZ, -R5 ;  /* 0x000000ffff05a224 */ /* 0x000fe200078e0a05 */
[----:B------:R-:W-:Y:S01]  /*3b90*/  ISETP.GT.U32.AND P2, PT, R26, R0, PT ;  /* 0x000000001a00720c */ /* 0x000fe20003f44070 */
[----:B------:R-:W-:Y:S01]  /*3ba0*/  IMAD.HI.U32 R13, R3, R19, RZ ;  /* 0x00000013030d7227 */ /* 0x000fe200078e00ff */
[----:B------:R-:W-:-:S02]  /*3bb0*/  ISETP.GE.AND P0, PT, R10, RZ, PT ;  /* 0x000000ff0a00720c */ /* 0x000fc40003f06270 */
[----:B------:R0:W-:Y:S01]  /*3bc0*/  STL [R1+0x1c], R5 ;  /* 0x00001c0501007387 */ /* 0x0001e20000100800 */
[----:B------:R-:W-:Y:S01]  /*3bd0*/  IABS R10, R10 ;  /* 0x0000000a000a7213 */ /* 0x000fe20000000000 */
[----:B------:R-:W-:Y:S01]  /*3be0*/  IMAD.MOV R13, RZ, RZ, -R13 ;  /* 0x000000ffff0d7224 */ /* 0x000fe200078e0a0d */
[----:B-1----:R-:W-:Y:S01]  /*3bf0*/  LOP3.LUT R6, R2, 0x10, RZ, 0xfc, !PT ;  /* 0x0000001002067812 */ /* 0x002fe200078efcff */
[----:B------:R-:W-:Y:S02]  /*3c00*/  @!P4 IMAD.MOV R4, RZ, RZ, -R4 ;  /* 0x000000ffff04c224 */ /* 0x000fe400078e0a04 */
[----:B------:R-:W-:Y:S01]  /*3c10*/  IMAD R8, R26, R13, R19 ;  /* 0x0000000d1a087224 */ /* 0x000fe200078e0213 */
[----:B------:R-:W-:Y:S02]  /*3c20*/  IABS R13, R16 ;  /* 0x00000010000d7213 */ /* 0x000fe40000000000 */
[----:B------:R-:W-:Y:S01]  /*3c30*/  @!P2 IMAD.IADD R0, R0, 0x1, -R26 ;  /* 0x000000010000a824 */ /* 0x000fe200078e0a1a */
[----:B------:R-:W-:Y:S01]  /*3c40*/  ISETP.GE.AND P2, PT, R14, RZ, PT ;  /* 0x000000ff0e00720c */ /* 0x000fe20003f46270 */
[----:B0-----:R-:W-:Y:S01]  /*3c50*/  IMAD.MOV.U32 R5, RZ, RZ, R11 ;  /* 0x000000ffff057224 */ /* 0x001fe200078e000b */
[----:B------:R-:W-:Y:S01]  /*3c60*/  IABS R14, R14 ;  /* 0x0000000e000e7213 */ /* 0x000fe20000000000 */
[----:B------:R-:W-:Y:S01]  /*3c70*/  IMAD.MOV.U32 R28, RZ, RZ, R0 ;  /* 0x000000ffff1c7224 */ /* 0x000fe200078e0000 */
[C---:B------:R-:W-:Y:S01]  /*3c80*/  ISETP.GT.U32.AND P4, PT, R26.reuse, R8, PT ;  /* 0x000000081a00720c */ /* 0x040fe20003f84070 */
[----:B------:R-:W-:Y:S01]  /*3c90*/  @!P1 IMAD.MOV R5, RZ, RZ, -R5 ;  /* 0x000000ffff059224 */ /* 0x000fe200078e0a05 */
[----:B------:R-:W-:Y:S01]  /*3ca0*/  ISETP.GT.U32.AND P1, PT, R26, R9, PT ;  /* 0x000000091a00720c */ /* 0x000fe20003f24070 */
[----:B------:R-:W-:Y:S01]  /*3cb0*/  IMAD.MOV.U32 R11, RZ, RZ, R14 ;  /* 0x000000ffff0b7224 */ /* 0x000fe200078e000e */
[----:B------:R-:W-:Y:S01]  /*3cc0*/  LOP3.LUT R19, R2, 0x20, RZ, 0xfc, !PT ;  /* 0x0000002002137812 */ /* 0x000fe200078efcff */
[----:B------:R-:W-:Y:S01]  /*3cd0*/  IMAD.HI.U32 R14, R3, R10, RZ ;  /* 0x0000000a030e7227 */ /* 0x000fe200078e00ff */
[----:B------:R0:W-:Y:S01]  /*3ce0*/  STL [R1+0xc], R4 ;  /* 0x00000c0401007387 */ /* 0x0001e20000100800 */
[----:B------:R-:W-:-:S02]  /*3cf0*/  IABS R29, R6 ;  /* 0x00000006001d7213 */ /* 0x000fc40000000000 */
[----:B------:R-:W-:Y:S01]  /*3d00*/  IMAD.MOV R14, RZ, RZ, -R14 ;  /* 0x000000ffff0e7224 */ /* 0x000fe200078e0a0e */
[----:B------:R1:W-:Y:S01]  /*3d10*/  STL [R1+0x8], R5 ;  /* 0x0000080501007387 */ /* 0x0003e20000100800 */
[----:B------:R-:W-:-:S04]  /*3d20*/  IMAD.HI.U32 R0, R3, R11, RZ ;  /* 0x0000000b03007227 */ /* 0x000fc800078e00ff */
[----:B------:R-:W-:Y:S01]  /*3d30*/  @!P1 IMAD.IADD R9, R9, 0x1, -R26 ;  /* 0x0000000109099824 */ /* 0x000fe200078e0a1a */
[----:B0-----:R-:W-:Y:S01]  /*3d40*/  LOP3.LUT R4, R2, 0x24, RZ, 0xfc, !PT ;  /* 0x0000002402047812 */ /* 0x001fe200078efcff */
[C---:B------:R-:W-:Y:S02]  /*3d50*/  IMAD R10, R26.reuse, R14, R10 ;  /* 0x0000000e1a0a7224 */ /* 0x040fe400078e020a */
[----:B------:R-:W-:Y:S01]  /*3d60*/  IMAD.MOV R14, RZ, RZ, -R0 ;  /* 0x000000ffff0e7224 */ /* 0x000fe200078e0a00 */
[----:B------:R-:W-:Y:S01]  /*3d70*/  ISETP.GT.U32.AND P1, PT, R26, R9, PT ;  /* 0x000000091a00720c */ /* 0x000fe20003f24070 */
[----:B------:R-:W-:Y:S01]  /*3d80*/  IMAD.HI.U32 R0, R3, R13, RZ ;  /* 0x0000000d03007227 */ /* 0x000fe200078e00ff */
[----:B------:R-:W-:Y:S02]  /*3d90*/  IABS R12, R4 ;  /* 0x00000004000c7213 */ /* 0x000fe40000000000 */
[----:B-1----:R-:W-:Y:S01]  /*3da0*/  LOP3.LUT R5, R2, 0xe, RZ, 0xfc, !PT ;  /* 0x0000000e02057812 */ /* 0x002fe200078efcff */
[----:B------:R-:W-:-:S02]  /*3db0*/  IMAD.MOV R0, RZ, RZ, -R0 ;  /* 0x000000ffff007224 */ /* 0x000fc400078e0a00 */
[--C-:B------:R-:W-:Y:S01]  /*3dc0*/  @!P4 IMAD.IADD R8, R8, 0x1, -R26.reuse ;  /* 0x000000010808c824 */ /* 0x100fe200078e0a1a */
[----:B------:R-:W-:Y:S01]  /*3dd0*/  IABS R23, R5 ;  /* 0x0000000500177213 */ /* 0x000fe20000000000 */
[----:B------:R-:W-:Y:S01]  /*3de0*/  IMAD R13, R26, R0, R13 ;  /* 0x000000001a0d7224 */ /* 0x000fe200078e020d */
[----:B------:R-:W-:Y:S01]  /*3df0*/  LOP3.LUT R0, R2, 0x1e, RZ, 0xfc, !PT ;  /* 0x0000001e02007812 */ /* 0x000fe200078efcff */
[C---:B------:R-:W-:Y:S01]  /*3e00*/  IMAD R11, R26.reuse, R14, R11 ;  /* 0x0000000e1a0b7224 */ /* 0x040fe200078e020b */
[----:B------:R-:W-:Y:S01]  /*3e10*/  ISETP.GT.U32.AND P4, PT, R26, R8, PT ;  /* 0x000000081a00720c */ /* 0x000fe20003f84070 */
[----:B------:R-:W-:Y:S01]  /*3e20*/  @!P1 IMAD.IADD R9, R9, 0x1, -R26 ;  /* 0x0000000109099824 */ /* 0x000fe200078e0a1a */
[----:B------:R-:W-:Y:S01]  /*3e30*/  IABS R14, R19 ;  /* 0x00000013000e7213 */ /* 0x000fe20000000000 */
[----:B------:R-:W-:Y:S01]  /*3e40*/  @!P5 IMAD.MOV R28, RZ, RZ, -R28 ;  /* 0x000000ffff1cd224 */ /* 0x000fe200078e0a1c */
[----:B------:R-:W-:Y:S01]  /*3e50*/  ISETP.GE.AND P5, PT, R4, RZ, PT ;  /* 0x000000ff0400720c */ /* 0x000fe20003fa6270 */
[----:B------:R-:W-:Y:S01]  /*3e60*/  @!P3 IMAD.MOV R9, RZ, RZ, -R9 ;  /* 0x000000ffff09b224 */ /* 0x000fe200078e0a09 */
[----:B------:R-:W-:Y:S01]  /*3e70*/  ISETP.GT.U32.AND P3, PT, R26, R13, PT ;  /* 0x0000000d1a00720c */ /* 0x000fe20003f64070 */
[----:B------:R-:W-:Y:S01]  /*3e80*/  IMAD.HI.U32 R17, R3, R14, RZ ;  /* 0x0000000e03117227 */ /* 0x000fe200078e00ff */
[----:B------:R-:W-:Y:S01]  /*3e90*/  IABS R15, R0 ;  /* 0x00000000000f7213 */ /* 0x000fe20000000000 */
[----:B------:R-:W-:Y:S02]  /*3ea0*/  STL [R1+0x1a8c], R28 ;  /* 0x001a8c1c01007387 */ /* 0x000fe40000100800 */
[----:B------:R-:W-:-:S02]  /*3eb0*/  IMAD.MOV R17, RZ, RZ, -R17 ;  /* 0x000000ffff117224 */ /* 0x000fc400078e0a11 */
[----:B------:R-:W-:Y:S01]  /*3ec0*/  @!P4 IMAD.IADD R8, R8, 0x1, -R26 ;  /* 0x000000010808c824 */ /* 0x000fe200078e0a1a */
[----:B------:R-:W-:Y:S01]  /*3ed0*/  ISETP.GT.U32.AND P4, PT, R26, R10, PT ;  /* 0x0000000a1a00720c */ /* 0x000fe20003f84070 */
[----:B------:R-:W-:-:S04]  /*3ee0*/  IMAD.HI.U32 R4, R3, R12, RZ ;  /* 0x0000000c03047227 */ /* 0x000fc800078e00ff */
[----:B------:R-:W-:Y:S02]  /*3ef0*/  @!P3 IMAD.IADD R13, R13, 0x1, -R26 ;  /* 0x000000010d0db824 */ /* 0x000fe400078e0a1a */
[C---:B------:R-:W-:Y:S02]  /*3f00*/  IMAD R14, R26.reuse, R17, R14 ;  /* 0x000000111a0e7224 */ /* 0x040fe400078e020e */
[----:B------:R-:W-:Y:S01]  /*3f10*/  IMAD.MOV R4, RZ, RZ, -R4 ;  /* 0x000000ffff047224 */ /* 0x000fe200078e0a04 */
[C---:B------:R-:W-:Y:S01]  /*3f20*/  ISETP.GT.U32.AND P3, PT, R26.reuse, R13, PT ;  /* 0x0000000d1a00720c */ /* 0x040fe20003f64070 */
[----:B------:R-:W-:Y:S01]  /*3f30*/  @!P6 IMAD.MOV R8, RZ, RZ, -R8 ;  /* 0x000000ffff08e224 */ /* 0x000fe200078e0a08 */
[----:B------:R-:W-:Y:S01]  /*3f40*/  ISETP.GT.U32.AND P6, PT, R26, R11, PT ;  /* 0x0000000b1a00720c */ /* 0x000fe20003fc4070 */
[----:B------:R-:W-:-:S03]  /*3f50*/  IMAD.HI.U32 R17, R3, R15, RZ ;  /* 0x0000000f03117227 */ /* 0x000fc600078e00ff */
[----:B------:R0:W-:Y:S01]  /*3f60*/  STL [R1+0x1a90], R8 ;  /* 0x001a900801007387 */ /* 0x0001e20000100800 */
[----:B------:R-:W-:Y:S01]  /*3f70*/  IMAD R12, R26, R4, R12 ;  /* 0x000000041a0c7224 */ /* 0x000fe200078e020c */
[----:B------:R-:W-:Y:S01]  /*3f80*/  LOP3.LUT R4, R2, 0x1c, RZ, 0xfc, !PT ;  /* 0x0000001c02047812 */ /* 0x000fe200078efcff */
[----:B------:R-:W-:Y:S01]  /*3f90*/  IMAD.MOV R17, RZ, RZ, -R17 ;  /* 0x000000ffff117224 */ /* 0x000fe200078e0a11 */
[----:B------:R1:W-:Y:S01]  /*3fa0*/  STL [R1+0x1a94], R9 ;  /* 0x001a940901007387 */ /* 0x0003e20000100800 */
[--C-:B------:R-:W-:Y:S01]  /*3fb0*/  @!P4 IMAD.IADD R10, R10, 0x1, -R26.reuse ;  /* 0x000000010a0ac824 */ /* 0x100fe200078e0a1a */
[C---:B------:R-:W-:Y:S01]  /*3fc0*/  ISETP.GT.U32.AND P1, PT, R26.reuse, R12, PT ;  /* 0x0000000c1a00720c */ /* 0x040fe20003f24070 */
[C---:B------:R-:W-:Y:S01]  /*3fd0*/  IMAD R15, R26.reuse, R17, R15 ;  /* 0x000000111a0f7224 */ /* 0x040fe200078e020f */
[----:B------:R-:W-:Y:S01]  /*3fe0*/  IABS R18, R4 ;  /* 0x0000000400127213 */ /* 0x000fe20000000000 */
[--C-:B------:R-:W-:Y:S01]  /*3ff0*/  @!P3 IMAD.IADD R13, R13, 0x1, -R26.reuse ;  /* 0x000000010d0db824 */ /* 0x100fe200078e0a1a */
[C---:B------:R-:W-:Y:S01]  /*4000*/  ISETP.GT.U32.AND P4, PT, R26.reuse, R10, PT ;  /* 0x0000000a1a00720c */ /* 0x040fe20003f84070 */
[----:B------:R-:W-:Y:S01]  /*4010*/  @!P6 IMAD.IADD R11, R11, 0x1, -R26 ;  /* 0x000000010b0be824 */ /* 0x000fe200078e0a1a */
[----:B------:R-:W-:-:S02]  /*4020*/  ISETP.GT.U32.AND P3, PT, R26, R15, PT ;  /* 0x0000000f1a00720c */ /* 0x000fc40003f64070 */
[----:B0-----:R-:W-:Y:S02]  /*4030*/  LOP3.LUT R8, R2, 0x8, RZ, 0xfc, !PT ;  /* 0x0000000802087812 */ /* 0x001fe400078efcff */
[----:B------:R-:W-:Y:S02]  /*4040*/  ISETP.GT.U32.AND P6, PT, R26, R11, PT ;  /* 0x0000000b1a00720c */ /* 0x000fe40003fc4070 */
[----:B------:R-:W-:Y:S01]  /*4050*/  IABS R27, R8 ;  /* 0x00000008001b7213 */ /* 0x000fe20000000000 */
[----:B------:R-:W-:Y:S01]  /*4060*/  @!P1 IMAD.IADD R12, R12, 0x1, -R26 ;  /* 0x000000010c0c9824 */ /* 0x000fe200078e0a1a */
[----:B-1----:R-:W-:-:S03]  /*4070*/  LOP3.LUT R9, R2, 0x2, RZ, 0xfc, !PT ;  /* 0x0000000202097812 */ /* 0x002fc600078efcff */
[--C-:B------:R-:W-:Y:S01]  /*4080*/  @!P4 IMAD.IADD R10, R10, 0x1, -R26.reuse ;  /* 0x000000010a0ac824 */ /* 0x100fe200078e0a1a */
[----:B------:R-:W-:Y:S01]  /*4090*/  ISETP.GE.AND P4, PT, R16, RZ, PT ;  /* 0x000000ff1000720c */ /* 0x000fe20003f86270 */
[----:B------:R-:W-:Y:S01]  /*40a0*/  @!P3 IMAD.IADD R15, R15, 0x1, -R26 ;  /* 0x000000010f0fb824 */ /* 0x000fe200078e0a1a */
[C---:B------:R-:W-:Y:S01]  /*40b0*/  ISETP.GT.U32.AND P1, PT, R26.reuse, R12, PT ;  /* 0x0000000c1a00720c */ /* 0x040fe20003f24070 */
[----:B------:R-:W-:Y:S02]  /*40c0*/  IMAD.MOV.U32 R16, RZ, RZ, R18 ;  /* 0x000000ffff107224 */ /* 0x000fe400078e0012 */
[----:B------:R-:W-:Y:S01]  /*40d0*/  @!P6 IMAD.IADD R11, R11, 0x1, -R26 ;  /* 0x000000010b0be824 */ /* 0x000fe200078e0a1a */
[C---:B------:R-:W-:Y:S01]  /*40e0*/  ISETP.GT.U32.AND P3, PT, R26.reuse, R15, PT ;  /* 0x0000000f1a00720c */ /* 0x040fe20003f64070 */
[----:B------:R-:W-:Y:S01]  /*40f0*/  IMAD.HI.U32 R18, R3, R16, RZ ;  /* 0x0000001003127227 */ /* 0x000fe200078e00ff */
[----:B------:R-:W-:-:S03]  /*4100*/  ISETP.GT.U32.AND P6, PT, R26, R14, PT ;  /* 0x0000000e1a00720c */ /* 0x000fc60003fc4070 */
[----:B------:R-:W-:Y:S02]  /*4110*/  IMAD.MOV R18, RZ, RZ, -R18 ;  /* 0x000000ffff127224 */ /* 0x000fe400078e0a12 */
[----:B------:R-:W-:Y:S01]  /*4120*/  @!P2 IMAD.MOV R11, RZ, RZ, -R11 ;  /* 0x000000ffff0ba224 */ /* 0x000fe200078e0a0b */
[----:B------:R-:W-:Y:S01]  /*4130*/  ISETP.GE.AND P2, PT, R0, RZ, PT ;  /* 0x000000ff0000720c */ /* 0x000fe20003f46270 */
[----:B------:R-:W-:Y:S01]  /*4140*/  @!P1 IMAD.IADD R12, R12, 0x1, -R26 ;  /* 0x000000010c0c9824 */ /* 0x000fe200078e0a1a */
[----:B------:R-:W-:Y:S01]  /*4150*/  LOP3.LUT R0, R2, 0x1a, RZ, 0xfc, !PT ;  /* 0x0000001a02007812 */ /* 0x000fe200078efcff */
[----:B------:R-:W-:Y:S01]  /*4160*/  IMAD R16, R26, R18, R16 ;  /* 0x000000121a107224 */ /* 0x000fe200078e0210 */
[----:B------:R-:W-:Y:S01]  /*4170*/  ISETP.GE.AND P1, PT, R4, RZ, PT ;  /* 0x000000ff0400720c */ /* 0x000fe20003f26270 */
[--C-:B------:R-:W-:Y:S01]  /*4180*/  @!P3 IMAD.IADD R15, R15, 0x1, -R26.reuse ;  /* 0x000000010f0fb824 */ /* 0x100fe200078e0a1a */
[----:B------:R-:W-:Y:S01]  /*4190*/  LOP3.LUT R4, R2, 0x18, RZ, 0xfc, !PT ;  /* 0x0000001802047812 */ /* 0x000fe200078efcff */
[----:B------:R-:W-:Y:S01]  /*41a0*/  @!P4 IMAD.MOV R13, RZ, RZ, -R13 ;  /* 0x000000ffff0dc224 */ /* 0x000fe200078e0a0d */
[----:B------:R-:W-:Y:S01]  /*41b0*/  IABS R17, R0 ;  /* 0x0000000000117213 */ /* 0x000fe20000000000 */
[----:B------:R-:W-:Y:S01]  /*41c0*/  @!P6 IMAD.IADD R14, R14, 0x1, -R26 ;  /* 0x000000010e0ee824 */ /* 0x000fe200078e0a1a */
[----:B------:R-:W-:Y:S01]  /*41d0*/  ISETP.GT.U32.AND P3, PT, R26, R16, PT ;  /* 0x000000101a00720c */ /* 0x000fe20003f64070 */
[----:B------:R-:W-:Y:S01]  /*41e0*/  @!P0 IMAD.MOV R10, RZ, RZ, -R10 ;  /* 0x000000ffff0a8224 */ /* 0x000fe200078e0a0a */
[----:B------:R-:W-:Y:S01]  /*41f0*/  ISETP.GE.AND P4, PT, R4, RZ, PT ;  /* 0x000000ff0400720c */ /* 0x000fe20003f86270 */
[----:B------:R-:W-:Y:S01]  /*4200*/  @!P2 IMAD.MOV R15, RZ, RZ, -R15 ;  /* 0x000000ffff0fa224 */ /* 0x000fe200078e0a0f */
[----:B------:R-:W-:Y:S01]  /*4210*/  IABS R18, R4 ;  /* 0x0000000400127213 */ /* 0x000fe20000000000 */
[----:B------:R-:W-:Y:S01]  /*4220*/  IMAD.HI.U32 R4, R3, R17, RZ ;  /* 0x0000001103047227 */ /* 0x000fe200078e00ff */
[----:B------:R-:W-:Y:S01]  /*4230*/  ISETP.GT.U32.AND P6, PT, R26, R14, PT ;  /* 0x0000000e1a00720c */ /* 0x000fe20003fc4070 */
[----:B------:R-:W-:Y:S01]  /*4240*/  STL [R1+0x1a98], R10 ;  /* 0x001a980a01007387 */ /* 0x000fe20000100800 */
[----:B------:R-:W-:Y:S01]  /*4250*/  ISETP.GE.AND P0, PT, R19, RZ, PT ;  /* 0x000000ff1300720c */ /* 0x000fe20003f06270 */
[----:B------:R-:W-:Y:S01]  /*4260*/  IMAD.MOV R4, RZ, RZ, -R4 ;  /* 0x000000ffff047224 */ /* 0x000fe200078e0a04 */
[----:B------:R-:W-:Y:S01]  /*4270*/  LOP3.LUT R19, R2, 0x16, RZ, 0xfc, !PT ;  /* 0x0000001602137812 */ /* 0x000fe200078efcff */
[----:B------:R-:W-:Y:S01]  /*4280*/  @!P5 IMAD.MOV R12, RZ, RZ, -R12 ;  /* 0x000000ffff0cd224 */ /* 0x000fe200078e0a0c */
[----:B------:R-:W-:Y:S01]  /*4290*/  ISETP.GE.AND P5, PT, R0, RZ, PT ;  /* 0x000000ff0000720c */ /* 0x000fe20003fa6270 */
[----:B------:R-:W-:Y:S01]  /*42a0*/  IMAD R17, R26, R4, R17 ;  /* 0x000000041a117224 */ /* 0x000fe200078e0211 */
[----:B------:R-:W-:Y:S01]  /*42b0*/  STL [R1+0x1a9c], R11 ;  /* 0x001a9c0b01007387 */ /* 0x000fe20000100800 */
[----:B------:R-:W-:-:S02]  /*42c0*/  @!P3 IMAD.IADD R16, R16, 0x1, -R26 ;  /* 0x000000011010b824 */ /* 0x000fc400078e0a1a */
[----:B------:R-:W-:Y:S01]  /*42d0*/  IMAD.HI.U32 R0, R3, R18, RZ ;  /* 0x0000001203007227 */ /* 0x000fe200078e00ff */
[C---:B------:R-:W-:Y:S01]  /*42e0*/  ISETP.GT.U32.AND P2, PT, R26.reuse, R17, PT ;  /* 0x000000111a00720c */ /* 0x040fe20003f44070 */
[----:B------:R0:W-:Y:S01]  /*42f0*/  STL [R1+0x1aa0], R12 ;  /* 0x001aa00c01007387 */ /* 0x0001e20000100800 */
[----:B------:R-:W-:Y:S01]  /*4300*/  ISETP.GT.U32.AND P3, PT, R26, R16, PT ;  /* 0x000000101a00720c */ /* 0x000fe20003f64070 */
[----:B------:R-:W-:Y:S01]  /*4310*/  @!P6 IMAD.IADD R14, R14, 0x1, -R26 ;  /* 0x000000010e0ee824 */ /* 0x000fe200078e0a1a */
[----:B------:R-:W-:Y:S01]  /*4320*/  ISETP.GE.AND P6, PT, R19, RZ, PT ;  /* 0x000000ff1300720c */ /* 0x000fe20003fc6270 */
[----:B------:R-:W-:Y:S01]  /*4330*/  IMAD.MOV R0, RZ, RZ, -R0 ;  /* 0x000000ffff007224 */ /* 0x000fe200078e0a00 */
[----:B------:R-:W-:Y:S01]  /*4340*/  IABS R19, R19 ;  /* 0x0000001300137213 */ /* 0x000fe20000000000 */
[----:B------:R-:W-:Y:S01]  /*4350*/  @!P0 IMAD.MOV R14, RZ, RZ, -R14 ;  /* 0x000000ffff0e8224 */ /* 0x000fe200078e0a0e */
[----:B------:R-:W-:Y:S01]  /*4360*/  ISETP.GE.AND P0, PT, R20, RZ, PT ;  /* 0x000000ff1400720c */ /* 0x000fe20003f06270 */
[----:B------:R-:W-:Y:S01]  /*4370*/  IMAD R18, R26, R0, R18 ;  /* 0x000000001a127224 */ /* 0x000fe200078e0212 */
[----:B------:R-:W-:Y:S01]  /*4380*/  IABS R20, R20 ;  /* 0x0000001400147213 */ /* 0x000fe20000000000 */
[----:B------:R-:W-:Y:S01]  /*4390*/  IMAD.HI.U32 R22, R3, R19, RZ ;  /* 0x0000001303167227 */ /* 0x000fe200078e00ff */
[----:B------:R-:W-:Y:S01]  /*43a0*/  STL [R1+0x1aa4], R13 ;  /* 0x001aa40d01007387 */ /* 0x000fe20000100800 */
[----:B0-----:R-:W-:-:S02]  /*43b0*/  LOP3.LUT R12, R2, 0xa, RZ, 0xfc, !PT ;  /* 0x0000000a020c7812 */ /* 0x001fc400078efcff */
[--C-:B------:R-:W-:Y:S01]  /*43c0*/  @!P2 IMAD.IADD R17, R17, 0x1, -R26.reuse ;  /* 0x000000011111a824 */ /* 0x100fe200078e0a1a */
[----:B------:R0:W-:Y:S01]  /*43d0*/  STL [R1+0x1aa8], R14 ;  /* 0x001aa80e01007387 */ /* 0x0001e20000100800 */
[----:B------:R-:W-:Y:S01]  /*43e0*/  @!P3 IMAD.IADD R16, R16, 0x1, -R26 ;  /* 0x000000011010b824 */ /* 0x000fe200078e0a1a */
[C---:B------:R-:W-:Y:S01]  /*43f0*/  ISETP.GT.U32.AND P3, PT, R26.reuse, R18, PT ;  /* 0x000000121a00720c */ /* 0x040fe20003f64070 */
[----:B------:R-:W-:Y:S01]  /*4400*/  IMAD.HI.U32 R4, R3, R20, RZ ;  /* 0x0000001403047227 */ /* 0x000fe200078e00ff */
[----:B------:R-:W-:Y:S01]  /*4410*/  ISETP.GT.U32.AND P2, PT, R26, R17, PT ;  /* 0x000000111a00720c */ /* 0x000fe20003f44070 */
[----:B------:R1:W-:Y:S01]  /*4420*/  STL [R1+0x1aac], R15 ;  /* 0x001aac0f01007387 */ /* 0x0003e20000100800 */
[----:B------:R-:W-:Y:S01]  /*4430*/  IABS R25, R12 ;  /* 0x0000000c00197213 */ /* 0x000fe20000000000 */
[----:B------:R-:W-:Y:S01]  /*4440*/  IMAD.MOV R4, RZ, RZ, -R4 ;  /* 0x000000ffff047224 */ /* 0x000fe200078e0a04 */
[C---:B------:R-:W-:Y:S01]  /*4450*/  LOP3.LUT R11, R2.reuse, 0x6, RZ, 0xfc, !PT ;  /* 0x00000006020b7812 */ /* 0x040fe200078efcff */
[----:B------:R-:W-:Y:S01]  /*4460*/  IMAD.MOV R22, RZ, RZ, -R22 ;  /* 0x000000ffff167224 */ /* 0x000fe200078e0a16 */
[----:B0-----:R-:W-:Y:S01]  /*4470*/  LOP3.LUT R14, R2, 0xc, RZ, 0xfc, !PT ;  /* 0x0000000c020e7812 */ /* 0x001fe200078efcff */
[----:B------:R-:W-:Y:S01]  /*4480*/  IMAD R20, R26, R4, R20 ;  /* 0x000000041a147224 */ /* 0x000fe200078e0214 */
[----:B------:R-:W-:Y:S01]  /*4490*/  LOP3.LUT R10, R2, 0x4, RZ, 0xfc, !PT ;  /* 0x00000004020a7812 */ /* 0x000fe200078efcff */
[----:B------:R-:W-:Y:S01]  /*44a0*/  IMAD R19, R26, R22, R19 ;  /* 0x000000161a137224 */ /* 0x000fe200078e0213 */
[----:B------:R-:W-:Y:S01]  /*44b0*/  IABS R24, R14 ;  /* 0x0000000e00187213 */ /* 0x000fe20000000000 */
[--C-:B------:R-:W-:Y:S01]  /*44c0*/  @!P3 IMAD.IADD R18, R18, 0x1, -R26.reuse ;  /* 0x000000011212b824 */ /* 0x100fe200078e0a1a */
[C---:B------:R-:W-:Y:S01]  /*44d0*/  ISETP.GT.U32.AND P3, PT, R26.reuse, R20, PT ;  /* 0x000000141a00720c */ /* 0x040fe20003f64070 */
[----:B------:R-:W-:Y:S01]  /*44e0*/  @!P2 IMAD.IADD R17, R17, 0x1, -R26 ;  /* 0x000000011111a824 */ /* 0x000fe200078e0a1a */
[----:B------:R-:W-:Y:S01]  /*44f0*/  ISETP.GT.U32.AND P2, PT, R26, R19, PT ;  /* 0x000000131a00720c */ /* 0x000fe20003f44070 */
[----:B------:R-:W-:Y:S01]  /*4500*/  IMAD.HI.U32 R0, R3, R21, RZ ;  /* 0x0000001503007227 */ /* 0x000fe200078e00ff */
[----:B------:R-:W-:-:S03]  /*4510*/  IABS R13, R2 ;  /* 0x00000002000d7213 */ /* 0x000fc60000000000 */
[----:B------:R-:W-:Y:S02]  /*4520*/  IMAD.MOV R0, RZ, RZ, -R0 ;  /* 0x000000ffff007224 */ /* 0x000fe400078e0a00 */
[----:B------:R-:W-:-:S04]  /*4530*/  IMAD.HI.U32 R4, R3, R23, RZ ;  /* 0x0000001703047227 */ /* 0x000fc800078e00ff */
[--C-:B------:R-:W-:Y:S02]  /*4540*/  @!P3 IMAD.IADD R20, R20, 0x1, -R26.reuse ;  /* 0x000000011414b824 */ /* 0x100fe400078e0a1a */
[----:B------:R-:W-:Y:S02]  /*4550*/  @!P2 IMAD.IADD R19, R19, 0x1, -R26 ;  /* 0x000000011313a824 */ /* 0x000fe400078e0a1a */
[----:B------:R-:W-:Y:S01]  /*4560*/  IMAD.HI.U32 R22, R3, R29, RZ ;  /* 0x0000001d03167227 */ /* 0x000fe200078e00ff */
[C---:B------:R-:W-:Y:S02]  /*4570*/  ISETP.GT.U32.AND P3, PT, R26.reuse, R20, PT ;  /* 0x000000141a00720c */ /* 0x040fe40003f64070 */
[C---:B------:R-:W-:Y:S01]  /*4580*/  ISETP.GT.U32.AND P2, PT, R26.reuse, R19, PT ;  /* 0x000000131a00720c */ /* 0x040fe20003f44070 */
[----:B------:R-:W-:Y:S02]  /*4590*/  IMAD R21, R26, R0, R21 ;  /* 0x000000001a157224 */ /* 0x000fe400078e0215 */
[----:B------:R-:W-:-:S02]  /*45a0*/  IMAD.MOV R4, RZ, RZ, -R4 ;  /* 0x000000ffff047224 */ /* 0x000fc400078e0a04 */
[----:B------:R-:W-:Y:S02]  /*45b0*/  IMAD.MOV R22, RZ, RZ, -R22 ;  /* 0x000000ffff167224 */ /* 0x000fe400078e0a16 */
[----:B------:R-:W-:-:S04]  /*45c0*/  IMAD.HI.U32 R0, R3, R24, RZ ;  /* 0x0000001803007227 */ /* 0x000fc800078e00ff */
[C---:B------:R-:W-:Y:S02]  /*45d0*/  IMAD R23, R26.reuse, R4, R23 ;  /* 0x000000041a177224 */ /* 0x040fe400078e0217 */
[----:B------:R-:W-:Y:S01]  /*45e0*/  @!P5 IMAD.MOV R17, RZ, RZ, -R17 ;  /* 0x000000ffff11d224 */ /* 0x000fe200078e0a11 */
[C---:B------:R-:W-:Y:S01]  /*45f0*/  ISETP.GT.U32.AND P5, PT, R26.reuse, R21, PT ;  /* 0x000000151a00720c */ /* 0x040fe20003fa4070 */
[C---:B------:R-:W-:Y:S02]  /*4600*/  IMAD R22, R26.reuse, R22, R29 ;  /* 0x000000161a167224 */ /* 0x040fe400078e021d */
[----:B------:R-:W-:Y:S01]  /*4610*/  @!P1 IMAD.MOV R16, RZ, RZ, -R16 ;  /* 0x000000ffff109224 */ /* 0x000fe200078e0a10 */
[----:B------:R-:W-:Y:S01]  /*4620*/  ISETP.GT.U32.AND P1, PT, R26, R18, PT ;  /* 0x000000121a00720c */ /* 0x000fe20003f24070 */
[----:B------:R-:W-:Y:S02]  /*4630*/  IMAD.MOV R29, RZ, RZ, -R0 ;  /* 0x000000ffff1d7224 */ /* 0x000fe400078e0a00 */
[C---:B------:R-:W-:Y:S01]  /*4640*/  IMAD.HI.U32 R28, R3.reuse, R25, RZ ;  /* 0x00000019031c7227 */ /* 0x040fe200078e00ff */
[----:B------:R-:W-:Y:S03]  /*4650*/  STL [R1+0x1ab0], R16 ;  /* 0x001ab01001007387 */ /* 0x000fe60000100800 */
[----:B------:R-:W-:Y:S01]  /*4660*/  IMAD.HI.U32 R0, R3, R27, RZ ;  /* 0x0000001b03007227 */ /* 0x000fe200078e00ff */
[----:B------:R-:W-:Y:S03]  /*4670*/  STL [R1+0x1ab4], R17 ;  /* 0x001ab41101007387 */ /* 0x000fe60000100800 */
[--C-:B------:R-:W-:Y:S01]  /*4680*/  @!P3 IMAD.IADD R20, R20, 0x1, -R26.reuse ;  /* 0x000000011414b824 */ /* 0x100fe200078e0a1a */
[C---:B------:R-:W-:Y:S01]  /*4690*/  ISETP.GT.U32.AND P3, PT, R26.reuse, R23, PT ;  /* 0x000000171a00720c */ /* 0x040fe20003f64070 */
[----:B------:R-:W-:Y:S01]  /*46a0*/  @!P2 IMAD.IADD R19, R19, 0x1, -R26 ;  /* 0x000000011313a824 */ /* 0x000fe200078e0a1a */
[C---:B------:R-:W-:Y:S01]  /*46b0*/  ISETP.GT.U32.AND P2, PT, R26.reuse, R22, PT ;  /* 0x000000161a00720c */ /* 0x040fe20003f44070 */
[----:B------:R-:W-:Y:S01]  /*46c0*/  IMAD R24, R26, R29, R24 ;  /* 0x0000001d1a187224 */ /* 0x000fe200078e0218 */
[----:B------:R-:W-:Y:S01]  /*46d0*/  IABS R29, R11 ;  /* 0x0000000b001d7213 */ /* 0x000fe20000000000 */
[----:B------:R-:W-:-:S02]  /*46e0*/  IMAD.MOV R4, RZ, RZ, -R28 ;  /* 0x000000ffff047224 */ /* 0x000fc400078e0a1c */
[----:B------:R-:W-:Y:S01]  /*46f0*/  IMAD.MOV R0, RZ, RZ, -R0 ;  /* 0x000000ffff007224 */ /* 0x000fe200078e0a00 */
[----:B------:R-:W0:Y:S01]  /*4700*/  S2R R28, SR_TID.X ;  /* 0x00000000001c7919 */ /* 0x000e220000002100 */
[C---:B------:R-:W-:Y:S02]  /*4710*/  IMAD R25, R26.reuse, R4, R25 ;  /* 0x000000041a197224 */ /* 0x040fe400078e0219 */
[----:B------:R-:W-:Y:S01]  /*4720*/  IMAD R27, R26, R0, R27 ;  /* 0x000000001a1b7224 */ /* 0x000fe200078e021b */
[----:B------:R-:W-:Y:S01]  /*4730*/  IABS R0, R10 ;  /* 0x0000000a00007213 */ /* 0x000fe20000000000 */
[----:B------:R-:W-:-:S04]  /*4740*/  IMAD.HI.U32 R4, R3, R29, RZ ;  /* 0x0000001d03047227 */ /* 0x000fc800078e00ff */
[--C-:B------:R-:W-:Y:S01]  /*4750*/  @!P5 IMAD.IADD R21, R21, 0x1, -R26.reuse ;  /* 0x000000011515d824 */ /* 0x100fe200078e0a1a */
[----:B------:R-:W-:Y:S01]  /*4760*/  ISETP.GT.U32.AND P5, PT, R26, R24, PT ;  /* 0x000000181a00720c */ /* 0x000fe20003fa4070 */
[----:B------:R-:W-:Y:S01]  /*4770*/  @!P1 IMAD.IADD R18, R18, 0x1, -R26 ;  /* 0x0000000112129824 */ /* 0x000fe200078e0a1a */
[----:B------:R-:W-:Y:S01]  /*4780*/  ISETP.GE.AND P1, PT, R2, RZ, PT ;  /* 0x000000ff0200720c */ /* 0x000fe20003f26270 */
[----:B------:R-:W-:Y:S02]  /*4790*/  IMAD.MOV R4, RZ, RZ, -R4 ;  /* 0x000000ffff047224 */ /* 0x000fe400078e0a04 */
[----:B------:R-:W-:-:S04]  /*47a0*/  IMAD.HI.U32 R2, R3, R0, RZ ;  /* 0x0000000003027227 */ /* 0x000fc800078e00ff */
[--C-:B------:R-:W-:Y:S01]  /*47b0*/  @!P3 IMAD.IADD R23, R23, 0x1, -R26.reuse ;  /* 0x000000011717b824 */ /* 0x100fe200078e0a1a */
[----:B------:R-:W-:Y:S01]  /*47c0*/  ISETP.GT.U32.AND P3, PT, R26, R21, PT ;  /* 0x000000151a00720c */ /* 0x000fe20003f64070 */
[----:B------:R-:W-:Y:S01]  /*47d0*/  @!P2 IMAD.IADD R22, R22, 0x1, -R26 ;  /* 0x000000011616a824 */ /* 0x000fe200078e0a1a */
[C---:B------:R-:W-:Y:S01]  /*47e0*/  ISETP.GT.U32.AND P2, PT, R26.reuse, R25, PT ;  /* 0x000000191a00720c */ /* 0x040fe20003f44070 */
[C---:B------:R-:W-:Y:S02]  /*47f0*/  IMAD R29, R26.reuse, R4, R29 ;  /* 0x000000041a1d7224 */ /* 0x040fe400078e021d */
[----:B------:R-:W-:Y:S02]  /*4800*/  IMAD.MOV R4, RZ, RZ, -R2 ;  /* 0x000000ffff047224 */ /* 0x000fe400078e0a02 */
[----:B------:R-:W-:Y:S01]  /*4810*/  IMAD.MOV.U32 R2, RZ, RZ, R13 ;  /* 0x000000ffff027224 */ /* 0x000fe200078e000d */
[----:B------:R-:W-:Y:S01]  /*4820*/  IABS R13, R9 ;  /* 0x00000009000d7213 */ /* 0x000fe20000000000 */
[----:B------:R-:W-:Y:S01]  /*4830*/  @!P4 IMAD.MOV R18, RZ, RZ, -R18 ;  /* 0x000000ffff12c224 */ /* 0x000fe200078e0a12 */
[C---:B------:R-:W-:Y:S01]  /*4840*/  ISETP.GT.U32.AND P4, PT, R26.reuse, R22, PT ;  /* 0x000000161a00720c */ /* 0x040fe20003f84070 */
[----:B------:R-:W-:-:S02]  /*4850*/  IMAD R0, R26, R4, R0 ;  /* 0x000000041a007224 */ /* 0x000fc400078e0200 */
[----:B------:R-:W-:Y:S01]  /*4860*/  @!P5 IMAD.IADD R24, R24, 0x1, -R26 ;  /* 0x000000011818d824 */ /* 0x000fe200078e0a1a */
[----:B------:R-:W-:Y:S01]  /*4870*/  ISETP.GT.U32.AND P5, PT, R26, R23, PT ;  /* 0x000000171a00720c */ /* 0x000fe20003fa4070 */
[----:B------:R-:W-:Y:S01]  /*4880*/  IMAD.MOV.U32 R4, RZ, RZ, R13 ;  /* 0x000000ffff047224 */ /* 0x000fe200078e000d */
[----:B------:R-:W-:Y:S01]  /*4890*/  STL [R1+0x1ab8], R18 ;  /* 0x001ab81201007387 */ /* 0x000fe20000100800 */
[----:B------:R-:W-:-:S04]  /*48a0*/  IMAD.HI.U32 R13, R3, R2, RZ ;  /* 0x00000002030d7227 */ /* 0x000fc800078e00ff */
[--C-:B------:R-:W-:Y:S01]  /*48b0*/  @!P3 IMAD.IADD R21, R21, 0x1, -R26.reuse ;  /* 0x000000011515b824 */ /* 0x100fe200078e0a1a */
[C---:B------:R-:W-:Y:S01]  /*48c0*/  ISETP.GT.U32.AND P3, PT, R26.reuse, R27, PT ;  /* 0x0000001b1a00720c */ /* 0x040fe20003f64070 */
[--C-:B------:R-:W-:Y:S01]  /*48d0*/  @!P2 IMAD.IADD R25, R25, 0x1, -R26.reuse ;  /* 0x000000011919a824 */ /* 0x100fe200078e0a1a */
[----:B------:R-:W-:Y:S01]  /*48e0*/  ISETP.GT.U32.AND P2, PT, R26, R24, PT ;  /* 0x000000181a00720c */ /* 0x000fe20003f44070 */
[----:B------:R-:W-:Y:S02]  /*48f0*/  IMAD.MOV R13, RZ, RZ, -R13 ;  /* 0x000000ffff0d7224 */ /* 0x000fe400078e0a0d */
[----:B------:R-:W-:Y:S01]  /*4900*/  @!P4 IMAD.IADD R22, R22, 0x1, -R26 ;  /* 0x000000011616c824 */ /* 0x000fe200078e0a1a */
[C---:B------:R-:W-:Y:S01]  /*4910*/  ISETP.GT.U32.AND P4, PT, R26.reuse, R29, PT ;  /* 0x0000001d1a00720c */ /* 0x040fe20003f84070 */
[----:B------:R-:W-:Y:S01]  /*4920*/  IMAD R2, R26, R13, R2 ;  /* 0x0000000d1a027224 */ /* 0x000fe200078e0202 */
[----:B0-----:R-:W-:Y:S01]  /*4930*/  LOP3.LUT R13, R28, 0x7, RZ, 0xc0, !PT ;  /* 0x000000071c0d7812 */ /* 0x001fe200078ec0ff */
[----:B------:R-:W-:-:S04]  /*4940*/  IMAD.HI.U32 R3, R3, R4, RZ ;  /* 0x0000000403037227 */ /* 0x000fc800078e00ff */
[--C-:B------:R-:W-:Y:S01]  /*4950*/  @!P5 IMAD.IADD R23, R23, 0x1, -R26.reuse ;  /* 0x000000011717d824 */ /* 0x100fe200078e0a1a */
[C---:B------:R-:W-:Y:S01]  /*4960*/  ISETP.GT.U32.AND P5, PT, R26.reuse, R2, PT ;  /* 0x000000021a00720c */ /* 0x040fe20003fa4070 */
[----:B------:R-:W-:Y:S01]  /*4970*/  @!P6 IMAD.MOV R19, RZ, RZ, -R19 ;  /* 0x000000ffff13e224 */ /* 0x000fe200078e0a13 */
[----:B------:R-:W-:Y:S01]  /*4980*/  ISETP.GT.U32.AND P6, PT, R26, R25, PT ;  /* 0x000000191a00720c */ /* 0x000fe20003fc4070 */
[----:B------:R-:W-:Y:S02]  /*4990*/  IMAD.MOV R3, RZ, RZ, -R3 ;  /* 0x000000ffff037224 */ /* 0x000fe400078e0a03 */
[--C-:B------:R-:W-:Y:S01]  /*49a0*/  @!P3 IMAD.IADD R27, R27, 0x1, -R26.reuse ;  /* 0x000000011b1bb824 */ /* 0x100fe200078e0a1a */
[----:B------:R-:W-:Y:S01]  /*49b0*/  STL [R1+0x1abc], R19 ;  /* 0x001abc1301007387 */ /* 0x000fe20000100800 */
[----:B------:R-:W-:Y:S01]  /*49c0*/  @!P2 IMAD.IADD R24, R24, 0x1, -R26 ;  /* 0x000000011818a824 */ /* 0x000fe200078e0a1a */
[C---:B------:R-:W-:Y:S01]  /*49d0*/  ISETP.GT.U32.AND P2, PT, R26.reuse, R0, PT ;  /* 0x000000001a00720c */ /* 0x040fe20003f44070 */
[----:B------:R-:W-:-:S02]  /*49e0*/  IMAD R4, R26, R3, R4 ;  /* 0x000000031a047224 */ /* 0x000fc400078e0204 */
[----:B------:R-:W-:Y:S01]  /*49f0*/  @!P0 IMAD.MOV R20, RZ, RZ, -R20 ;  /* 0x000000ffff148224 */ /* 0x000fe200078e0a14 */
[C---:B------:R-:W-:Y:S01]  /*4a00*/  ISETP.GT.U32.AND P0, PT, R26.reuse, R27, PT ;  /* 0x0000001b1a00720c */ /* 0x040fe20003f04070 */
[--C-:B------:R-:W-:Y:S01]  /*4a10*/  @!P4 IMAD.IADD R29, R29, 0x1, -R26.reuse ;  /* 0x000000011d1dc824 */ /* 0x100fe200078e0a1a */
[----:B------:R-:W-:Y:S01]  /*4a20*/  ISETP.GT.U32.AND P3, PT, R26, R4, PT ;  /* 0x000000041a00720c */ /* 0x000fe20003f64070 */
[--C-:B------:R-:W-:Y:S01]  /*4a30*/  @!P5 IMAD.IADD R2, R2, 0x1, -R26.reuse ;  /* 0x000000010202d824 */ /* 0x100fe200078e0a1a */
[----:B------:R-:W-:Y:S01]  /*4a40*/  ISETP.GE.AND P4, PT, R6, RZ, PT ;  /* 0x000000ff0600720c */ /* 0x000fe20003f86270 */
[----:B------:R-:W-:Y:S01]  /*4a50*/  IMAD.SHL.U32 R3, R28, 0x2, RZ ;  /* 0x000000021c037824 */ /* 0x000fe200078e00ff */
[----:B------:R-:W-:Y:S01]  /*4a60*/  ISETP.GE.AND P5, PT, R5, RZ, PT ;  /* 0x000000ff0500720c */ /* 0x000fe20003fa6270 */
[----:B-1----:R-:W-:Y:S02]  /*4a70*/  IMAD R15, R13, 0x90, RZ ;  /* 0x000000900d0f7824 */ /* 0x002fe400078e02ff */
[--C-:B------:R-:W-:Y:S01]  /*4a80*/  @!P6 IMAD.IADD R25, R25, 0x1, -R26.reuse ;  /* 0x000000011919e824 */ /* 0x100fe200078e0a1a */
[----:B------:R-:W-:Y:S01]  /*4a90*/  ISETP.GE.AND P6, PT, R7, RZ, PT ;  /* 0x000000ff0700720c */ /* 0x000fe20003fc6270 */
[--C-:B------:R-:W-:Y:S01]  /*4aa0*/  @!P2 IMAD.IADD R0, R0, 0x1, -R26.reuse ;  /* 0x000000010000a824 */ /* 0x100fe200078e0a1a */
[----:B------:R-:W-:Y:S01]  /*4ab0*/  LOP3.LUT R15, R15, 0x30, R3, 0x78, !PT ;  /* 0x000000300f0f7812 */ /* 0x000fe200078e7803 */
[--C-:B------:R-:W-:Y:S01]  /*4ac0*/  @!P0 IMAD.IADD R27, R27, 0x1, -R26.reuse ;  /* 0x000000011b1b8824 */ /* 0x100fe200078e0a1a */
[----:B------:R-:W-:Y:S01]  /*4ad0*/  ISETP.GE.AND P2, PT, R14, RZ, PT ;  /* 0x000000ff0e00720c */ /* 0x000fe20003f46270 */
[----:B------:R-:W-:Y:S01]  /*4ae0*/  IMAD R13, R13, 0x410, RZ ;  /* 0x000004100d0d7824 */ /* 0x000fe200078e02ff */
[----:B------:R-:W-:Y:S01]  /*4af0*/  LOP3.LUT R3, R3, 0x10, RZ, 0xc0, !PT ;  /* 0x0000001003037812 */ /* 0x000fe200078ec0ff */
[----:B------:R-:W-:Y:S01]  /*4b00*/  @!P3 IMAD.IADD R4, R4, 0x1, -R26 ;  /* 0x000000010404b824 */ /* 0x000fe200078e0a1a */
[----:B------:R-:W-:Y:S01]  /*4b10*/  ISETP.GE.AND P0, PT, R8, RZ, PT ;  /* 0x000000ff0800720c */ /* 0x000fe20003f06270 */
[----:B------:R-:W-:Y:S01]  /*4b20*/  IMAD.SHL.U32 R8, R28, 0x200, RZ ;  /* 0x000002001c087824 */ /* 0x000fe200078e00ff */
[----:B------:R-:W-:Y:S01]  /*4b30*/  LOP3.LUT R3, R3, 0x60, R28, 0xf8, !PT ;  /* 0x0000006003037812 */ /* 0x000fe200078ef81c */
[----:B------:R-:W-:Y:S01]  /*4b40*/  @!P4 IMAD.MOV R22, RZ, RZ, -R22 ;  /* 0x000000ffff16c224 */ /* 0x000fe200078e0a16 */
[C---:B------:R-:W-:Y:S01]  /*4b50*/  ISETP.GT.U32.AND P3, PT, R26.reuse, R29, PT ;  /* 0x0000001d1a00720c */ /* 0x040fe20003f64070 */
[----:B------:R-:W-:Y:S01]  /*4b60*/  @!P5 IMAD.MOV R23, RZ, RZ, -R23 ;  /* 0x000000ffff17d224 */ /* 0x000fe200078e0a17 */
[C---:B------:R-:W-:Y:S01]  /*4b70*/  ISETP.GT.U32.AND P4, PT, R26.reuse, R2, PT ;  /* 0x000000021a00720c */ /* 0x040fe20003f84070 */
[----:B------:R-:W-:Y:S01]  /*4b80*/  @!P6 IMAD.MOV R21, RZ, RZ, -R21 ;  /* 0x000000ffff15e224 */ /* 0x000fe200078e0a15 */
[----:B------:R-:W-:Y:S01]  /*4b90*/  ISETP.GT.U32.AND P5, PT, R26, R0, PT ;  /* 0x000000001a00720c */ /* 0x000fe20003fa4070 */
[----:B------:R-:W2:Y:S01]  /*4ba0*/  LDL.LU R7, [R1+0x1b0c] ;  /* 0x001b0c0001077983 */ /* 0x000ea20000300800 */
[----:B------:R-:W-:-:S02]  /*4bb0*/  LOP3.LUT R3, R13, R3, RZ, 0x3c, !PT ;  /* 0x000000030d037212 */ /* 0x000fc400078e3cff */
[----:B------:R-:W-:Y:S01]  /*4bc0*/  LOP3.LUT R8, R8, 0x2000, RZ, 0xc0, !PT ;  /* 0x0000200008087812 */ /* 0x000fe200078ec0ff */
[----:B------:R-:W3:Y:S01]  /*4bd0*/  LDL.LU R6, [R1+0x1b08] ;  /* 0x001b080001067983 */ /* 0x000ee20000300800 */
[----:B------:R-:W-:-:S03]  /*4be0*/  @!P2 IMAD.MOV R24, RZ, RZ, -R24 ;  /* 0x000000ffff18a224 */ /* 0x000fc600078e0a18 */
[----:B------:R-:W4:Y:S01]  /*4bf0*/  LDL.LU R5, [R1+0x1b04] ;  /* 0x001b040001057983 */ /* 0x000f220000300800 */
[----:B------:R-:W-:Y:S01]  /*4c00*/  IMAD.IADD R3, R8, 0x1, R3 ;  /* 0x0000000108037824 */ /* 0x000fe200078e0203 */
[----:B------:R-:W-:Y:S01]  /*4c10*/  ISETP.GE.AND P6, PT, R12, RZ, PT ;  /* 0x000000ff0c00720c */ /* 0x000fe20003fc6270 */
[--C-:B------:R-:W-:Y:S01]  /*4c20*/  @!P3 IMAD.IADD R29, R29, 0x1, -R26.reuse ;  /* 0x000000011d1db824 */ /* 0x100fe200078e0a1a */
[----:B------:R-:W-:Y:S01]  /*4c30*/  STL [R1+0x1ac0], R20 ;  /* 0x001ac01401007387 */ /* 0x000fe20000100800 */
[----:B------:R-:W-:Y:S01]  /*4c40*/  ISETP.GE.AND P3, PT, R11, RZ, PT ;  /* 0x000000ff0b00720c */ /* 0x000fe20003f66270 */
[--C-:B------:R-:W-:Y:S01]  /*4c50*/  @!P4 IMAD.IADD R2, R2, 0x1, -R26.reuse ;  /* 0x000000010202c824 */ /* 0x100fe200078e0a1a */
[----:B------:R-:W-:Y:S01]  /*4c60*/  ISETP.GE.AND P4, PT, R10, RZ, PT ;  /* 0x000000ff0a00720c */ /* 0x000fe20003f86270 */
[----:B------:R-:W-:Y:S01]  /*4c70*/  STL [R1+0x1ac4], R21 ;  /* 0x001ac41501007387 */ /* 0x000fe20000100800 */
[----:B------:R-:W-:Y:S01]  /*4c80*/  @!P5 IMAD.IADD R0, R0, 0x1, -R26 ;  /* 0x000000010000d824 */ /* 0x000fe200078e0a1a */
[----:B------:R-:W-:-:S02]  /*4c90*/  ISETP.GE.AND P5, PT, R9, RZ, PT ;  /* 0x000000ff0900720c */ /* 0x000fc40003fa6270 */
[----:B------:R-:W-:Y:S01]  /*4ca0*/  STL [R1+0x1ac8], R22 ;  /* 0x001ac81601007387 */ /* 0x000fe20000100800 */
[----:B------:R-:W-:Y:S02]  /*4cb0*/  ISETP.GT.U32.AND P2, PT, R26, R4, PT ;  /* 0x000000041a00720c */ /* 0x000fe40003f44070 */
[----:B------:R-:W-:Y:S01]  /*4cc0*/  LOP3.LUT R28, R28, 0x3f, RZ, 0xc0, !PT ;  /* 0x0000003f1c1c7812 */ /* 0x000fe200078ec0ff */
[----:B------:R-:W-:Y:S04]  /*4cd0*/  STL [R1+0x1acc], R23 ;  /* 0x001acc1701007387 */ /* 0x000fe80000100800 */
[----:B------:R-:W-:Y:S01]  /*4ce0*/  STL [R1+0x1ad0], R24 ;  /* 0x001ad01801007387 */ /* 0x000fe20000100800 */
[----:B------:R-:W-:-:S03]  /*4cf0*/  IMAD R13, R28, c[0x0][0x18c], RZ ;  /* 0x000063001c0d7a24 */ /* 0x000fc600078e02ff */
[----:B------:R0:W-:Y:S01]  /*4d00*/  STL [R1+0x1a10], R3 ;  /* 0x001a100301007387 */ /* 0x0001e20000100800 */
[----:B------:R-:W-:Y:S02]  /*4d10*/  @!P6 IMAD.MOV R25, RZ, RZ, -R25 ;  /* 0x000000ffff19e224 */ /* 0x000fe400078e0a19 */
[----:B------:R-:W-:Y:S01]  /*4d20*/  @!P2 IMAD.IADD R4, R4, 0x1, -R26 ;  /* 0x000000010404a824 */ /* 0x000fe200078e0a1a */
[----:B------:R-:W4:Y:S04]  /*4d30*/  LDL.LU R12, [R1+0x30] ;  /* 0x00003000010c7983 */ /* 0x000f280000300800 */
[----:B------:R-:W4:Y:S04]  /*4d40*/  LDL.LU R11, [R1+0x40] ;  /* 0x00004000010b7983 */ /* 0x000f280000300800 */
[----:B------:R-:W4:Y:S04]  /*4d50*/  LDL.LU R10, [R1+0x50] ;  /* 0x00005000010a7983 */ /* 0x000f280000300800 */
[----:B------:R-:W4:Y:S01]  /*4d60*/  LDL.LU R9, [R1+0x58] ;  /* 0x0000580001097983 */ /* 0x000f220000300800 */
[----:B------:R-:W-:Y:S01]  /*4d70*/  LEA R26, P6, R13, c[0x0][0x168], 0x1 ;  /* 0x00005a000d1a7a11 */ /* 0x000fe200078c08ff */
[----:B------:R-:W-:-:S02]  /*4d80*/  @!P0 IMAD.MOV R27, RZ, RZ, -R27 ;  /* 0x000000ffff1b8224 */ /* 0x000fc400078e0a1b */
[----:B------:R-:W4:Y:S01]  /*4d90*/  LDL.LU R8, [R1+0xbc] ;  /* 0x0000bc0001087983 */ /* 0x000f220000300800 */
[----:B------:R-:W-:Y:S02]  /*4da0*/  @!P3 IMAD.MOV R29, RZ, RZ, -R29 ;  /* 0x000000ffff1db224 */ /* 0x000fe400078e0a1d */
[----:B------:R-:W-:Y:S01]  /*4db0*/  @!P1 IMAD.MOV R2, RZ, RZ, -R2 ;  /* 0x000000ffff029224 */ /* 0x000fe200078e0a02 */
[----:B------:R-:W4:Y:S01]  /*4dc0*/  LDL.LU R28, [R1+0x5c] ;  /* 0x00005c00011c7983 */ /* 0x000f220000300800 */
[----:B------:R-:W-:Y:S01]  /*4dd0*/  @!P4 IMAD.MOV R0, RZ, RZ, -R0 ;  /* 0x000000ffff00c224 */ /* 0x000fe200078e0a00 */
[----:B------:R-:W-:Y:S01]  /*4de0*/  ISETP.NE.AND P2, PT, RZ, c[0x0][0x17c], PT ;  /* 0x00005f00ff007a0c */ /* 0x000fe20003f45270 */
[----:B------:R-:W-:Y:S01]  /*4df0*/  @!P5 IMAD.MOV R4, RZ, RZ, -R4 ;  /* 0x000000ffff04d224 */ /* 0x000fe200078e0a04 */
[----:B------:R-:W-:Y:S01]  /*4e00*/  STL [R1+0x1ad4], R25 ;  /* 0x001ad41901007387 */ /* 0x000fe20000100800 */
[----:B0-----:R-:W-:-:S03]  /*4e10*/  LOP3.LUT R3, RZ, c[0x0][0x17c], RZ, 0x33, !PT ;  /* 0x00005f00ff037a12 */ /* 0x001fc600078e33ff */
[----:B------:R-:W-:Y:S04]  /*4e20*/  STL [R1+0x1a38], R26 ;  /* 0x001a381a01007387 */ /* 0x000fe80000100800 */
[----:B------:R-:W-:Y:S04]  /*4e30*/  STL [R1+0x1ad8], R27 ;  /* 0x001ad81b01007387 */ /* 0x000fe80000100800 */
[----:B------:R-:W-:Y:S04]  /*4e40*/  STL [R1+0x1adc], R29 ;  /* 0x001adc1d01007387 */ /* 0x000fe80000100800 */
[----:B------:R-:W-:Y:S04]  /*4e50*/  STL [R1+0x1ae0], R2 ;  /* 0x001ae00201007387 */ /* 0x000fe80000100800 */
[----:B------:R2:W-:Y:S04]  /*4e60*/  STL [R1+0x1ae4], R0 ;  /* 0x001ae40001007387 */ /* 0x0005e80000100800 */
[----:B------:R4:W-:Y:S01]  /*4e70*/  STL [R1+0x1ae8], R4 ;  /* 0x001ae80401007387 */ /* 0x0009e20000100800 */
[----:B--2---:R-:W-:-:S02]  /*4e80*/  SEL R0, R3, R7, !P2 ;  /* 0x0000000703007207 */ /* 0x004fc40005000000 */
[C---:B---3--:R-:W-:Y:S02]  /*4e90*/  SEL R2, R3.reuse, R6, !P2 ;  /* 0x0000000603027207 */ /* 0x048fe40005000000 */
[----:B----4-:R-:W-:-:S05]  /*4ea0*/  SEL R4, R3, R5, !P2 ;  /* 0x0000000503047207 */ /* 0x010fca0005000000 */
[----:B------:R0:W-:Y:S04]  /*4eb0*/  STL [R1+0x14], R4 ;  /* 0x0000140401007387 */ /* 0x0001e80000100800 */
[----:B------:R1:W-:Y:S01]  /*4ec0*/  STL [R1+0x10], R2 ;  /* 0x0000100201007387 */ /* 0x0003e20000100800 */
[C---:B------:R-:W-:Y:S02]  /*4ed0*/  SEL R7, R3.reuse, R12, !P2 ;  /* 0x0000000c03077207 */ /* 0x040fe40005000000 */
[----:B------:R-:W-:-:S03]  /*4ee0*/  SEL R5, R3, R11, !P2 ;  /* 0x0000000b03057207 */ /* 0x000fc60005000000 */
[----:B------:R-:W-:Y:S01]  /*4ef0*/  STL [R1+0x1aec], R7 ;  /* 0x001aec0701007387 */ /* 0x000fe20000100800 */
[----:B------:R-:W-:-:S03]  /*4f00*/  SEL R6, R3, R10, !P2 ;  /* 0x0000000a03067207 */ /* 0x000fc60005000000 */
[----:B------:R2:W-:Y:S01]  /*4f10*/  STL [R1], R0 ;  /* 0x0000000001007387 */ /* 0x0005e20000100800 */
[----:B0-----:R-:W-:-:S03]  /*4f20*/  SEL R4, R3, R9, !P2 ;  /* 0x0000000903047207 */ /* 0x001fc60005000000 */
[----:B------:R-:W-:Y:S01]  /*4f30*/  STL [R1+0x1af0], R5 ;  /* 0x001af00501007387 */ /* 0x000fe20000100800 */
[----:B-1----:R-:W-:-:S03]  /*4f40*/  SEL R2, R3, R8, !P2 ;  /* 0x0000000803027207 */ /* 0x002fc60005000000 */
[----:B------:R0:W-:Y:S01]  /*4f50*/  STL [R1+0x1af4], R6 ;  /* 0x001af40601007387 */ /* 0x0001e20000100800 */
[----:B--2---:R-:W-:-:S03]  /*4f60*/  SEL R0, R3, R28, !P2 ;  /* 0x0000001c03007207 */ /* 0x004fc60005000000 */
[----:B------:R-:W-:Y:S04]  /*4f70*/  STL [R1+0x20], R4 ;  /* 0x0000200401007387 */ /* 0x000fe80000100800 */
[----:B0-----:R-:W2:Y:S04]  /*4f80*/  LDL.LU R6, [R1+0x70] ;  /* 0x0000700001067983 */ /* 0x001ea80000300800 */
[----:B------:R-:W-:Y:S04]  /*4f90*/  STL [R1+0x28], R2 ;  /* 0x0000280201007387 */ /* 0x000fe80000100800 */
[----:B--2---:R0:W-:Y:S04]  /*4fa0*/  STL [R1+0x1af8], R6 ;  /* 0x001af80601007387 */ /* 0x0041e80000100800 */
[----:B------:R-:W-:Y:S04]  /*4fb0*/  STL [R1+0x30], R0 ;  /* 0x0000300001007387 */ /* 0x000fe80000100800 */
[----:B0-----:R-:W2:Y:S04]  /*4fc0*/  LDL.LU R6, [R1+0xb8] ;  /* 0x0000b80001067983 */ /* 0x001ea80000300800 */
[----:B--2---:R0:W-:Y:S04]  /*4fd0*/  STL [R1+0x1afc], R6 ;  /* 0x001afc0601007387 */ /* 0x0041e80000100800 */
[----:B0-----:R-:W2:Y:S04]  /*4fe0*/  LDL.LU R6, [R1+0xb4] ;  /* 0x0000b40001067983 */ /* 0x001ea80000300800 */
[----:B--2---:R0:W-:Y:S04]  /*4ff0*/  STL [R1+0x1b00], R6 ;  /* 0x001b000601007387 */ /* 0x0041e80000100800 */
[----:B0-----:R-:W2:Y:S04]  /*5000*/  LDL.LU R6, [R1+0x60] ;  /* 0x0000600001067983 */ /* 0x001ea80000300800 */
[----:B------:R-:W3:Y:S04]  /*5010*/  LDL.LU R5, [R1+0x78] ;  /* 0x0000780001057983 */ /* 0x000ee80000300800 */
[----:B------:R-:W4:Y:S04]  /*5020*/  LDL.LU R7, [R1+0xb0] ;  /* 0x0000b00001077983 */ /* 0x000f280000300800 */
[----:B------:R-:W3:Y:S04]  /*5030*/  LDL.LU R4, [R1+0xac] ;  /* 0x0000ac0001047983 */ /* 0x000ee80000300800 */
        /* <DEDUP_REMOVED lines=23> */
[----:B------:R-:W3:Y:S01]  /*51b0*/  LDL.LU R26, [R1+0x8] ;  /* 0x00000800011a7983 */ /* 0x000ee20000300800 */
[----:B--2---:R-:W-:-:S05]  /*51c0*/  SEL R6, R3, R6, !P2 ;  /* 0x0000000603067207 */ /* 0x004fca0005000000 */
[----:B------:R0:W-:Y:S04]  /*51d0*/  STL [R1+0x38], R6 ;  /* 0x0000380601007387 */ /* 0x0001e80000100800 */
[----:B0-----:R-:W2:Y:S02]  /*51e0*/  LDL.LU R6, [R1+0x1b00] ;  /* 0x001b000001067983 */ /* 0x001ea40000300800 */
[----:B--2---:R-:W-:-:S05]  /*51f0*/  SEL R6, R3, R6, !P2 ;  /* 0x0000000603067207 */ /* 0x004fca0005000000 */
[----:B------:R0:W-:Y:S04]  /*5200*/  STL [R1+0x40], R6 ;  /* 0x0000400601007387 */ /* 0x0001e80000100800 */
[----:B0-----:R-:W2:Y:S02]  /*5210*/  LDL.LU R6, [R1+0x1afc] ;  /* 0x001afc0001067983 */ /* 0x001ea40000300800 */
[----:B--2---:R-:W-:-:S05]  /*5220*/  SEL R6, R3, R6, !P2 ;  /* 0x0000000603067207 */ /* 0x004fca0005000000 */
[----:B------:R0:W-:Y:S04]  /*5230*/  STL [R1+0x58], R6 ;  /* 0x0000580601007387 */ /* 0x0001e80000100800 */
[----:B0-----:R-:W2:Y:S01]  /*5240*/  LDL.LU R6, [R1+0x1af8] ;  /* 0x001af80001067983 */ /* 0x001ea20000300800 */
[C---:B---3--:R-:W-:Y:S02]  /*5250*/  SEL R5, R3.reuse, R5, !P2 ;  /* 0x0000000503057207 */ /* 0x048fe40005000000 */
[C---:B----4-:R-:W-:Y:S02]  /*5260*/  SEL R7, R3.reuse, R7, !P2 ;  /* 0x0000000703077207 */ /* 0x050fe40005000000 */
[C---:B------:R-:W-:Y:S02]  /*5270*/  SEL R4, R3.reuse, R4, !P2 ;  /* 0x0000000403047207 */ /* 0x040fe40005000000 */
[----:B------:R-:W-:-:S02]  /*5280*/  SEL R0, R3, R0, !P2 ;  /* 0x0000000003007207 */ /* 0x000fc40005000000 */
[C---:B------:R-:W-:Y:S02]  /*5290*/  SEL R2, R3.reuse, R2, !P2 ;  /* 0x0000000203027207 */ /* 0x040fe40005000000 */
[C---:B------:R-:W-:Y:S02]  /*52a0*/  SEL R29, R3.reuse, R29, !P2 ;  /* 0x0000001d031d7207 */ /* 0x040fe40005000000 */
[C---:B------:R-:W-:Y:S02]  /*52b0*/  SEL R27, R3.reuse, R27, !P2 ;  /* 0x0000001b031b7207 */ /* 0x040fe40005000000 */
[C---:B------:R-:W-:Y:S02]  /*52c0*/  SEL R25, R3.reuse, R25, !P2 ;  /* 0x0000001903197207 */ /* 0x040fe40005000000 */
        /* <DEDUP_REMOVED lines=18> */
[----:B--2---:R-:W-:-:S05]  /*53f0*/  SEL R6, R3, R6, !P2 ;  /* 0x0000000603067207 */ /* 0x004fca0005000000 */
[----:B------:R0:W-:Y:S04]  /*5400*/  STL [R1+0x60], R6 ;  /* 0x0000600601007387 */ /* 0x0001e80000100800 */
[----:B0-----:R-:W2:Y:S04]  /*5410*/  LDL.LU R6, [R1+0x1af4] ;  /* 0x001af40001067983 */ /* 0x001ea80000300800 */
[----:B------:R0:W-:Y:S04]  /*5420*/  STL [R1+0x68], R5 ;  /* 0x0000680501007387 */ /* 0x0001e80000100800 */
[----:B0-----:R-:W3:Y:S04]  /*5430*/  LDL.LU R5, [R1+0x1af0] ;  /* 0x001af00001057983 */ /* 0x001ee80000300800 */
[----:B------:R0:W-:Y:S04]  /*5440*/  STL [R1+0x70], R7 ;  /* 0x0000700701007387 */ /* 0x0001e80000100800 */
[----:B0-----:R-:W4:Y:S04]  /*5450*/  LDL.LU R7, [R1+0x1aec] ;  /* 0x001aec0001077983 */ /* 0x001f280000300800 */
[----:B------:R0:W-:Y:S04]  /*5460*/  STL [R1+0x78], R4 ;  /* 0x0000780401007387 */ /* 0x0001e80000100800 */
[----:B0-----:R-:W2:Y:S04]  /*5470*/  LDL.LU R4, [R1+0x1ae8] ;  /* 0x001ae80001047983 */ /* 0x001ea80000300800 */
        /* <DEDUP_REMOVED lines=41> */
[----:B0-----:R-:W3:Y:S04]  /*5710*/  LDL.LU R9, [R1+0x1a94] ;  /* 0x001a940001097983 */ /* 0x001ee80000300800 */
[----:B------:R0:W-:Y:S04]  /*5720*/  STL [R1+0x94], R8 ;  /* 0x0000940801007387 */ /* 0x0001e80000100800 */
[----:B0-----:R-:W3:Y:S04]  /*5730*/  LDL.LU R8, [R1+0x1a90] ;  /* 0x001a900001087983 */ /* 0x001ee80000300800 */
[----:B------:R0:W-:Y:S04]  /*5740*/  STL [R1+0x8c], R28 ;  /* 0x00008c1c01007387 */ /* 0x0001e80000100800 */
[----:B0-----:R-:W3:Y:S01]  /*5750*/  LDL.LU R28, [R1+0x1a8c] ;  /* 0x001a8c00011c7983 */ /* 0x001ee20000300800 */
[----:B------:R-:W-:-:S05]  /*5760*/  SEL R26, R3, R26, !P2 ;  /* 0x0000001a031a7207 */ /* 0x000fca0005000000 */
[----:B------:R3:W-:Y:S01]  /*5770*/  STL [R1+0x88], R26 ;  /* 0x0000881a01007387 */ /* 0x0007e20000100800 */
[C---:B--2---:R-:W-:Y:S02]  /*5780*/  SEL R10, R3.reuse, R10, !P2 ;  /* 0x0000000a030a7207 */ /* 0x044fe40005000000 */
[C---:B---3--:R-:W-:Y:S02]  /*5790*/  SEL R26, R3.reuse, R28, !P2 ;  /* 0x0000001c031a7207 */ /* 0x048fe40005000000 */
[----:B------:R-:W2:Y:S04]  /*57a0*/  LDL.LU R28, [R1+0x1a88] ;  /* 0x001a8800011c7983 */ /* 0x000ea80000300800 */
[----:B------:R0:W-:Y:S02]  /*57b0*/  STL [R1+0x84], R26 ;  /* 0x0000841a01007387 */ /* 0x0001e40000100800 */
[----:B0-----:R-:W-:-:S02]  /*57c0*/  SEL R26, R3, R8, !P2 ;  /* 0x00000008031a7207 */ /* 0x001fc40005000000 */
[C---:B------:R-:W-:Y:S02]  /*57d0*/  SEL R8, R3.reuse, R9, !P2 ;  /* 0x0000000903087207 */ /* 0x040fe40005000000 */
[C---:B------:R-:W-:Y:S01]  /*57e0*/  SEL R9, R3.reuse, R11, !P2 ;  /* 0x0000000b03097207 */ /* 0x040fe20005000000 */
[----:B------:R-:W-:Y:S04]  /*57f0*/  STL [R1+0x7c], R26 ;  /* 0x00007c1a01007387 */ /* 0x000fe80000100800 */
[----:B------:R0:W-:Y:S04]  /*5800*/  STL [R1+0x74], R8 ;  /* 0x0000740801007387 */ /* 0x0001e80000100800 */
[----:B------:R1:W-:Y:S04]  /*5810*/  STL [R1+0x6c], R10 ;  /* 0x00006c0a01007387 */ /* 0x0003e80000100800 */
[----:B------:R3:W-:Y:S01]  /*5820*/  STL [R1+0x64], R9 ;  /* 0x0000640901007387 */ /* 0x0007e20000100800 */
[----:B0-----:R-:W-:-:S02]  /*5830*/  SEL R8, R3, R12, !P2 ;  /* 0x0000000c03087207 */ /* 0x001fc40005000000 */
[----:B-1----:R-:W-:-:S03]  /*5840*/  SEL R10, R3, R13, !P2 ;  /* 0x0000000d030a7207 */ /* 0x002fc60005000000 */
[----:B------:R0:W-:Y:S01]  /*5850*/  STL [R1+0x5c], R8 ;  /* 0x00005c0801007387 */ /* 0x0001e20000100800 */
[----:B---3--:R-:W-:-:S03]  /*5860*/  SEL R9, R3, R14, !P2 ;  /* 0x0000000e03097207 */ /* 0x008fc60005000000 */
[----:B------:R-:W-:Y:S04]  /*5870*/  STL [R1+0x54], R10 ;  /* 0x0000540a01007387 */ /* 0x000fe80000100800 */
[----:B------:R1:W-:Y:S01]  /*5880*/  STL [R1+0x50], R9 ;  /* 0x0000500901007387 */ /* 0x0003e20000100800 */
[C---:B0-----:R-:W-:Y:S02]  /*5890*/  SEL R8, R3.reuse, R15, !P2 ;  /* 0x0000000f03087207 */ /* 0x041fe40005000000 */
[----:B------:R-:W-:Y:S02]  /*58a0*/  SEL R3, R3, R16, !P2 ;  /* 0x0000001003037207 */ /* 0x000fe40005000000 */
[----:B------:R-:W-:Y:S01]  /*58b0*/  LOP3.LUT R16, RZ, c[0x0][0x17c], RZ, 0x33, !PT ;  /* 0x00005f00ff107a12 */ /* 0x000fe200078e33ff */
[----:B------:R0:W-:Y:S03]  /*58c0*/  STL [R1+0x4c], R8 ;  /* 0x00004c0801007387 */ /* 0x0001e60000100800 */
[C---:B-1----:R-:W-:Y:S01]  /*58d0*/  SEL R9, R16.reuse, R18, !P2 ;  /* 0x0000001210097207 */ /* 0x042fe20005000000 */
[----:B------:R1:W-:Y:S01]  /*58e0*/  STL [R1+0x48], R3 ;  /* 0x0000480301007387 */ /* 0x0003e20000100800 */
[----:B0-----:R-:W-:-:S03]  /*58f0*/  SEL R8, R16, R17, !P2 ;  /* 0x0000001110087207 */ /* 0x001fc60005000000 */
[----:B-1----:R-:W3:Y:S01]  /*5900*/  LDL.LU R3, [R1+0xe4] ;  /* 0x0000e40001037983 */ /* 0x002ee20000300800 */
[----:B------:R-:W-:-:S03]  /*5910*/  SEL R10, R16, R20, !P2 ;  /* 0x00000014100a7207 */ /* 0x000fc60005000000 */
[----:B------:R0:W-:Y:S04]  /*5920*/  STL [R1+0x44], R8 ;  /* 0x0000440801007387 */ /* 0x0001e80000100800 */
[----:B------:R1:W-:Y:S01]  /*5930*/  STL [R1+0x3c], R9 ;  /* 0x00003c0901007387 */ /* 0x0003e20000100800 */
[C---:B0-----:R-:W-:Y:S02]  /*5940*/  SEL R8, R16.reuse, R19, !P2 ;  /* 0x0000001310087207 */ /* 0x041fe40005000000 */
[----:B-1----:R-:W-:-:S03]  /*5950*/  SEL R9, R16, R21, !P2 ;  /* 0x0000001510097207 */ /* 0x002fc60005000000 */
[----:B------:R0:W-:Y:S01]  /*5960*/  STL [R1+0x34], R8 ;  /* 0x0000340801007387 */ /* 0x0001e20000100800 */
[----:B------:R-:W-:-:S03]  /*5970*/  SEL R26, R16, R23, !P2 ;  /* 0x00000017101a7207 */ /* 0x000fc60005000000 */
[----:B------:R1:W-:Y:S04]  /*5980*/  STL [R1+0x2c], R10 ;  /* 0x00002c0a01007387 */ /* 0x0003e80000100800 */
[----:B------:R-:W4:Y:S01]  /*5990*/  LDL.LU R14, [R1+0xf4] ;  /* 0x0000f400010e7983 */ /* 0x000f220000300800 */
[----:B0-----:R-:W-:-:S03]  /*59a0*/  SEL R8, R16, R22, !P2 ;  /* 0x0000001610087207 */ /* 0x001fc60005000000 */
[----:B------:R-:W-:Y:S04]  /*59b0*/  STL [R1+0x24], R9 ;  /* 0x0000240901007387 */ /* 0x000fe80000100800 */
[----:B-1----:R-:W4:Y:S04]  /*59c0*/  LDL.LU R10, [R1+0xf8] ;  /* 0x0000f800010a7983 */ /* 0x002f280000300800 */
[----:B------:R0:W-:Y:S04]  /*59d0*/  STL [R1+0x1c], R8 ;  /* 0x00001c0801007387 */ /* 0x0001e80000100800 */
[----:B------:R-:W4:Y:S04]  /*59e0*/  LDL.LU R11, [R1+0x14] ;  /* 0x00001400010b7983 */ /* 0x000f280000300800 */
[----:B------:R-:W-:Y:S04]  /*59f0*/  STL [R1+0x1a3c], R26 ;  /* 0x001a3c1a01007387 */ /* 0x000fe80000100800 */
[----:B------:R-:W4:Y:S04]  /*5a00*/  LDL.LU R12, [R1+0x10] ;  /* 0x00001000010c7983 */ /* 0x000f280000300800 */
[----:B------:R-:W4:Y:S01]  /*5a10*/  LDL.LU R13, [R1] ;  /* 0x00000000010d7983 */ /* 0x000f220000300800 */
[----:B0-----:R-:W-:-:S02]  /*5a20*/  SEL R8, R16, R24, !P2 ;  /* 0x0000001810087207 */ /* 0x001fc40005000000 */
[C---:B------:R-:W-:Y:S02]  /*5a30*/  SEL R25, R16.reuse, R25, !P2 ;  /* 0x0000001910197207 */ /* 0x040fe40005000000 */
[C---:B------:R-:W-:Y:S01]  /*5a40*/  SEL R27, R16.reuse, R27, !P2 ;  /* 0x0000001b101b7207 */ /* 0x040fe20005000000 */
[----:B------:R0:W-:Y:S01]  /*5a50*/  STL [R1+0x4], R8 ;  /* 0x0000040801007387 */ /* 0x0001e20000100800 */
[C---:B------:R-:W-:Y:S02]  /*5a60*/  SEL R29, R16.reuse, R29, !P2 ;  /* 0x0000001d101d7207 */ /* 0x040fe40005000000 */
[C---:B------:R-:W-:Y:S01]  /*5a70*/  SEL R4, R16.reuse, R4, !P2 ;  /* 0x0000000410047207 */ /* 0x040fe20005000000 */
[----:B------:R-:W4:Y:S01]  /*5a80*/  LDL.LU R15, [R1+0x20] ;  /* 0x00002000010f7983 */ /* 0x000f220000300800 */
[----:B------:R-:W-:-:S03]  /*5a90*/  SEL R2, R16, R2, !P2 ;  /* 0x0000000210027207 */ /* 0x000fc60005000000 */
[----:B------:R-:W4:Y:S01]  /*5aa0*/  LDL.LU R17, [R1+0x28] ;  /* 0x0000280001117983 */ /* 0x000f220000300800 */
[----:B0-----:R-:W-:-:S03]  /*5ab0*/  SEL R8, R16, R0, !P2 ;  /* 0x0000000010087207 */ /* 0x001fc60005000000 */
[----:B------:R-:W-:Y:S04]  /*5ac0*/  STL [R1+0x1a40], R25 ;  /* 0x001a401901007387 */ /* 0x000fe80000100800 */
[----:B------:R-:W-:Y:S04]  /*5ad0*/  STL [R1+0x1a44], R27 ;  /* 0x001a441b01007387 */ /* 0x000fe80000100800 */
[----:B------:R-:W-:Y:S04]  /*5ae0*/  STL [R1+0x1a48], R29 ;  /* 0x001a481d01007387 */ /* 0x000fe80000100800 */
[----:B------:R-:W-:Y:S04]  /*5af0*/  STL [R1+0x1a4c], R8 ;  /* 0x001a4c0801007387 */ /* 0x000fe80000100800 */
[----:B------:R-:W-:Y:S04]  /*5b00*/  STL [R1+0x1a50], R4 ;  /* 0x001a500401007387 */ /* 0x000fe80000100800 */
[----:B------:R-:W-:Y:S04]  /*5b10*/  STL [R1+0x1a54], R2 ;  /* 0x001a540201007387 */ /* 0x000fe80000100800 */
[----:B------:R-:W4:Y:S04]  /*5b20*/  LDL.LU R19, [R1+0x30] ;  /* 0x0000300001137983 */ /* 0x000f280000300800 */
[----:B------:R-:W0:Y:S02]  /*5b30*/  S2R R9, SR_TID.X ;  /* 0x0000000000097919 */ /* 0x000e240000002100 */
[----:B0-----:R-:W-:-:S05]  /*5b40*/  LOP3.LUT R9, R9, 0x3f, RZ, 0xc0, !PT ;  /* 0x0000003f09097812 */ /* 0x001fca00078ec0ff */
[----:B------:R-:W-:-:S05]  /*5b50*/  IMAD R9, R9, c[0x0][0x18c], RZ ;  /* 0x0000630009097a24 */ /* 0x000fca00078e02ff */
[----:B------:R-:W-:-:S05]  /*5b60*/  LEA.HI.X.SX32 R0, R9, c[0x0][0x16c], 0x1, P6 ;  /* 0x00005b0009007a11 */ /* 0x000fca00030f0eff */
[----:B------:R4:W-:Y:S01]  /*5b70*/  STL [R1+0x1a34], R0 ;  /* 0x001a340001007387 */ /* 0x0009e20000100800 */
[----:B------:R-:W-:Y:S02]  /*5b80*/  IMAD R24, R6, c[0x0][0x190], RZ ;  /* 0x0000640006187a24 */ /* 0x000fe400078e02ff */
[----:B--2---:R-:W-:Y:S02]  /*5b90*/  IMAD R28, R28, c[0x0][0x184], RZ ;  /* 0x000061001c1c7a24 */ /* 0x004fe400078e02ff */
[----:B---3--:R-:W-:-:S05]  /*5ba0*/  IMAD R3, R3, c[0x0][0x184], RZ ;  /* 0x0000610003037a24 */ /* 0x008fca00078e02ff */
[----:B------:R0:W-:Y:S04]  /*5bb0*/  STL [R1+0x1a14], R3 ;  /* 0x001a140301007387 */ /* 0x0001e80000100800 */
[----:B------:R-:W2:Y:S04]  /*5bc0*/  LDL.LU R9, [R1+0x38] ;  /* 0x0000380001097983 */ /* 0x000ea80000300800 */
[----:B------:R-:W-:Y:S01]  /*5bd0*/  STL [R1+0x1a18], R28 ;  /* 0x001a181c01007387 */ /* 0x000fe20000100800 */
[----:B----4-:R-:W-:Y:S02]  /*5be0*/  IMAD R0, R14, c[0x0][0x184], RZ ;  /* 0x000061000e007a24 */ /* 0x010fe400078e02ff */
[----:B0-----:R-:W-:-:S02]  /*5bf0*/  IMAD R3, R10, c[0x0][0x184], RZ ;  /* 0x000061000a037a24 */ /* 0x001fc400078e02ff */
[----:B------:R-:W3:Y:S04]  /*5c00*/  LDL.LU R10, [R1+0x40] ;  /* 0x00004000010a7983 */ /* 0x000ee80000300800 */
[----:B------:R0:W-:Y:S04]  /*5c10*/  STL [R1+0xe8], R0 ;  /* 0x0000e80001007387 */ /* 0x0001e80000100800 */
[----:B------:R-:W-:Y:S01]  /*5c20*/  STL [R1+0x1a1c], R3 ;  /* 0x001a1c0301007387 */ /* 0x000fe20000100800 */
[----:B0-----:R-:W-:Y:S02]  /*5c30*/  IMAD R0, R11, c[0x0][0x190], RZ ;  /* 0x000064000b007a24 */ /* 0x001fe400078e02ff */
[----:B------:R-:W-:Y:S01]  /*5c40*/  IMAD R2, R12, c[0x0][0x190], RZ ;  /* 0x000064000c027a24 */ /* 0x000fe200078e02ff */
[----:B------:R-:W4:Y:S04]  /*5c50*/  LDL.LU R11, [R1+0x58] ;  /* 0x00005800010b7983 */ /* 0x000f280000300800 */
[----:B------:R0:W-:Y:S04]  /*5c60*/  STL [R1+0x18], R0 ;  /* 0x0000180001007387 */ /* 0x0001e80000100800 */
[----:B------:R-:W4:Y:S04]  /*5c70*/  LDL.LU R12, [R1+0x60] ;  /* 0x00006000010c7983 */ /* 0x000f280000300800 */
[----:B------:R1:W-:Y:S01]  /*5c80*/  STL [R1+0x14], R2 ;  /* 0x0000140201007387 */ /* 0x0003e20000100800 */
[----:B0-----:R-:W-:-:S03]  /*5c90*/  IMAD R0, R13, c[0x0][0x190], RZ ;  /* 0x000064000d007a24 */ /* 0x001fc600078e02ff */
[----:B------:R-:W4:Y:S04]  /*5ca0*/  LDL.LU R13, [R1+0x68] ;  /* 0x00006800010d7983 */ /* 0x000f280000300800 */
[----:B------:R0:W-:Y:S01]  /*5cb0*/  STL [R1+0x10], R0 ;  /* 0x0000100001007387 */ /* 0x0001e20000100800 */
[----:B-1----:R-:W-:-:S03]  /*5cc0*/  IMAD R2, R7, c[0x0][0x190], RZ ;  /* 0x0000640007027a24 */ /* 0x002fc600078e02ff */
[----:B------:R-:W4:Y:S01]  /*5cd0*/  LDL.LU R14, [R1+0x70] ;  /* 0x00007000010e7983 */ /* 0x000f220000300800 */
[----:B0-----:R-:W-:-:S03]  /*5ce0*/  IMAD R0, R5, c[0x0][0x190], RZ ;  /* 0x0000640005007a24 */ /* 0x001fc600078e02ff */
[----:B------:R-:W-:Y:S01]  /*5cf0*/  STL [R1+0xc], R2 ;  /* 0x00000c0201007387 */ /* 0x000fe20000100800 */
[----:B------:R-:W-:-:S03]  /*5d00*/  IMAD R5, R15, c[0x0][0x190], RZ ;  /* 0x000064000f057a24 */ /* 0x000fc600078e02ff */
[----:B------:R-:W-:Y:S01]  /*5d10*/  STL [R1+0x1a58], R24 ;  /* 0x001a581801007387 */ /* 0x000fe20000100800 */
[----:B------:R-:W-:-:S03]  /*5d20*/  IMAD R6, R17, c[0x0][0x190], RZ ;  /* 0x0000640011067a24 */ /* 0x000fc600078e02ff */
[----:B------:R0:W-:Y:S04]  /*5d30*/  STL [R1], R0 ;  /* 0x0000000001007387 */ /* 0x0001e80000100800 */
[----:B------:R-:W4:Y:S04]  /*5d40*/  LDL.LU R15, [R1+0x78] ;  /* 0x00007800010f7983 */ /* 0x000f280000300800 */
[----:B------:R-:W4:Y:S01]  /*5d50*/  LDL.LU R16, [R1+0x80] ;  /* 0x0000800001107983 */ /* 0x000f220000300800 */
[----:B------:R-:W-:-:S03]  /*5d60*/  IMAD R7, R19, c[0x0][0x190], RZ ;  /* 0x0000640013077a24 */ /* 0x000fc600078e02ff */
[----:B------:R-:W-:Y:S04]  /*5d70*/  STL [R1+0x1a5c], R5 ;  /* 0x001a5c0501007387 */ /* 0x000fe80000100800 */
[----:B------:R-:W4:Y:S04]  /*5d80*/  LDL.LU R17, [R1+0x90] ;  /* 0x0000900001117983 */ /* 0x000f280000300800 */
[----:B------:R-:W4:Y:S04]  /*5d90*/  LDL.LU R18, [R1+0x98] ;  /* 0x0000980001127983 */ /* 0x000f280000300800 */
[----:B------:R-:W-:Y:S04]  /*5da0*/  STL [R1+0x1a60], R6 ;  /* 0x001a600601007387 */ /* 0x000fe80000100800 */
[----:B------:R-:W4:Y:S04]  /*5db0*/  LDL.LU R19, [R1+0xa0] ;  /* 0x0000a00001137983 */ /* 0x000f280000300800 */
[----:B------:R-:W4:Y:S04]  /*5dc0*/  LDL.LU R20, [R1+0xa8] ;  /* 0x0000a80001147983 */ /* 0x000f280000300800 */
[----:B------:R-:W4:Y:S04]  /*5dd0*/  LDL.LU R21, [R1+0xb0] ;  /* 0x0000b00001157983 */ /* 0x000f280000300800 */
[----:B------:R-:W4:Y:S04]  /*5de0*/  LDL.LU R22, [R1+0xbc] ;  /* 0x0000bc0001167983 */ /* 0x000f280000300800 */
[----:B------:R-:W-:Y:S04]  /*5df0*/  STL [R1+0x1a30], R7 ;  /* 0x001a300701007387 */ /* 0x000fe80000100800 */
[----:B------:R-:W4:Y:S04]  /*5e00*/  LDL.LU R23, [R1+0xdc] ;  /* 0x0000dc0001177983 */ /* 0x000f280000300800 */
[----:B------:R-:W4:Y:S01]  /*5e10*/  LDL.LU R4, [R1+0xe0] ;  /* 0x0000e00001047983 */ /* 0x000f220000300800 */
[----:B--2---:R-:W-:-:S05]  /*5e20*/  IMAD R9, R9, c[0x0][0x190], RZ ;  /* 0x0000640009097a24 */ /* 0x004fca00078e02ff */
[----:B------:R-:W-:Y:S04]  /*5e30*/  STL [R1+0x1a2c], R9 ;  /* 0x001a2c0901007387 */ /* 0x000fe80000100800 */
[----:B------:R-:W2:Y:S01]  /*5e40*/  LDL.LU R8, [R1+0xd8] ;  /* 0x0000d80001087983 */ /* 0x000ea20000300800 */
[----:B---3--:R-:W-:-:S05]  /*5e50*/  IMAD R10, R10, c[0x0][0x190], RZ ;  /* 0x000064000a0a7a24 */ /* 0x008fca00078e02ff */
[----:B------:R-:W-:Y:S01]  /*5e60*/  STL [R1+0x1a28], R10 ;  /* 0x001a280a01007387 */ /* 0x000fe20000100800 */
[----:B----4-:R-:W-:Y:S02]  /*5e70*/  IMAD R11, R11, c[0x0][0x190], RZ ;  /* 0x000064000b0b7a24 */ /* 0x010fe400078e02ff */
[----:B------:R-:W-:-:S03]  /*5e80*/  IMAD R12, R12, c[0x0][0x190], RZ ;  /* 0x000064000c0c7a24 */ /* 0x000fc600078e02ff */
[----:B------:R-:W-:Y:S01]  /*5e90*/  STL [R1+0x1a64], R11 ;  /* 0x001a640b01007387 */ /* 0x000fe20000100800 */
[----:B------:R-:W-:-:S03]  /*5ea0*/  IMAD R13, R13, c[0x0][0x190], RZ ;  /* 0x000064000d0d7a24 */ /* 0x000fc600078e02ff */
[----:B------:R-:W-:Y:S04]  /*5eb0*/  STL [R1+0x1a68], R12 ;  /* 0x001a680c01007387 */ /* 0x000fe80000100800 */
[----:B------:R-:W-:Y:S04]  /*5ec0*/  STL [R1+0x1a6c], R13 ;  /* 0x001a6c0d01007387 */ /* 0x000fe80000100800 */
[----:B------:R-:W3:Y:S04]  /*5ed0*/  LDL.LU R29, [R1+0xd4] ;  /* 0x0000d400011d7983 */ /* 0x000ee80000300800 */
[----:B------:R-:W4:Y:S04]  /*5ee0*/  LDL.LU R27, [R1+0xd0] ;  /* 0x0000d000011b7983 */ /* 0x000f280000300800 */
[----:B------:R-:W4:Y:S01]  /*5ef0*/  LDL.LU R25, [R1+0xcc] ;  /* 0x0000cc0001197983 */ /* 0x000f220000300800 */
[----:B------:R-:W-:-:S05]  /*5f00*/  IMAD R14, R14, c[0x0][0x190], RZ ;  /* 0x000064000e0e7a24 */ /* 0x000fca00078e02ff */
[----:B------:R-:W-:Y:S01]  /*5f10*/  STL [R1+0x1a70], R14 ;  /* 0x001a700e01007387 */ /* 0x000fe20000100800 */
[----:B------:R-:W-:Y:S02]  /*5f20*/  IMAD R15, R15, c[0x0][0x190], RZ ;  /* 0x000064000f0f7a24 */ /* 0x000fe400078e02ff */
[----:B------:R-:W-:-:S03]  /*5f30*/  IMAD R16, R16, c[0x0][0x190], RZ ;  /* 0x0000640010107a24 */ /* 0x000fc600078e02ff */
[----:B------:R-:W-:Y:S01]  /*5f40*/  STL [R1+0x1a74], R15 ;  /* 0x001a740f01007387 */ /* 0x000fe20000100800 */
[----:B------:R-:W-:-:S03]  /*5f50*/  IMAD R17, R17, c[0x0][0x190], RZ ;  /* 0x0000640011117a24 */ /* 0x000fc600078e02ff */
[----:B------:R-:W-:Y:S01]  /*5f60*/  STL [R1+0x1a78], R16 ;  /* 0x001a781001007387 */ /* 0x000fe20000100800 */
[----:B------:R-:W-:-:S03]  /*5f70*/  IMAD R18, R18, c[0x0][0x190], RZ ;  /* 0x0000640012127a24 */ /* 0x000fc600078e02ff */
[----:B------:R-:W-:Y:S01]  /*5f80*/  STL [R1+0x1a7c], R17 ;  /* 0x001a7c1101007387 */ /* 0x000fe20000100800 */
[----:B------:R-:W-:-:S03]  /*5f90*/  IMAD R19, R19, c[0x0][0x190], RZ ;  /* 0x0000640013137a24 */ /* 0x000fc600078e02ff */
[----:B------:R-:W-:Y:S04]  /*5fa0*/  STL [R1+0x1a80], R18 ;  /* 0x001a801201007387 */ /* 0x000fe80000100800 */
[----:B------:R1:W-:Y:S04]  /*5fb0*/  STL [R1+0x1a84], R19 ;  /* 0x001a841301007387 */ /* 0x0003e80000100800 */
[----:B------:R-:W4:Y:S04]  /*5fc0*/  LDL.LU R28, [R1+0xc8] ;  /* 0x0000c800011c7983 */ /* 0x000f280000300800 */
[----:B------:R-:W4:Y:S04]  /*5fd0*/  LDL.LU R26, [R1+0xc4] ;  /* 0x0000c400011a7983 */ /* 0x000f280000300800 */
[----:B0-----:R-:W4:Y:S01]  /*5fe0*/  LDL.LU R0, [R1+0xc0] ;  /* 0x0000c00001007983 */ /* 0x001f220000300800 */
[----:B------:R-:W-:-:S05]  /*5ff0*/  IMAD R3, R4, c[0x0][0x190], RZ ;  /* 0x0000640004037a24 */ /* 0x000fca00078e02ff */
[----:B------:R4:W-:Y:S04]  /*6000*/  STL [R1+0x20], R3 ;  /* 0x0000200301007387 */ /* 0x0009e80000100800 */
[----:B-1----:R-:W4:Y:S04]  /*6010*/  LDL.LU R19, [R1+0xb8] ;  /* 0x0000b80001137983 */ /* 0x002f280000300800 */
[----:B------:R-:W4:Y:S01]  /*6020*/  LDL.LU R18, [R1+0xb4] ;  /* 0x0000b40001127983 */ /* 0x000f220000300800 */
[----:B--2---:R-:W-:-:S05]  /*6030*/  IMAD R2, R8, c[0x0][0x190], RZ ;  /* 0x0000640008027a24 */ /* 0x004fca00078e02ff */
[----:B------:R0:W-:Y:S04]  /*6040*/  STL [R1+0x28], R2 ;  /* 0x0000280201007387 */ /* 0x0001e80000100800 */
[----:B------:R-:W2:Y:S04]  /*6050*/  LDL.LU R17, [R1+0xac] ;  /* 0x0000ac0001117983 */ /* 0x000ea80000300800 */
[----:B------:R-:W2:Y:S04]  /*6060*/  LDL.LU R16, [R1+0xa4] ;  /* 0x0000a40001107983 */ /* 0x000ea80000300800 */
[----:B------:R-:W2:Y:S04]  /*6070*/  LDL.LU R15, [R1+0x9c] ;  /* 0x00009c00010f7983 */ /* 0x000ea80000300800 */
[----:B------:R-:W2:Y:S04]  /*6080*/  LDL.LU R10, [R1+0x94] ;  /* 0x00009400010a7983 */ /* 0x000ea80000300800 */
[----:B------:R-:W2:Y:S04]  /*6090*/  LDL.LU R9, [R1+0x8c] ;  /* 0x00008c0001097983 */ /* 0x000ea80000300800 */
[----:B------:R-:W2:Y:S01]  /*60a0*/  LDL.LU R7, [R1+0x88] ;  /* 0x0000880001077983 */ /* 0x000ea20000300800 */
[----:B---3--:R-:W-:-:S02]  /*60b0*/  IMAD R4, R29, c[0x0][0x190], RZ ;  /* 0x000064001d047a24 */ /* 0x008fc400078e02ff */
[----:B----4-:R-:W-:-:S03]  /*60c0*/  IMAD R3, R27, c[0x0][0x190], RZ ;  /* 0x000064001b037a24 */ /* 0x010fc600078e02ff */
[----:B------:R-:W-:Y:S01]  /*60d0*/  STL [R1+0x30], R4 ;  /* 0x0000300401007387 */ /* 0x000fe20000100800 */
[----:B0-----:R-:W-:-:S03]  /*60e0*/  IMAD R2, R25, c[0x0][0x190], RZ ;  /* 0x0000640019027a24 */ /* 0x001fc600078e02ff */
[----:B------:R-:W3:Y:S04]  /*60f0*/  LDL.LU R14, [R1+0x84] ;  /* 0x00008400010e7983 */ /* 0x000ee80000300800 */
[----:B------:R-:W-:Y:S04]  /*6100*/  STL [R1+0x38], R3 ;  /* 0x0000380301007387 */ /* 0x000fe80000100800 */
[----:B------:R-:W4:Y:S04]  /*6110*/  LDL.LU R13, [R1+0x7c] ;  /* 0x00007c00010d7983 */ /* 0x000f280000300800 */
[----:B------:R0:W-:Y:S04]  /*6120*/  STL [R1+0x40], R2 ;  /* 0x0000400201007387 */ /* 0x0001e80000100800 */
[----:B------:R-:W4:Y:S04]  /*6130*/  LDL.LU R12, [R1+0x74] ;  /* 0x00007400010c7983 */ /* 0x000f280000300800 */
[----:B------:R-:W4:Y:S04]  /*6140*/  LDL.LU R11, [R1+0x6c] ;  /* 0x00006c00010b7983 */ /* 0x000f280000300800 */
[----:B------:R-:W4:Y:S04]  /*6150*/  LDL.LU R6, [R1+0x64] ;  /* 0x0000640001067983 */ /* 0x000f280000300800 */
[----:B------:R-:W4:Y:S04]  /*6160*/  LDL.LU R5, [R1+0x5c] ;  /* 0x00005c0001057983 */ /* 0x000f280000300800 */
[----:B------:R-:W4:Y:S04]  /*6170*/  LDL.LU R24, [R1+0x54] ;  /* 0x0000540001187983 */ /* 0x000f280000300800 */
[----:B0-----:R-:W4:Y:S04]  /*6180*/  LDL.LU R2, [R1+0x50] ;  /* 0x0000500001027983 */ /* 0x001f280000300800 */
[----:B------:R-:W4:Y:S04]  /*6190*/  LDL.LU R4, [R1+0x4c] ;  /* 0x00004c0001047983 */ /* 0x000f280000300800 */
[----:B------:R-:W4:Y:S01]  /*61a0*/  LDL.LU R8, [R1+0x48] ;  /* 0x0000480001087983 */ /* 0x000f220000300800 */
[----:B------:R-:W-:-:S03]  /*61b0*/  IMAD R28, R28, c[0x0][0x190], RZ ;  /* 0x000064001c1c7a24 */ /* 0x000fc600078e02ff */
[----:B------:R-:W4:Y:S04]  /*61c0*/  LDL.LU R29, [R1+0x44] ;  /* 0x00004400011d7983 */ /* 0x000f280000300800 */
[----:B------:R-:W4:Y:S04]  /*61d0*/  LDL.LU R27, [R1+0x3c] ;  /* 0x00003c00011b7983 */ /* 0x000f280000300800 */
[----:B------:R-:W4:Y:S04]  /*61e0*/  LDL.LU R25, [R1+0x34] ;  /* 0x0000340001197983 */ /* 0x000f280000300800 */
[----:B------:R-:W4:Y:S04]  /*61f0*/  LDL.LU R3, [R1+0x2c] ;  /* 0x00002c0001037983 */ /* 0x000f280000300800 */
[----:B------:R0:W-:Y:S02]  /*6200*/  STL [R1+0x58], R28 ;  /* 0x0000581c01007387 */ /* 0x0001e40000100800 */
[----:B0-----:R-:W-:-:S02]  /*6210*/  IMAD R28, R26, c[0x0][0x190], RZ ;  /* 0x000064001a1c7a24 */ /* 0x001fc400078e02ff */
[----:B------:R-:W4:Y:S01]  /*6220*/  LDL.LU R26, [R1+0x24] ;  /* 0x00002400011a7983 */ /* 0x000f220000300800 */
[----:B------:R-:W-:Y:S02]  /*6230*/  IMAD R0, R0, c[0x0][0x190], RZ ;  /* 0x0000640000007a24 */ /* 0x000fe400078e02ff */
[----:B------:R-:W-:Y:S01]  /*6240*/  IMAD R19, R19, c[0x0][0x190], RZ ;  /* 0x0000640013137a24 */ /* 0x000fe200078e02ff */
[----:B------:R0:W-:Y:S01]  /*6250*/  STL [R1+0x60], R28 ;  /* 0x0000601c01007387 */ /* 0x0001e20000100800 */
[----:B------:R-:W-:-:S03]  /*6260*/  IMAD R18, R18, c[0x0][0x190], RZ ;  /* 0x0000640012127a24 */ /* 0x000fc600078e02ff */
[----:B0-----:R-:W4:Y:S04]  /*6270*/  LDL.LU R28, [R1+0x1c] ;  /* 0x00001c00011c7983 */ /* 0x001f280000300800 */
[----:B------:R0:W-:Y:S04]  /*6280*/  STL [R1+0x68], R0 ;  /* 0x0000680001007387 */ /* 0x0001e80000100800 */
[----:B0-----:R-:W4:Y:S04]  /*6290*/  LDL.LU R0, [R1+0x4] ;  /* 0x0000040001007983 */ /* 0x001f280000300800 */
[----:B------:R0:W-:Y:S04]  /*62a0*/  STL [R1+0x70], R19 ;  /* 0x0000701301007387 */ /* 0x0001e80000100800 */
[----:B0-----:R-:W4:Y:S04]  /*62b0*/  LDL.LU R19, [R1+0x1a84] ;  /* 0x001a840001137983 */ /* 0x001f280000300800 */
[----:B------:R0:W-:Y:S04]  /*62c0*/  STL [R1+0x78], R18 ;  /* 0x0000781201007387 */ /* 0x0001e80000100800 */
[----:B0-----:R-:W4:Y:S01]  /*62d0*/  LDL.LU R18, [R1+0x1a80] ;  /* 0x001a800001127983 */ /* 0x001f220000300800 */
[----:B--2---:R-:W-:-:S02]  /*62e0*/  IMAD R17, R17, c[0x0][0x190], RZ ;  /* 0x0000640011117a24 */ /* 0x004fc400078e02ff */
[----:B------:R-:W-:-:S03]  /*62f0*/  IMAD R16, R16, c[0x0][0x190], RZ ;  /* 0x0000640010107a24 */ /* 0x000fc600078e02ff */
[----:B------:R0:W-:Y:S01]  /*6300*/  STL [R1+0x80], R17 ;  /* 0x0000801101007387 */ /* 0x0001e20000100800 */
[----:B------:R-:W-:Y:S02]  /*6310*/  IMAD R15, R15, c[0x0][0x190], RZ ;  /* 0x000064000f0f7a24 */ /* 0x000fe400078e02ff */
[----:B------:R-:W-:Y:S01]  /*6320*/  IMAD R10, R10, c[0x0][0x190], RZ ;  /* 0x000064000a0a7a24 */ /* 0x000fe200078e02ff */
[----:B0-----:R-:W2:Y:S01]  /*6330*/  LDL.LU R17, [R1+0x1a7c] ;  /* 0x001a7c0001117983 */ /* 0x001ea20000300800 */
[----:B------:R-:W-:-:S03]  /*6340*/  IMAD R9, R9, c[0x0][0x190], RZ ;  /* 0x0000640009097a24 */ /* 0x000fc600078e02ff */
[----:B------:R0:W-:Y:S04]  /*6350*/  STL [R1+0x90], R16 ;  /* 0x0000901001007387 */ /* 0x0001e80000100800 */
[----:B0-----:R-:W2:Y:S04]  /*6360*/  LDL.LU R16, [R1+0x1a78] ;  /* 0x001a780001107983 */ /* 0x001ea80000300800 */
[----:B------:R0:W-:Y:S04]  /*6370*/  STL [R1+0x98], R15 ;  /* 0x0000980f01007387 */ /* 0x0001e80000100800 */
[----:B0-----:R-:W2:Y:S04]  /*6380*/  LDL.LU R15, [R1+0x1a74] ;  /* 0x001a7400010f7983 */ /* 0x001ea80000300800 */
[----:B------:R0:W-:Y:S02]  /*6390*/  STL [R1+0x94], R10 ;  /* 0x0000940a01007387 */ /* 0x0001e40000100800 */
[----:B0-----:R-:W-:-:S02]  /*63a0*/  IMAD R10, R7, c[0x0][0x190], RZ ;  /* 0x00006400070a7a24 */ /* 0x001fc400078e02ff */
[----:B------:R-:W2:Y:S01]  /*63b0*/  LDL.LU R7, [R1+0x18] ;  /* 0x0000180001077983 */ /* 0x000ea20000300800 */
[----:B---3--:R-:W-:-:S03]  /*63c0*/  IMAD R14, R14, c[0x0][0x190], RZ ;  /* 0x000064000e0e7a24 */ /* 0x008fc600078e02ff */
[----:B------:R0:W-:Y:S01]  /*63d0*/  STL [R1+0x8c], R9 ;  /* 0x00008c0901007387 */ /* 0x0001e20000100800 */
[----:B----4-:R-:W-:-:S03]  /*63e0*/  IMAD R13, R13, c[0x0][0x190], RZ ;  /* 0x000064000d0d7a24 */ /* 0x010fc600078e02ff */
[----:B0-----:R-:W3:Y:S04]  /*63f0*/  LDL.LU R9, [R1+0x14] ;  /* 0x0000140001097983 */ /* 0x001ee80000300800 */
[----:B------:R0:W-:Y:S01]  /*6400*/  STL [R1+0x88], R10 ;  /* 0x0000880a01007387 */ /* 0x0001e20000100800 */
[----:B------:R-:W-:Y:S02]  /*6410*/  IMAD R12, R12, c[0x0][0x190], RZ ;  /* 0x000064000c0c7a24 */ /* 0x000fe400078e02ff */
[----:B------:R-:W-:Y:S01]  /*6420*/  IMAD R11, R11, c[0x0][0x190], RZ ;  /* 0x000064000b0b7a24 */ /* 0x000fe200078e02ff */
[----:B0-----:R-:W4:Y:S01]  /*6430*/  LDL.LU R10, [R1+0x10] ;  /* 0x00001000010a7983 */ /* 0x001f220000300800 */
[----:B------:R-:W-:-:S03]  /*6440*/  IMAD R6, R6, c[0x0][0x190], RZ ;  /* 0x0000640006067a24 */ /* 0x000fc600078e02ff */
[----:B------:R0:W-:Y:S01]  /*6450*/  STL [R1+0x84], R14 ;  /* 0x0000840e01007387 */ /* 0x0001e20000100800 */
[----:B------:R-:W-:Y:S02]  /*6460*/  IMAD R5, R5, c[0x0][0x190], RZ ;  /* 0x0000640005057a24 */ /* 0x000fe400078e02ff */
[----:B------:R-:W-:Y:S01]  /*6470*/  IMAD R24, R24, c[0x0][0x190], RZ ;  /* 0x0000640018187a24 */ /* 0x000fe200078e02ff */
[----:B0-----:R-:W2:Y:S04]  /*6480*/  LDL.LU R14, [R1+0x1a70] ;  /* 0x001a7000010e7983 */ /* 0x001ea80000300800 */
[----:B------:R0:W-:Y:S01]  /*6490*/  STL [R1+0x7c], R13 ;  /* 0x00007c0d01007387 */ /* 0x0001e20000100800 */
[----:B------:R-:W-:-:S03]  /*64a0*/  IMAD R2, R2, c[0x0][0x190], RZ ;  /* 0x0000640002027a24 */ /* 0x000fc600078e02ff */
        /* <DEDUP_REMOVED lines=31> */
[----:B0-----:R-:W2:Y:S04]  /*66a0*/  LDL.LU R3, [R1] ;  /* 0x0000000001037983 */ /* 0x001ea80000300800 */
[----:B------:R0:W-:Y:S04]  /*66b0*/  STL [R1+0x24], R26 ;  /* 0x0000241a01007387 */ /* 0x0001e80000100800 */
[----:B0-----:R-:W2:Y:S01]  /*66c0*/  LDL.LU R26, [R1+0x1a3c] ;  /* 0x001a3c00011a7983 */ /* 0x001ea20000300800 */
[----:B------:R-:W-:-:S05]  /*66d0*/  IMAD R28, R28, c[0x0][0x190], RZ ;  /* 0x000064001c1c7a24 */ /* 0x000fca00078e02ff */
[----:B------:R2:W-:Y:S02]  /*66e0*/  STL [R1+0x1c], R28 ;  /* 0x00001c1c01007387 */ /* 0x0005e40000100800 */
[----:B--2---:R-:W-:Y:S02]  /*66f0*/  IMAD R28, R26, c[0x0][0x190], RZ ;  /* 0x000064001a1c7a24 */ /* 0x004fe400078e02ff */
[----:B------:R-:W2:Y:S04]  /*6700*/  LDL.LU R26, [R1+0x1a38] ;  /* 0x001a3800011a7983 */ /* 0x000ea80000300800 */
[----:B------:R0:W-:Y:S02]  /*6710*/  STL [R1+0x8], R28 ;  /* 0x0000081c01007387 */ /* 0x0001e40000100800 */
[----:B0-----:R-:W-:-:S05]  /*6720*/  IMAD R28, R0, c[0x0][0x190], RZ ;  /* 0x00006400001c7a24 */ /* 0x001fca00078e02ff */
[----:B------:R0:W-:Y:S04]  /*6730*/  STL [R1+0x1a24], R28 ;  /* 0x001a241c01007387 */ /* 0x0001e80000100800 */
[----:B0-----:R-:W4:Y:S01]  /*6740*/  LDL.LU R28, [R1+0xc] ;  /* 0x00000c00011c7983 */ /* 0x001f220000300800 */
[----:B--2---:R-:W-:-:S05]  /*6750*/  LEA R0, P4, R7, R26, 0x1 ;  /* 0x0000001a07007211 */ /* 0x004fca00078808ff */
[----:B------:R3:W-:Y:S02]  /*6760*/  STL [R1+0x19c0], R0 ;  /* 0x0019c00001007387 */ /* 0x0007e40000100800 */
[----:B---3--:R-:W-:-:S05]  /*6770*/  LEA R0, P3, R9, R26, 0x1 ;  /* 0x0000001a09007211 */ /* 0x008fca00078608ff */
[----:B------:R4:W-:Y:S02]  /*6780*/  STL [R1+0x19c4], R0 ;  /* 0x0019c40001007387 */ /* 0x0009e40000100800 */
[----:B----4-:R-:W-:-:S05]  /*6790*/  LEA R0, P6, R10, R26, 0x1 ;  /* 0x0000001a0a007211 */ /* 0x010fca00078c08ff */
[----:B------:R0:W-:Y:S02]  /*67a0*/  STL [R1+0x19c8], R0 ;  /* 0x0019c80001007387 */ /* 0x0001e40000100800 */
[----:B0-----:R-:W-:-:S05]  /*67b0*/  LEA R0, P5, R28, R26, 0x1 ;  /* 0x0000001a1c007211 */ /* 0x001fca00078a08ff */
[----:B------:R0:W-:Y:S02]  /*67c0*/  STL [R1+0x19cc], R0 ;  /* 0x0019cc0001007387 */ /* 0x0001e40000100800 */
[----:B0-----:R-:W-:-:S05]  /*67d0*/  LEA R0, P2, R3, R26, 0x1 ;  /* 0x0000001a03007211 */ /* 0x001fca00078408ff */
[----:B------:R0:W-:Y:S02]  /*67e0*/  STL [R1+0x19d0], R0 ;  /* 0x0019d00001007387 */ /* 0x0001e40000100800 */
[----:B0-----:R-:W-:-:S05]  /*67f0*/  LEA R0, P0, R24, R26, 0x1 ;  /* 0x0000001a18007211 */ /* 0x001fca00078008ff */
[----:B------:R0:W-:Y:S02]  /*6800*/  STL [R1+0x19d4], R0 ;  /* 0x0019d40001007387 */ /* 0x0001e40000100800 */
[----:B0-----:R-:W-:-:S05]  /*6810*/  LEA R0, P1, R5, R26, 0x1 ;  /* 0x0000001a05007211 */ /* 0x001fca00078208ff */
[----:B------:R0:W-:Y:S04]  /*6820*/  STL [R1+0x19d8], R0 ;  /* 0x0019d80001007387 */ /* 0x0001e80000100800 */
[----:B0-----:R-:W2:Y:S02]  /*6830*/  LDL.LU R0, [R1+0x1a34] ;  /* 0x001a340001007983 */ /* 0x001ea40000300800 */
[----:B--2---:R-:W-:-:S05]  /*6840*/  LEA.HI.X.SX32 R7, R7, R0, 0x1, P4 ;  /* 0x0000000007077211 */ /* 0x004fca00020f0eff */
[----:B------:R0:W-:Y:S02]  /*6850*/  STL [R1+0x19b8], R7 ;  /* 0x0019b80701007387 */ /* 0x0001e40000100800 */
[----:B0-----:R-:W-:-:S05]  /*6860*/  LEA R7, P4, R6, R26, 0x1 ;  /* 0x0000001a06077211 */ /* 0x001fca00078808ff */
[----:B------:R0:W-:Y:S04]  /*6870*/  STL [R1+0x19bc], R7 ;  /* 0x0019bc0701007387 */ /* 0x0001e80000100800 */
[----:B0-----:R-:W2:Y:S01]  /*6880*/  LDL.LU R7, [R1+0x1a30] ;  /* 0x001a300001077983 */ /* 0x001ea20000300800 */
[----:B------:R-:W-:-:S05]  /*6890*/  LEA.HI.X.SX32 R9, R9, R0, 0x1, P3 ;  /* 0x0000000009097211 */ /* 0x000fca00018f0eff */
[----:B------:R2:W-:Y:S02]  /*68a0*/  STL [R1+0x19b0], R9 ;  /* 0x0019b00901007387 */ /* 0x0005e40000100800 */
[----:B--2---:R-:W-:-:S05]  /*68b0*/  LEA R9, P3, R7, R26, 0x1 ;  /* 0x0000001a07097211 */ /* 0x004fca00078608ff */
[----:B------:R0:W-:Y:S04]  /*68c0*/  STL [R1+0x19b4], R9 ;  /* 0x0019b40901007387 */ /* 0x0001e80000100800 */
[----:B0-----:R-:W2:Y:S01]  /*68d0*/  LDL.LU R9, [R1+0x1a2c] ;  /* 0x001a2c0001097983 */ /* 0x001ea20000300800 */
[----:B------:R-:W-:-:S05]  /*68e0*/  LEA.HI.X.SX32 R10, R10, R0, 0x1, P6 ;  /* 0x000000000a0a7211 */ /* 0x000fca00030f0eff */
[----:B------:R2:W-:Y:S02]  /*68f0*/  STL [R1+0x19a8], R10 ;  /* 0x0019a80a01007387 */ /* 0x0005e40000100800 */
[----:B--2---:R-:W-:-:S05]  /*6900*/  LEA R10, P6, R9, R26, 0x1 ;  /* 0x0000001a090a7211 */ /* 0x004fca00078c08ff */
[----:B------:R0:W-:Y:S04]  /*6910*/  STL [R1+0x19ac], R10 ;  /* 0x0019ac0a01007387 */ /* 0x0001e80000100800 */
[----:B0-----:R-:W2:Y:S01]  /*6920*/  LDL.LU R10, [R1+0x1a28] ;  /* 0x001a2800010a7983 */ /* 0x001ea20000300800 */
[-C--:B------:R-:W-:Y:S02]  /*6930*/  LEA.HI.X.SX32 R28, R28, R0.reuse, 0x1, P5 ;  /* 0x000000001c1c7211 */ /* 0x080fe400028f0eff */
[----:B------:R-:W-:-:S03]  /*6940*/  LEA.HI.X.SX32 R3, R3, R0, 0x1, P2 ;  /* 0x0000000003037211 */ /* 0x000fc600010f0eff */
[----:B------:R2:W-:Y:S01]  /*6950*/  STL [R1+0x19a0], R28 ;  /* 0x0019a01c01007387 */ /* 0x0005e20000100800 */
[-C--:B------:R-:W-:Y:S02]  /*6960*/  LEA.HI.X.SX32 R5, R5, R0.reuse, 0x1, P1 ;  /* 0x0000000005057211 */ /* 0x080fe400008f0eff */
[----:B------:R-:W-:Y:S01]  /*6970*/  LEA.HI.X.SX32 R6, R6, R0, 0x1, P4 ;  /* 0x0000000006067211 */ /* 0x000fe200020f0eff */
[----:B------:R-:W-:Y:S02]  /*6980*/  IMAD R20, R20, c[0x0][0x190], RZ ;  /* 0x0000640014147a24 */ /* 0x000fe400078e02ff */
[----:B------:R-:W-:Y:S01]  /*6990*/  IMAD R21, R21, c[0x0][0x190], RZ ;  /* 0x0000640015157a24 */ /* 0x000fe200078e02ff */
[----:B--2---:R-:W-:-:S05]  /*69a0*/  LEA R28, P5, R10, R26, 0x1 ;  /* 0x0000001a0a1c7211 */ /* 0x004fca00078a08ff */
[----:B------:R0:W-:Y:S04]  /*69b0*/  STL [R1+0x19a4], R28 ;  /* 0x0019a41c01007387 */ /* 0x0001e80000100800 */
[----:B------:R1:W-:Y:S01]  /*69c0*/  STL [R1+0x1998], R3 ;  /* 0x0019980301007387 */ /* 0x0003e20000100800 */
[----:B0-----:R-:W-:Y:S02]  /*69d0*/  LEA R28, P2, R11, R26, 0x1 ;  /* 0x0000001a0b1c7211 */ /* 0x001fe400078408ff */
[----:B-1----:R-:W-:Y:S02]  /*69e0*/  LEA.HI.X.SX32 R3, R24, R0, 0x1, P0 ;  /* 0x0000000018037211 */ /* 0x002fe400000f0eff */
[-C--:B------:R-:W-:Y:S01]  /*69f0*/  LEA R24, P0, R12, R26.reuse, 0x1 ;  /* 0x0000001a0c187211 */ /* 0x080fe200078008ff */
[----:B------:R-:W-:Y:S04]  /*6a00*/  STL [R1+0x199c], R28 ;  /* 0x00199c1c01007387 */ /* 0x000fe80000100800 */
[----:B------:R0:W-:Y:S04]  /*6a10*/  STL [R1+0x1990], R3 ;  /* 0x0019900301007387 */ /* 0x0001e80000100800 */
[----:B------:R-:W-:Y:S04]  /*6a20*/  STL [R1+0x1994], R24 ;  /* 0x0019941801007387 */ /* 0x000fe80000100800 */
[----:B------:R1:W-:Y:S01]  /*6a30*/  STL [R1+0x1988], R5 ;  /* 0x0019880501007387 */ /* 0x0003e20000100800 */
[----:B0-----:R-:W-:-:S05]  /*6a40*/  LEA R3, P1, R13, R26, 0x1 ;  /* 0x0000001a0d037211 */ /* 0x001fca00078208ff */
[----:B------:R0:W-:Y:S01]  /*6a50*/  STL [R1+0x198c], R3 ;  /* 0x00198c0301007387 */ /* 0x0001e20000100800 */
[----:B-1----:R-:W-:-:S03]  /*6a60*/  LEA R5, P4, R14, R26, 0x1 ;  /* 0x0000001a0e057211 */ /* 0x002fc600078808ff */
[----:B------:R1:W-:Y:S04]  /*6a70*/  STL [R1+0x1980], R6 ;  /* 0x0019800601007387 */ /* 0x0003e80000100800 */
[----:B------:R2:W-:Y:S01]  /*6a80*/  STL [R1+0x1984], R5 ;  /* 0x0019840501007387 */ /* 0x0005e20000100800 */
[----:B0-----:R-:W-:Y:S02]  /*6a90*/  LEA.HI.X.SX32 R3, R7, R0, 0x1, P3 ;  /* 0x0000000007037211 */ /* 0x001fe400018f0eff */
[----:B-1----:R-:W-:-:S03]  /*6aa0*/  LEA R6, P3, R15, R26, 0x1 ;  /* 0x0000001a0f067211 */ /* 0x002fc600078608ff */
[----:B------:R0:W-:Y:S01]  /*6ab0*/  STL [R1+0x1978], R3 ;  /* 0x0019780301007387 */ /* 0x0001e20000100800 */
[----:B--2---:R-:W-:-:S03]  /*6ac0*/  LEA.HI.X.SX32 R5, R9, R0, 0x1, P6 ;  /* 0x0000000009057211 */ /* 0x004fc600030f0eff */
[----:B------:R1:W-:Y:S01]  /*6ad0*/  STL [R1+0x197c], R6 ;  /* 0x00197c0601007387 */ /* 0x0003e20000100800 */
[----:B------:R-:W-:Y:S02]  /*6ae0*/  LEA.HI.X.SX32 R7, R10, R0, 0x1, P5 ;  /* 0x000000000a077211 */ /* 0x000fe400028f0eff */
[-C--:B0-----:R-:W-:Y:S01]  /*6af0*/  LEA R3, P6, R16, R26.reuse, 0x1 ;  /* 0x0000001a10037211 */ /* 0x081fe200078c08ff */
[----:B-1----:R-:W2:Y:S04]  /*6b00*/  LDL.LU R6, [R1+0x38] ;  /* 0x0000380001067983 */ /* 0x002ea80000300800 */
[----:B------:R0:W-:Y:S04]  /*6b10*/  STL [R1+0x1970], R5 ;  /* 0x0019700501007387 */ /* 0x0001e80000100800 */
[----:B------:R1:W-:Y:S01]  /*6b20*/  STL [R1+0x1974], R3 ;  /* 0x0019740301007387 */ /* 0x0003e20000100800 */
[----:B0-----:R-:W-:-:S03]  /*6b30*/  LEA R5, P5, R17, R26, 0x1 ;  /* 0x0000001a11057211 */ /* 0x001fc600078a08ff */
[----:B------:R-:W-:Y:S01]  /*6b40*/  STL [R1+0x1968], R7 ;  /* 0x0019680701007387 */ /* 0x000fe20000100800 */
[----:B-1----:R-:W-:-:S03]  /*6b50*/  LEA.HI.X.SX32 R3, R11, R0, 0x1, P2 ;  /* 0x000000000b037211 */ /* 0x002fc600010f0eff */
[----:B------:R-:W3:Y:S04]  /*6b60*/  LDL.LU R11, [R1+0x58] ;  /* 0x00005800010b7983 */ /* 0x000ee80000300800 */
[----:B------:R0:W-:Y:S04]  /*6b70*/  STL [R1+0x196c], R5 ;  /* 0x00196c0501007387 */ /* 0x0001e80000100800 */
[----:B------:R1:W-:Y:S01]  /*6b80*/  STL [R1+0x1960], R3 ;  /* 0x0019600301007387 */ /* 0x0003e20000100800 */
[----:B0-----:R-:W-:Y:S02]  /*6b90*/  LEA R5, P2, R18, R26, 0x1 ;  /* 0x0000001a12057211 */ /* 0x001fe400078408ff */
[----:B-1----:R-:W-:-:S02]  /*6ba0*/  LEA.HI.X.SX32 R3, R12, R0, 0x1, P0 ;  /* 0x000000000c037211 */ /* 0x002fc400000f0eff */
[----:B------:R-:W4:Y:S04]  /*6bb0*/  LDL.LU R12, [R1+0x40] ;  /* 0x00004000010c7983 */ /* 0x000f280000300800 */
[----:B------:R0:W-:Y:S04]  /*6bc0*/  STL [R1+0x1964], R5 ;  /* 0x0019640501007387 */ /* 0x0001e80000100800 */
[----:B------:R-:W2:Y:S04]  /*6bd0*/  LDL.LU R10, [R1+0x60] ;  /* 0x00006000010a7983 */ /* 0x000ea80000300800 */
[----:B------:R1:W-:Y:S01]  /*6be0*/  STL [R1+0x1958], R3 ;  /* 0x0019580301007387 */ /* 0x0003e20000100800 */
[----:B0-----:R-:W-:-:S02]  /*6bf0*/  LEA R5, P0, R19, R26, 0x1 ;  /* 0x0000001a13057211 */ /* 0x001fc400078008ff */
[----:B-1----:R-:W-:Y:S02]  /*6c00*/  LEA.HI.X.SX32 R3, R13, R0, 0x1, P1 ;  /* 0x000000000d037211 */ /* 0x002fe400008f0eff */
[----:B------:R-:W2:Y:S04]  /*6c10*/  LDL.LU R13, [R1+0x30] ;  /* 0x00003000010d7983 */ /* 0x000ea80000300800 */
[----:B------:R0:W-:Y:S04]  /*6c20*/  STL [R1+0x195c], R5 ;  /* 0x00195c0501007387 */ /* 0x0001e80000100800 */
[----:B------:R1:W-:Y:S04]  /*6c30*/  STL [R1+0x1950], R3 ;  /* 0x0019500301007387 */ /* 0x0003e80000100800 */
[----:B------:R-:W2:Y:S01]  /*6c40*/  LDL.LU R9, [R1+0x68] ;  /* 0x0000680001097983 */ /* 0x000ea20000300800 */
[----:B0-----:R-:W-:-:S02]  /*6c50*/  LEA R5, P1, R20, R26, 0x1 ;  /* 0x0000001a14057211 */ /* 0x001fc400078208ff */
[----:B-1----:R-:W-:-:S03]  /*6c60*/  LEA.HI.X.SX32 R3, R14, R0, 0x1, P4 ;  /* 0x000000000e037211 */ /* 0x002fc600020f0eff */
[----:B------:R-:W-:Y:S04]  /*6c70*/  STL [R1+0x1954], R5 ;  /* 0x0019540501007387 */ /* 0x000fe80000100800 */
[----:B------:R-:W2:Y:S04]  /*6c80*/  LDL.LU R14, [R1+0x28] ;  /* 0x00002800010e7983 */ /* 0x000ea80000300800 */
[----:B------:R-:W2:Y:S04]  /*6c90*/  LDL.LU R7, [R1+0x70] ;  /* 0x0000700001077983 */ /* 0x000ea80000300800 */
[----:B------:R0:W-:Y:S02]  /*6ca0*/  STL [R1+0x1948], R3 ;  /* 0x0019480301007387 */ /* 0x0001e40000100800 */
[----:B0-----:R-:W-:-:S02]  /*6cb0*/  LEA.HI.X.SX32 R3, R15, R0, 0x1, P3 ;  /* 0x000000000f037211 */ /* 0x001fc400018f0eff */
[----:B------:R-:W2:Y:S01]  /*6cc0*/  LDL.LU R15, [R1+0x20] ;  /* 0x00002000010f7983 */ /* 0x000ea20000300800 */
[----:B------:R-:W-:-:S05]  /*6cd0*/  LEA R5, P4, R21, R26, 0x1 ;  /* 0x0000001a15057211 */ /* 0x000fca00078808ff */
[----:B------:R0:W-:Y:S04]  /*6ce0*/  STL [R1+0x194c], R5 ;  /* 0x00194c0501007387 */ /* 0x0001e80000100800 */
[----:B0-----:R-:W3:Y:S01]  /*6cf0*/  LDL.LU R5, [R1+0x78] ;  /* 0x0000780001057983 */ /* 0x001ee20000300800 */
[----:B------:R-:W-:Y:S02]  /*6d00*/  IMAD R22, R22, c[0x0][0x190], RZ ;  /* 0x0000640016167a24 */ /* 0x000fe400078e02ff */
[----:B------:R-:W-:Y:S01]  /*6d10*/  IMAD R23, R23, c[0x0][0x190], RZ ;  /* 0x0000640017177a24 */ /* 0x000fe200078e02ff */
[----:B------:R0:W-:Y:S02]  /*6d20*/  STL [R1+0x1940], R3 ;  /* 0x0019400301007387 */ /* 0x0001e40000100800 */
[----:B------:R-:W-:-:S02]  /*6d30*/  LEA R24, P3, R22, R26, 0x1 ;  /* 0x0000001a16187211 */ /* 0x000fc400078608ff */
[----:B------:R-:W-:-:S03]  /*6d40*/  LEA.HI.X.SX32 R16, R16, R0, 0x1, P6 ;  /* 0x0000000010107211 */ /* 0x000fc600030f0eff */
[----:B------:R1:W-:Y:S01]  /*6d50*/  STL [R1+0x1944], R24 ;  /* 0x0019441801007387 */ /* 0x0003e20000100800 */
[----:B0-----:R-:W-:Y:S02]  /*6d60*/  LEA R3, P6, R23, R26, 0x1 ;  /* 0x0000001a17037211 */ /* 0x001fe400078c08ff */
[-C--:B------:R-:W-:Y:S01]  /*6d70*/  LEA.HI.X.SX32 R17, R17, R0.reuse, 0x1, P5 ;  /* 0x0000000011117211 */ /* 0x080fe200028f0eff */
[----:B-1----:R-:W3:Y:S04]  /*6d80*/  LDL.LU R24, [R1+0x80] ;  /* 0x0000800001187983 */ /* 0x002ee80000300800 */
[----:B------:R0:W-:Y:S04]  /*6d90*/  STL [R1+0x1938], R16 ;  /* 0x0019381001007387 */ /* 0x0001e80000100800 */
[----:B------:R2:W-:Y:S04]  /*6da0*/  STL [R1+0x193c], R3 ;  /* 0x00193c0301007387 */ /* 0x0005e80000100800 */
[----:B------:R-:W-:Y:S01]  /*6db0*/  STL [R1+0x1930], R17 ;  /* 0x0019301101007387 */ /* 0x000fe20000100800 */
[----:B0-----:R-:W-:-:S03]  /*6dc0*/  LEA.HI.X.SX32 R16, R18, R0, 0x1, P2 ;  /* 0x0000000012107211 */ /* 0x001fc600010f0eff */
[----:B------:R-:W3:Y:S01]  /*6dd0*/  LDL.LU R28, [R1+0x90] ;  /* 0x00009000011c7983 */ /* 0x000ee20000300800 */
[----:B------:R-:W-:Y:S02]  /*6de0*/  LEA.HI.X.SX32 R18, R21, R0, 0x1, P4 ;  /* 0x0000000015127211 */ /* 0x000fe400020f0eff */
[----:B--2---:R-:W-:-:S05]  /*6df0*/  LEA R3, P5, R15, R26, 0x1 ;  /* 0x0000001a0f037211 */ /* 0x004fca00078a08ff */
[----:B------:R0:W-:Y:S04]  /*6e00*/  STL [R1+0x1934], R3 ;  /* 0x0019340301007387 */ /* 0x0001e80000100800 */
[----:B------:R1:W-:Y:S01]  /*6e10*/  STL [R1+0x1928], R16 ;  /* 0x0019281001007387 */ /* 0x0003e20000100800 */
[----:B0-----:R-:W-:Y:S02]  /*6e20*/  LEA R3, P2, R14, R26, 0x1 ;  /* 0x0000001a0e037211 */ /* 0x001fe400078408ff */
[----:B-1----:R-:W-:Y:S02]  /*6e30*/  LEA.HI.X.SX32 R16, R19, R0, 0x1, P0 ;  /* 0x0000000013107211 */ /* 0x002fe400000f0eff */
[----:B------:R-:W-:Y:S01]  /*6e40*/  LEA R17, P0, R13, R26, 0x1 ;  /* 0x0000001a0d117211 */ /* 0x000fe200078008ff */
[----:B------:R0:W-:Y:S04]  /*6e50*/  STL [R1+0x192c], R3 ;  /* 0x00192c0301007387 */ /* 0x0001e80000100800 */
[----:B0-----:R-:W2:Y:S04]  /*6e60*/  LDL.LU R3, [R1+0x98] ;  /* 0x0000980001037983 */ /* 0x001ea80000300800 */
[----:B------:R0:W-:Y:S04]  /*6e70*/  STL [R1+0x1920], R16 ;  /* 0x0019201001007387 */ /* 0x0001e80000100800 */
[----:B------:R1:W-:Y:S01]  /*6e80*/  STL [R1+0x1924], R17 ;  /* 0x0019241101007387 */ /* 0x0003e20000100800 */
[----:B0-----:R-:W-:-:S02]  /*6e90*/  LEA.HI.X.SX32 R16, R20, R0, 0x1, P1 ;  /* 0x0000000014107211 */ /* 0x001fc400008f0eff */
[----:B-1----:R-:W-:-:S03]  /*6ea0*/  LEA R17, P1, R6, R26, 0x1 ;  /* 0x0000001a06117211 */ /* 0x002fc600078208ff */
[----:B------:R4:W-:Y:S04]  /*6eb0*/  STL [R1+0x1918], R16 ;  /* 0x0019181001007387 */ /* 0x0009e80000100800 */
[----:B------:R0:W-:Y:S01]  /*6ec0*/  STL [R1+0x191c], R17 ;  /* 0x00191c1101007387 */ /* 0x0001e20000100800 */
[----:B----4-:R-:W-:-:S03]  /*6ed0*/  LEA R16, P4, R12, R26, 0x1 ;  /* 0x0000001a0c107211 */ /* 0x010fc600078808ff */
[----:B------:R-:W-:Y:S01]  /*6ee0*/  STL [R1+0x1910], R18 ;  /* 0x0019101201007387 */ /* 0x000fe20000100800 */
[----:B0-----:R-:W-:-:S03]  /*6ef0*/  LEA.HI.X.SX32 R17, R22, R0, 0x1, P3 ;  /* 0x0000000016117211 */ /* 0x001fc600018f0eff */
[----:B------:R-:W4:Y:S04]  /*6f00*/  LDL.LU R22, [R1+0x8c] ;  /* 0x00008c0001167983 */ /* 0x000f280000300800 */
[----:B------:R-:W-:Y:S04]  /*6f10*/  STL [R1+0x1914], R16 ;  /* 0x0019141001007387 */ /* 0x000fe80000100800 */
[----:B------:R0:W-:Y:S02]  /*6f20*/  STL [R1+0x1908], R17 ;  /* 0x0019081101007387 */ /* 0x0001e40000100800 */
[----:B0-----:R-:W-:-:S02]  /*6f30*/  LEA.HI.X.SX32 R17, R23, R0, 0x1, P6 ;  /* 0x0000000017117211 */ /* 0x001fc400030f0eff */
[----:B------:R-:W4:Y:S01]  /*6f40*/  LDL.LU R23, [R1+0x94] ;  /* 0x0000940001177983 */ /* 0x000f220000300800 */
[----:B---3--:R-:W-:-:S05]  /*6f50*/  LEA R16, P3, R11, R26, 0x1 ;  /* 0x0000001a0b107211 */ /* 0x008fca00078608ff */
[----:B------:R0:W-:Y:S04]  /*6f60*/  STL [R1+0x190c], R16 ;  /* 0x00190c1001007387 */ /* 0x0001e80000100800 */
[----:B------:R-:W-:Y:S04]  /*6f70*/  STL [R1+0x17f8], R17 ;  /* 0x0017f81101007387 */ /* 0x000fe80000100800 */
[----:B------:R-:W3:Y:S01]  /*6f80*/  LDL.LU R21, [R1+0x88] ;  /* 0x0000880001157983 */ /* 0x000ee20000300800 */
[----:B0-----:R-:W-:Y:S02]  /*6f90*/  LEA R16, P6, R10, R26, 0x1 ;  /* 0x0000001a0a107211 */ /* 0x001fe400078c08ff */
[----:B------:R-:W-:-:S03]  /*6fa0*/  LEA.HI.X.SX32 R15, R15, R0, 0x1, P5 ;  /* 0x000000000f0f7211 */ /* 0x000fc600028f0eff */
[----:B------:R0:W-:Y:S04]  /*6fb0*/  STL [R1+0x1818], R16 ;  /* 0x0018181001007387 */ /* 0x0001e80000100800 */
[----:B------:R-:W3:Y:S01]  /*6fc0*/  LDL.LU R20, [R1+0x84] ;  /* 0x0000840001147983 */ /* 0x000ee20000300800 */
[----:B0-----:R-:W-:-:S03]  /*6fd0*/  LEA R16, P5, R9, R26, 0x1 ;  /* 0x0000001a09107211 */ /* 0x001fc600078a08ff */
[----:B------:R0:W-:Y:S01]  /*6fe0*/  STL [R1+0x17fc], R15 ;  /* 0x0017fc0f01007387 */ /* 0x0001e20000100800 */
[----:B------:R-:W-:-:S03]  /*6ff0*/  LEA.HI.X.SX32 R14, R14, R0, 0x1, P2 ;  /* 0x000000000e0e7211 */ /* 0x000fc600010f0eff */
[----:B------:R-:W-:Y:S04]  /*7000*/  STL [R1+0x1820], R16 ;  /* 0x0018201001007387 */ /* 0x000fe80000100800 */
[----:B------:R-:W3:Y:S01]  /*7010*/  LDL.LU R19, [R1+0x7c] ;  /* 0x00007c0001137983 */ /* 0x000ee20000300800 */
[----:B0-----:R-:W-:-:S03]  /*7020*/  LEA R15, P2, R7, R26, 0x1 ;  /* 0x0000001a070f7211 */ /* 0x001fc600078408ff */
[----:B------:R0:W-:Y:S04]  /*7030*/  STL [R1+0x1800], R14 ;  /* 0x0018000e01007387 */ /* 0x0001e80000100800 */
[----:B------:R-:W-:Y:S04]  /*7040*/  STL [R1+0x1828], R15 ;  /* 0x0018280f01007387 */ /* 0x000fe80000100800 */
[----:B------:R-:W3:Y:S01]  /*7050*/  LDL.LU R18, [R1+0x74] ;  /* 0x0000740001127983 */ /* 0x000ee20000300800 */
[----:B0-----:R-:W-:Y:S02]  /*7060*/  LEA.HI.X.SX32 R14, R13, R0, 0x1, P0 ;  /* 0x000000000d0e7211 */ /* 0x001fe400000f0eff */
[----:B------:R-:W-:-:S03]  /*7070*/  LEA R13, P0, R5, R26, 0x1 ;  /* 0x0000001a050d7211 */ /* 0x000fc600078008ff */
[----:B------:R0:W-:Y:S04]  /*7080*/  STL [R1+0x1804], R14 ;  /* 0x0018040e01007387 */ /* 0x0001e80000100800 */
[----:B------:R1:W-:Y:S01]  /*7090*/  STL [R1+0x1830], R13 ;  /* 0x0018300d01007387 */ /* 0x0003e20000100800 */
[----:B0-----:R-:W-:-:S03]  /*70a0*/  LEA.HI.X.SX32 R14, R6, R0, 0x1, P1 ;  /* 0x00000000060e7211 */ /* 0x001fc600008f0eff */
[----:B------:R-:W3:Y:S01]  /*70b0*/  LDL.LU R6, [R1+0x6c] ;  /* 0x00006c0001067983 */ /* 0x000ee20000300800 */
[----:B-1----:R-:W-:Y:S02]  /*70c0*/  LEA R13, P1, R24, R26, 0x1 ;  /* 0x0000001a180d7211 */ /* 0x002fe400078208ff */
[----:B------:R-:W-:Y:S01]  /*70d0*/  LEA.HI.X.SX32 R12, R12, R0, 0x1, P4 ;  /* 0x000000000c0c7211 */ /* 0x000fe200020f0eff */
[----:B------:R-:W-:Y:S04]  /*70e0*/  STL [R1+0x1808], R14 ;  /* 0x0018080e01007387 */ /* 0x000fe80000100800 */
[----:B------:R-:W3:Y:S04]  /*70f0*/  LDL.LU R17, [R1+0x64] ;  /* 0x0000640001117983 */ /* 0x000ee80000300800 */
[----:B------:R0:W-:Y:S04]  /*7100*/  STL [R1+0x1838], R13 ;  /* 0x0018380d01007387 */ /* 0x0001e80000100800 */
[----:B------:R-:W3:Y:S04]  /*7110*/  LDL.LU R16, [R1+0x5c] ;  /* 0x00005c0001107983 */ /* 0x000ee80000300800 */
[----:B------:R1:W-:Y:S01]  /*7120*/  STL [R1+0x180c], R12 ;  /* 0x00180c0c01007387 */ /* 0x0003e20000100800 */
[----:B0-----:R-:W-:-:S03]  /*7130*/  LEA R13, P4, R28, R26, 0x1 ;  /* 0x0000001a1c0d7211 */ /* 0x001fc600078808ff */
[----:B------:R-:W3:Y:S01]  /*7140*/  LDL.LU R15, [R1+0x54] ;  /* 0x00005400010f7983 */ /* 0x000ee20000300800 */
[-C--:B------:R-:W-:Y:S02]  /*7150*/  LEA.HI.X.SX32 R10, R10, R0.reuse, 0x1, P6 ;  /* 0x000000000a0a7211 */ /* 0x080fe400030f0eff */
[-C--:B-1----:R-:W-:Y:S01]  /*7160*/  LEA.HI.X.SX32 R12, R11, R0.reuse, 0x1, P3 ;  /* 0x000000000b0c7211 */ /* 0x082fe200018f0eff */
[----:B------:R0:W-:Y:S04]  /*7170*/  STL [R1+0x1840], R13 ;  /* 0x0018400d01007387 */ /* 0x0001e80000100800 */
[----:B------:R-:W3:Y:S04]  /*7180*/  LDL.LU R14, [R1+0x50] ;  /* 0x00005000010e7983 */ /* 0x000ee80000300800 */
[----:B------:R1:W-:Y:S04]  /*7190*/  STL [R1+0x1810], R12 ;  /* 0x0018100c01007387 */ /* 0x0003e80000100800 */
[----:B0-----:R-:W3:Y:S01]  /*71a0*/  LDL.LU R13, [R1+0x4c] ;  /* 0x00004c00010d7983 */ /* 0x001ee20000300800 */
[----:B------:R-:W-:-:S02]  /*71b0*/  LEA.HI.X.SX32 R7, R7, R0, 0x1, P2 ;  /* 0x0000000007077211 */ /* 0x000fc400010f0eff */
[-C--:B------:R-:W-:Y:S02]  /*71c0*/  LEA.HI.X.SX32 R24, R24, R0.reuse, 0x1, P1 ;  /* 0x0000000018187211 */ /* 0x080fe400008f0eff */
[----:B------:R-:W-:Y:S02]  /*71d0*/  LEA.HI.X.SX32 R28, R28, R0, 0x1, P4 ;  /* 0x000000001c1c7211 */ /* 0x000fe400020f0eff */
[----:B--2---:R-:W-:-:S05]  /*71e0*/  LEA R11, P3, R3, R26, 0x1 ;  /* 0x0000001a030b7211 */ /* 0x004fca00078608ff */
[----:B------:R-:W-:Y:S04]  /*71f0*/  STL [R1+0x1848], R11 ;  /* 0x0018480b01007387 */ /* 0x000fe80000100800 */
[----:B-1----:R-:W2:Y:S04]  /*7200*/  LDL.LU R12, [R1+0x48] ;  /* 0x00004800010c7983 */ /* 0x002ea80000300800 */
[----:B------:R0:W-:Y:S02]  /*7210*/  STL [R1+0x1814], R10 ;  /* 0x0018140a01007387 */ /* 0x0001e40000100800 */
[----:B0-----:R-:W-:-:S02]  /*7220*/  LEA.HI.X.SX32 R10, R9, R0, 0x1, P5 ;  /* 0x00000000090a7211 */ /* 0x001fc400028f0eff */
[-C--:B----4-:R-:W-:Y:S02]  /*7230*/  LEA R9, P5, R22, R26.reuse, 0x1 ;  /* 0x0000001a16097211 */ /* 0x090fe400078a08ff */
[----:B------:R-:W-:-:S05]  /*7240*/  LEA R11, P6, R23, R26, 0x1 ;  /* 0x0000001a170b7211 */ /* 0x000fca00078c08ff */
[----:B------:R0:W-:Y:S04]  /*7250*/  STL [R1+0x1850], R11 ;  /* 0x0018500b01007387 */ /* 0x0001e80000100800 */
[----:B0-----:R-:W4:Y:S04]  /*7260*/  LDL.LU R11, [R1+0x44] ;  /* 0x00004400010b7983 */ /* 0x001f280000300800 */
[----:B------:R0:W-:Y:S04]  /*7270*/  STL [R1+0x181c], R10 ;  /* 0x00181c0a01007387 */ /* 0x0001e80000100800 */
[----:B0-----:R-:W4:Y:S04]  /*7280*/  LDL.LU R10, [R1+0x3c] ;  /* 0x00003c00010a7983 */ /* 0x001f280000300800 */
[----:B------:R0:W-:Y:S04]  /*7290*/  STL [R1+0x1858], R9 ;  /* 0x0018580901007387 */ /* 0x0001e80000100800 */
[----:B0-----:R-:W4:Y:S04]  /*72a0*/  LDL.LU R9, [R1+0x34] ;  /* 0x0000340001097983 */ /* 0x001f280000300800 */
[----:B------:R3:W-:Y:S02]  /*72b0*/  STL [R1+0x1824], R7 ;  /* 0x0018240701007387 */ /* 0x0007e40000100800 */
[----:B---3--:R-:W-:-:S05]  /*72c0*/  LEA R7, P2, R21, R26, 0x1 ;  /* 0x0000001a15077211 */ /* 0x008fca00078408ff */
[----:B------:R0:W-:Y:S02]  /*72d0*/  STL [R1+0x1860], R7 ;  /* 0x0018600701007387 */ /* 0x0001e40000100800 */
[----:B0-----:R-:W-:Y:S02]  /*72e0*/  LEA.HI.X.SX32 R7, R5, R0, 0x1, P0 ;  /* 0x0000000005077211 */ /* 0x001fe400000f0eff */
[----:B------:R-:W-:-:S03]  /*72f0*/  LEA R5, P0, R20, R26, 0x1 ;  /* 0x0000001a14057211 */ /* 0x000fc600078008ff */
[----:B------:R0:W-:Y:S04]  /*7300*/  STL [R1+0x182c], R7 ;  /* 0x00182c0701007387 */ /* 0x0001e80000100800 */
[----:B0-----:R-:W3:Y:S04]  /*7310*/  LDL.LU R7, [R1+0x24] ;  /* 0x0000240001077983 */ /* 0x001ee80000300800 */
[----:B------:R0:W-:Y:S04]  /*7320*/  STL [R1+0x1868], R5 ;  /* 0x0018680501007387 */ /* 0x0001e80000100800 */
[----:B0-----:R-:W3:Y:S04]  /*7330*/  LDL.LU R5, [R1+0x1c] ;  /* 0x00001c0001057983 */ /* 0x001ee80000300800 */
[----:B------:R0:W-:Y:S02]  /*7340*/  STL [R1+0x1834], R24 ;  /* 0x0018341801007387 */ /* 0x0001e40000100800 */
[----:B0-----:R-:W-:-:S05]  /*7350*/  LEA R24, P1, R19, R26, 0x1 ;  /* 0x0000001a13187211 */ /* 0x001fca00078208ff */
[----:B------:R0:W-:Y:S01]  /*7360*/  STL [R1+0x1870], R24 ;  /* 0x0018701801007387 */ /* 0x0001e20000100800 */
[----:B------:R-:W-:-:S03]  /*7370*/  LEA.HI.X.SX32 R3, R3, R0, 0x1, P3 ;  /* 0x0000000003037211 */ /* 0x000fc600018f0eff */
[----:B0-----:R-:W3:Y:S04]  /*7380*/  LDL.LU R24, [R1+0x8] ;  /* 0x0000080001187983 */ /* 0x001ee80000300800 */
[----:B------:R0:W-:Y:S02]  /*7390*/  STL [R1+0x183c], R28 ;  /* 0x00183c1c01007387 */ /* 0x0001e40000100800 */
[----:B0-----:R-:W-:-:S05]  /*73a0*/  LEA R28, P4, R18, R26, 0x1 ;  /* 0x0000001a121c7211 */ /* 0x001fca00078808ff */
[----:B------:R0:W-:Y:S04]  /*73b0*/  STL [R1+0x1878], R28 ;  /* 0x0018781c01007387 */ /* 0x0001e80000100800 */
[----:B0-----:R-:W3:Y:S04]  /*73c0*/  LDL.LU R28, [R1+0x1a24] ;  /* 0x001a2400011c7983 */ /* 0x001ee80000300800 */
[----:B------:R0:W-:Y:S02]  /*73d0*/  STL [R1+0x1844], R3 ;  /* 0x0018440301007387 */ /* 0x0001e40000100800 */
[----:B0-----:R-:W-:-:S05]  /*73e0*/  LEA R3, P3, R6, R26, 0x1 ;  /* 0x0000001a06037211 */ /* 0x001fca00078608ff */
[----:B------:R0:W-:Y:S04]  /*73f0*/  STL [R1+0x1880], R3 ;  /* 0x0018800301007387 */ /* 0x0001e80000100800 */
[----:B0-----:R-:W3:Y:S01]  /*7400*/  LDL.LU R3, [R1+0x1a20] ;  /* 0x001a200001037983 */ /* 0x001ee20000300800 */
[----:B------:R-:W-:-:S05]  /*7410*/  LEA.HI.X.SX32 R23, R23, R0, 0x1, P6 ;  /* 0x0000000017177211 */ /* 0x000fca00030f0eff */
[----:B------:R0:W-:Y:S02]  /*7420*/  STL [R1+0x184c], R23 ;  /* 0x00184c1701007387 */ /* 0x0001e40000100800 */
[----:B0-----:R-:W-:-:S05]  /*7430*/  LEA R23, P6, R17, R26, 0x1 ;  /* 0x0000001a11177211 */ /* 0x001fca00078c08ff */
[----:B------:R0:W-:Y:S02]  /*7440*/  STL [R1+0x1888], R23 ;  /* 0x0018881701007387 */ /* 0x0001e40000100800 */
[----:B0-----:R-:W-:Y:S02]  /*7450*/  LEA.HI.X.SX32 R23, R22, R0, 0x1, P5 ;  /* 0x0000000016177211 */ /* 0x001fe400028f0eff */
[----:B------:R-:W-:-:S03]  /*7460*/  LEA R22, P5, R16, R26, 0x1 ;  /* 0x0000001a10167211 */ /* 0x000fc600078a08ff */
[----:B------:R0:W-:Y:S04]  /*7470*/  STL [R1+0x1854], R23 ;  /* 0x0018541701007387 */ /* 0x0001e80000100800 */
[----:B------:R1:W-:Y:S01]  /*7480*/  STL [R1+0x1890], R22 ;  /* 0x0018901601007387 */ /* 0x0003e20000100800 */
[----:B0-----:R-:W-:Y:S02]  /*7490*/  LEA.HI.X.SX32 R23, R21, R0, 0x1, P2 ;  /* 0x0000000015177211 */ /* 0x001fe400010f0eff */
[----:B------:R-:W-:Y:S02]  /*74a0*/  LEA R21, P2, R15, R26, 0x1 ;  /* 0x0000001a0f157211 */ /* 0x000fe400078408ff */
[----:B-1----:R-:W-:Y:S01]  /*74b0*/  LEA.HI.X.SX32 R22, R20, R0, 0x1, P0 ;  /* 0x0000000014167211 */ /* 0x002fe200000f0eff */
[----:B------:R-:W-:Y:S01]  /*74c0*/  STL [R1+0x185c], R23 ;  /* 0x00185c1701007387 */ /* 0x000fe20000100800 */
[----:B------:R-:W-:-:S03]  /*74d0*/  LEA R20, P0, R14, R26, 0x1 ;  /* 0x0000001a0e147211 */ /* 0x000fc600078008ff */
[----:B------:R0:W-:Y:S04]  /*74e0*/  STL [R1+0x1898], R21 ;  /* 0x0018981501007387 */ /* 0x0001e80000100800 */
[----:B------:R-:W-:Y:S01]  /*74f0*/  STL [R1+0x1864], R22 ;  /* 0x0018641601007387 */ /* 0x000fe20000100800 */
[----:B0-----:R-:W-:Y:S02]  /*7500*/  LEA.HI.X.SX32 R21, R19, R0, 0x1, P1 ;  /* 0x0000000013157211 */ /* 0x001fe400008f0eff */
[----:B------:R-:W-:Y:S01]  /*7510*/  LEA R19, P1, R13, R26, 0x1 ;  /* 0x0000001a0d137211 */ /* 0x000fe200078208ff */
[----:B------:R0:W-:Y:S04]  /*7520*/  STL [R1+0x18a0], R20 ;  /* 0x0018a01401007387 */ /* 0x0001e80000100800 */
[----:B------:R-:W-:Y:S04]  /*7530*/  STL [R1+0x186c], R21 ;  /* 0x00186c1501007387 */ /* 0x000fe80000100800 */
[----:B------:R1:W-:Y:S01]  /*7540*/  STL [R1+0x18a8], R19 ;  /* 0x0018a81301007387 */ /* 0x0003e20000100800 */
[----:B0-----:R-:W-:-:S02]  /*7550*/  LEA.HI.X.SX32 R20, R18, R0, 0x1, P4 ;  /* 0x0000000012147211 */ /* 0x001fc400020f0eff */
[----:B--2---:R-:W-:-:S03]  /*7560*/  LEA R18, P4, R12, R26, 0x1 ;  /* 0x0000001a0c127211 */ /* 0x004fc600078808ff */
[----:B------:R-:W-:Y:S01]  /*7570*/  STL [R1+0x1874], R20 ;  /* 0x0018741401007387 */ /* 0x000fe20000100800 */
[----:B-1----:R-:W-:-:S03]  /*7580*/  LEA.HI.X.SX32 R19, R6, R0, 0x1, P3 ;  /* 0x0000000006137211 */ /* 0x002fc600018f0eff */
[----:B------:R-:W2:Y:S04]  /*7590*/  LDL.LU R6, [R1+0xe8] ;  /* 0x0000e80001067983 */ /* 0x000ea80000300800 */
[----:B------:R-:W-:Y:S04]  /*75a0*/  STL [R1+0x18b0], R18 ;  /* 0x0018b01201007387 */ /* 0x000fe80000100800 */
[----:B------:R0:W-:Y:S02]  /*75b0*/  STL [R1+0x187c], R19 ;  /* 0x00187c1301007387 */ /* 0x0001e40000100800 */
[----:B0-----:R-:W-:-:S02]  /*75c0*/  LEA.HI.X.SX32 R19, R17, R0, 0x1, P6 ;  /* 0x0000000011137211 */ /* 0x001fc400030f0eff */
[----:B----4-:R-:W-:-:S05]  /*75d0*/  LEA R18, P3, R11, R26, 0x1 ;  /* 0x0000001a0b127211 */ /* 0x010fca00078608ff */
[----:B------:R0:W-:Y:S04]  /*75e0*/  STL [R1+0x18b8], R18 ;  /* 0x0018b81201007387 */ /* 0x0001e80000100800 */
[----:B------:R-:W-:Y:S01]  /*75f0*/  STL [R1+0x1884], R19 ;  /* 0x0018841301007387 */ /* 0x000fe20000100800 */
[----:B------:R-:W-:Y:S02]  /*7600*/  LEA R17, P6, R10, R26, 0x1 ;  /* 0x0000001a0a117211 */ /* 0x000fe400078c08ff */
[----:B0-----:R-:W-:-:S03]  /*7610*/  LEA.HI.X.SX32 R18, R16, R0, 0x1, P5 ;  /* 0x0000000010127211 */ /* 0x001fc600028f0eff */
[----:B------:R0:W-:Y:S04]  /*7620*/  STL [R1+0x18c0], R17 ;  /* 0x0018c01101007387 */ /* 0x0001e80000100800 */
[----:B------:R-:W-:Y:S01]  /*7630*/  STL [R1+0x188c], R18 ;  /* 0x00188c1201007387 */ /* 0x000fe20000100800 */
[----:B------:R-:W-:Y:S02]  /*7640*/  LEA R16, P5, R9, R26, 0x1 ;  /* 0x0000001a09107211 */ /* 0x000fe400078a08ff */
[----:B0-----:R-:W-:-:S03]  /*7650*/  LEA.HI.X.SX32 R17, R15, R0, 0x1, P2 ;  /* 0x000000000f117211 */ /* 0x001fc600010f0eff */
[----:B------:R0:W-:Y:S04]  /*7660*/  STL [R1+0x18c8], R16 ;  /* 0x0018c81001007387 */ /* 0x0001e80000100800 */
[----:B------:R-:W-:Y:S01]  /*7670*/  STL [R1+0x1894], R17 ;  /* 0x0018941101007387 */ /* 0x000fe20000100800 */
[----:B0-----:R-:W-:Y:S01]  /*7680*/  LEA.HI.X.SX32 R16, R14, R0, 0x1, P0 ;  /* 0x000000000e107211 */ /* 0x001fe200000f0eff */
[----:B------:R-:W-:Y:S01]  /*7690*/  IMAD R25, R25, c[0x0][0x190], RZ ;  /* 0x0000640019197a24 */ /* 0x000fe200078e02ff */
[-C--:B---3--:R-:W-:Y:S02]  /*76a0*/  LEA R14, P0, R7, R26.reuse, 0x1 ;  /* 0x0000001a070e7211 */ /* 0x088fe400078008ff */
[----:B------:R-:W-:-:S05]  /*76b0*/  LEA R15, P2, R3, R26, 0x1 ;  /* 0x0000001a030f7211 */ /* 0x000fca00078408ff */
        /* <DEDUP_REMOVED lines=8> */
[----:B------:R-:W-:-:S03]  /*7740*/  LEA R12, P4, R24, R26, 0x1 ;  /* 0x0000001a180c7211 */ /* 0x000fc600078808ff */
[----:B------:R-:W-:Y:S01]  /*7750*/  STL [R1+0x18ac], R14 ;  /* 0x0018ac0e01007387 */ /* 0x000fe20000100800 */
[----:B-1----:R-:W-:Y:S02]  /*7760*/  LEA.HI.X.SX32 R13, R11, R0, 0x1, P3 ;  /* 0x000000000b0d7211 */ /* 0x002fe400018f0eff */
[----:B------:R-:W-:Y:S01]  /*7770*/  LEA R11, P3, R28, R26, 0x1 ;  /* 0x0000001a1c0b7211 */ /* 0x000fe200078608ff */
[----:B------:R0:W-:Y:S04]  /*7780*/  STL [R1+0x18e8], R12 ;  /* 0x0018e80c01007387 */ /* 0x0001e80000100800 */
[----:B------:R-:W-:Y:S04]  /*7790*/  STL [R1+0x18b4], R13 ;  /* 0x0018b40d01007387 */ /* 0x000fe80000100800 */
[----:B------:R1:W-:Y:S01]  /*77a0*/  STL [R1+0x18f0], R11 ;  /* 0x0018f00b01007387 */ /* 0x0003e20000100800 */
[----:B0-----:R-:W-:-:S02]  /*77b0*/  LEA.HI.X.SX32 R12, R10, R0, 0x1, P6 ;  /* 0x000000000a0c7211 */ /* 0x001fc400030f0eff */
[----:B------:R-:W-:-:S03]  /*77c0*/  LEA R10, P6, R25, R26, 0x1 ;  /* 0x0000001a190a7211 */ /* 0x000fc600078c08ff */
[----:B------:R-:W-:Y:S01]  /*77d0*/  STL [R1+0x18bc], R12 ;  /* 0x0018bc0c01007387 */ /* 0x000fe20000100800 */
[----:B-1----:R-:W-:-:S03]  /*77e0*/  LEA.HI.X.SX32 R11, R9, R0, 0x1, P5 ;  /* 0x00000000090b7211 */ /* 0x002fc600028f0eff */
[----:B------:R0:W-:Y:S04]  /*77f0*/  STL [R1+0x18f4], R10 ;  /* 0x0018f40a01007387 */ /* 0x0001e80000100800 */
[----:B------:R-:W-:Y:S01]  /*7800*/  STL [R1+0x18c4], R11 ;  /* 0x0018c40b01007387 */ /* 0x000fe20000100800 */
[----:B0-----:R-:W-:-:S03]  /*7810*/  LEA.HI.X.SX32 R10, R3, R0, 0x1, P2 ;  /* 0x00000000030a7211 */ /* 0x001fc600010f0eff */
[----:B------:R-:W3:Y:S01]  /*7820*/  LDL.LU R3, [R1+0x1a1c] ;  /* 0x001a1c0001037983 */ /* 0x000ee20000300800 */
[----:B------:R-:W-:Y:S02]  /*7830*/  IMAD R27, R27, c[0x0][0x190], RZ ;  /* 0x000064001b1b7a24 */ /* 0x000fe400078e02ff */
[----:B------:R-:W-:-:S03]  /*7840*/  IMAD R29, R29, c[0x0][0x190], RZ ;  /* 0x000064001d1d7a24 */ /* 0x000fc600078e02ff */
[----:B------:R-:W-:Y:S01]  /*7850*/  LEA R9, P5, R27, R26, 0x1 ;  /* 0x0000001a1b097211 */ /* 0x000fe200078a08ff */
[----:B------:R-:W-:Y:S01]  /*7860*/  IMAD R8, R8, c[0x0][0x190], RZ ;  /* 0x0000640008087a24 */ /* 0x000fe200078e02ff */
[----:B------:R-:W-:-:S03]  /*7870*/  LEA.HI.X.SX32 R7, R7, R0, 0x1, P0 ;  /* 0x0000000007077211 */ /* 0x000fc600000f0eff */
[----:B------:R0:W-:Y:S01]  /*7880*/  STL [R1+0x18f8], R9 ;  /* 0x0018f80901007387 */ /* 0x0001e20000100800 */
[----:B------:R-:W-:-:S03]  /*7890*/  IMAD R4, R4, c[0x0][0x190], RZ ;  /* 0x0000640004047a24 */ /* 0x000fc600078e02ff */
[----:B------:R1:W-:Y:S01]  /*78a0*/  STL [R1+0x18cc], R10 ;  /* 0x0018cc0a01007387 */ /* 0x0003e20000100800 */
[-C--:B0-----:R-:W-:Y:S01]  /*78b0*/  LEA R9, P2, R29, R26.reuse, 0x1 ;  /* 0x0000001a1d097211 */ /* 0x081fe200078408ff */
[----:B------:R-:W-:Y:S01]  /*78c0*/  IMAD R2, R2, c[0x0][0x190], RZ ;  /* 0x0000640002027a24 */ /* 0x000fe200078e02ff */
[----:B-1----:R-:W-:-:S03]  /*78d0*/  LEA R10, P0, R8, R26, 0x1 ;  /* 0x0000001a080a7211 */ /* 0x002fc600078008ff */
[----:B------:R0:W-:Y:S04]  /*78e0*/  STL [R1+0x18fc], R9 ;  /* 0x0018fc0901007387 */ /* 0x0001e80000100800 */
[----:B------:R1:W-:Y:S01]  /*78f0*/  STL [R1+0x18d4], R7 ;  /* 0x0018d40701007387 */ /* 0x0003e20000100800 */
[-C--:B0-----:R-:W-:Y:S02]  /*7900*/  LEA.HI.X.SX32 R9, R5, R0.reuse, 0x1, P1 ;  /* 0x0000000005097211 */ /* 0x081fe400008f0eff */
[----:B------:R-:W-:Y:S02]  /*7910*/  LEA.HI.X.SX32 R5, R24, R0, 0x1, P4 ;  /* 0x0000000018057211 */ /* 0x000fe400020f0eff */
[----:B-1----:R-:W-:Y:S01]  /*7920*/  LEA R7, P1, R4, R26, 0x1 ;  /* 0x0000001a04077211 */ /* 0x002fe200078208ff */
[----:B------:R-:W-:Y:S04]  /*7930*/  STL [R1+0x1900], R10 ;  /* 0x0019000a01007387 */ /* 0x000fe80000100800 */
[----:B------:R0:W-:Y:S04]  /*7940*/  STL [R1+0x18dc], R9 ;  /* 0x0018dc0901007387 */ /* 0x0001e80000100800 */
[----:B------:R1:W-:Y:S04]  /*7950*/  STL [R1+0x1904], R7 ;  /* 0x0019040701007387 */ /* 0x0003e80000100800 */
[----:B------:R4:W-:Y:S01]  /*7960*/  STL [R1+0x18e4], R5 ;  /* 0x0018e40501007387 */ /* 0x0009e20000100800 */
[----:B0-----:R-:W-:-:S03]  /*7970*/  LEA.HI.X.SX32 R9, R28, R0, 0x1, P3 ;  /* 0x000000001c097211 */ /* 0x001fc600018f0eff */
[----:B------:R-:W2:Y:S01]  /*7980*/  LDL.LU R28, [R1+0x1a18] ;  /* 0x001a1800011c7983 */ /* 0x000ea20000300800 */
[----:B-1----:R-:W-:Y:S02]  /*7990*/  LEA R7, P3, R2, R26, 0x1 ;  /* 0x0000001a02077211 */ /* 0x002fe400078608ff */
[----:B----4-:R-:W-:Y:S01]  /*79a0*/  LEA.HI.X.SX32 R5, R25, R0, 0x1, P6 ;  /* 0x0000000019057211 */ /* 0x010fe200030f0eff */
[----:B------:R-:W-:Y:S04]  /*79b0*/  STL [R1+0x18ec], R9 ;  /* 0x0018ec0901007387 */ /* 0x000fe80000100800 */
[----:B------:R-:W-:Y:S04]  /*79c0*/  STL [R1+0x17f4], R7 ;  /* 0x0017f40701007387 */ /* 0x000fe80000100800 */
[----:B------:R0:W-:Y:S01]  /*79d0*/  STL [R1+0x17e0], R5 ;  /* 0x0017e00501007387 */ /* 0x0001e20000100800 */
[----:B---3--:R-:W-:-:S04]  /*79e0*/  LEA R20, P4, R3, c[0x0][0x160], 0x1 ;  /* 0x0000580003147a11 */ /* 0x008fc800078808ff */
[----:B------:R-:W-:Y:S02]  /*79f0*/  LEA.HI.X.SX32 R21, R3, c[0x0][0x164], 0x1, P4 ;  /* 0x0000590003157a11 */ /* 0x000fe400020f0eff */
[----:B------:R-:W3:Y:S01]  /*7a00*/  LDL.LU R3, [R1+0x1a14] ;  /* 0x001a140001037983 */ /* 0x000ee20000300800 */
[-C--:B0-----:R-:W-:Y:S01]  /*7a10*/  LEA.HI.X.SX32 R5, R27, R0.reuse, 0x1, P5 ;  /* 0x000000001b057211 */ /* 0x081fe200028f0eff */
[----:B------:R-:W-:Y:S01]  /*7a20*/  IMAD.MOV.U32 R24, RZ, RZ, c[0x0][0x188] ;  /* 0x00006200ff187624 */ /* 0x000fe200078e00ff */
[----:B------:R-:W-:-:S03]  /*7a30*/  LEA.HI.X.SX32 R7, R29, R0, 0x1, P2 ;  /* 0x000000001d077211 */ /* 0x000fc600010f0eff */
[----:B------:R0:W-:Y:S01]  /*7a40*/  STL [R1+0x17e4], R5 ;  /* 0x0017e40501007387 */ /* 0x0001e20000100800 */
[----:B------:R-:W-:Y:S01]  /*7a50*/  IMAD R24, R24, 0x3f, RZ ;  /* 0x0000003f18187824 */ /* 0x000fe200078e02ff */
[----:B--2---:R-:W-:Y:S02]  /*7a60*/  LEA R18, P6, R6, c[0x0][0x160], 0x1 ;  /* 0x0000580006127a11 */ /* 0x004fe400078c08ff */
[----:B------:R1:W-:Y:S01]  /*7a70*/  STL [R1+0x17e8], R7 ;  /* 0x0017e80701007387 */ /* 0x0003e20000100800 */
[----:B0-----:R-:W-:-:S03]  /*7a80*/  LEA.HI.X.SX32 R5, R8, R0, 0x1, P0 ;  /* 0x0000000008057211 */ /* 0x001fc600000f0eff */
[----:B------:R-:W-:Y:S01]  /*7a90*/  STL.64 [R1+0xee8], R20 ;  /* 0x000ee81401007387 */ /* 0x000fe20000100a00 */
[----:B-1----:R-:W-:-:S03]  /*7aa0*/  LEA.HI.X.SX32 R7, R4, R0, 0x1, P1 ;  /* 0x0000000004077211 */ /* 0x002fc600008f0eff */
[----:B------:R0:W-:Y:S01]  /*7ab0*/  STL [R1+0x17ec], R5 ;  /* 0x0017ec0501007387 */ /* 0x0001e20000100800 */
[----:B------:R-:W-:Y:S02]  /*7ac0*/  LEA.HI.X.SX32 R0, R2, R0, 0x1, P3 ;  /* 0x0000000002007211 */ /* 0x000fe400018f0eff */
[----:B------:R-:W-:Y:S01]  /*7ad0*/  LEA.HI.X.SX32 R19, R6, c[0x0][0x164], 0x1, P6 ;  /* 0x0000590006137a11 */ /* 0x000fe200030f0eff */
[----:B------:R-:W-:Y:S01]  /*7ae0*/  STL [R1+0x17f0], R7 ;  /* 0x0017f00701007387 */ /* 0x000fe20000100800 */
[----:B0-----:R-:W-:-:S03]  /*7af0*/  IMAD.WIDE R4, R24, 0x2, R20 ;  /* 0x0000000218047825 */ /* 0x001fc600078e0214 */
[----:B------:R-:W-:Y:S01]  /*7b00*/  STL [R1+0x17d8], R0 ;  /* 0x0017d80001007387 */ /* 0x000fe20000100800 */
[----:B------:R-:W-:-:S03]  /*7b10*/  IMAD.MOV.U32 R12, RZ, RZ, c[0x0][0x188] ;  /* 0x00006200ff0c7624 */ /* 0x000fc600078e00ff */
[----:B------:R-:W-:Y:S04]  /*7b20*/  STL [R1+0x17dc], R4 ;  /* 0x0017dc0401007387 */ /* 0x000fe80000100800 */
[----:B------:R0:W-:Y:S04]  /*7b30*/  STL [R1+0x17d0], R5 ;  /* 0x0017d00501007387 */ /* 0x0001e80000100800 */
[----:B------:R-:W-:Y:S01]  /*7b40*/  STL.64 [R1+0xfd0], R18 ;  /* 0x000fd01201007387 */ /* 0x000fe20000100a00 */
[----:B------:R-:W-:Y:S01]  /*7b50*/  LEA R16, P1, R28, c[0x0][0x160], 0x1 ;  /* 0x000058001c107a11 */ /* 0x000fe200078208ff */
[----:B0-----:R-:W-:-:S03]  /*7b60*/  IMAD.WIDE R4, R24, 0x2, R18 ;  /* 0x0000000218047825 */ /* 0x001fc600078e0212 */
[----:B------:R-:W-:Y:S01]  /*7b70*/  LEA.HI.X.SX32 R17, R28, c[0x0][0x164], 0x1, P1 ;  /* 0x000059001c117a11 */ /* 0x000fe200008f0eff */
[----:B------:R-:W-:-:S04]  /*7b80*/  IMAD R0, R12, 0x3e, RZ ;  /* 0x0000003e0c007824 */ /* 0x000fc800078e02ff */
[----:B------:R-:W-:-:S04]  /*7b90*/  IMAD.WIDE R6, R24, 0x2, R16 ;  /* 0x0000000218067825 */ /* 0x000fc800078e0210 */
[----:B------:R-:W-:Y:S01]  /*7ba0*/  IMAD R2, R12, 0x3d, RZ ;  /* 0x0000003d0c027824 */ /* 0x000fe200078e02ff */
[----:B---3--:R-:W-:-:S04]  /*7bb0*/  LEA R14, P0, R3, c[0x0][0x160], 0x1 ;  /* 0x00005800030e7a11 */ /* 0x008fc800078008ff */
[----:B------:R-:W-:Y:S02]  /*7bc0*/  LEA.HI.X.SX32 R15, R3, c[0x0][0x164], 0x1, P0 ;  /* 0x00005900030f7a11 */ /* 0x000fe400000f0eff */
[----:B------:R0:W5:Y:S04]  /*7bd0*/  LDL.LU R3, [R1+0x1a10] ;  /* 0x001a100001037983 */ /* 0x0001680000300800 */
[----:B------:R-:W2:Y:S01]  /*7be0*/  LDL.LU R28, [R1+0x1a0c] ;  /* 0x001a0c00011c7983 */ /* 0x000ea20000300800 */
[----:B------:R-:W-:-:S03]  /*7bf0*/  IMAD.WIDE R8, R24, 0x2, R14 ;  /* 0x0000000218087825 */ /* 0x000fc600078e020e */
[----:B------:R-:W-:Y:S04]  /*7c00*/  STL.64 [R1+0xfe0], R14 ;  /* 0x000fe00e01007387 */ /* 0x000fe80000100a00 */
[----:B------:R-:W-:Y:S04]  /*7c10*/  STL.64 [R1+0xfd8], R16 ;  /* 0x000fd81001007387 */ /* 0x000fe80000100a00 */
[----:B------:R-:W-:Y:S04]  /*7c20*/  STL [R1+0x17d4], R4 ;  /* 0x0017d40401007387 */ /* 0x000fe80000100800 */
[----:B------:R1:W-:Y:S04]  /*7c30*/  STL [R1+0x17c8], R5 ;  /* 0x0017c80501007387 */ /* 0x0003e80000100800 */
[----:B------:R-:W-:Y:S04]  /*7c40*/  STL [R1+0x17cc], R6 ;  /* 0x0017cc0601007387 */ /* 0x000fe80000100800 */
[----:B------:R3:W-:Y:S01]  /*7c50*/  STL [R1+0x17c0], R7 ;  /* 0x0017c00701007387 */ /* 0x0007e20000100800 */
[----:B-1----:R-:W-:-:S03]  /*7c60*/  IMAD.WIDE R4, R0, 0x2, R20 ;  /* 0x0000000200047825 */ /* 0x002fc600078e0214 */
[----:B------:R-:W-:Y:S04]  /*7c70*/  STL [R1+0x17c4], R8 ;  /* 0x0017c40801007387 */ /* 0x000fe80000100800 */
[----:B------:R1:W-:Y:S01]  /*7c80*/  STL [R1+0x17b8], R9 ;  /* 0x0017b80901007387 */ /* 0x0003e20000100800 */
[----:B---3--:R-:W-:-:S03]  /*7c90*/  IMAD.WIDE R6, R0, 0x2, R18 ;  /* 0x0000000200067825 */ /* 0x008fc600078e0212 */
[----:B------:R-:W-:Y:S04]  /*7ca0*/  STL [R1+0x17bc], R4 ;  /* 0x0017bc0401007387 */ /* 0x000fe80000100800 */
[----:B------:R3:W-:Y:S01]  /*7cb0*/  STL [R1+0x17b0], R5 ;  /* 0x0017b00501007387 */ /* 0x0007e20000100800 */
[----:B-1----:R-:W-:-:S03]  /*7cc0*/  IMAD.WIDE R8, R0, 0x2, R14 ;  /* 0x0000000200087825 */ /* 0x002fc600078e020e */
[----:B------:R-:W-:Y:S01]  /*7cd0*/  STL [R1+0x17b4], R6 ;  /* 0x0017b40601007387 */ /* 0x000fe20000100800 */
[----:B---3--:R-:W-:-:S03]  /*7ce0*/  IMAD.WIDE R4, R0, 0x2, R16 ;  /* 0x0000000200047825 */ /* 0x008fc600078e0210 */
[----:B------:R1:W-:Y:S04]  /*7cf0*/  STL [R1+0x17a8], R7 ;  /* 0x0017a80701007387 */ /* 0x0003e80000100800 */
[----:B------:R-:W-:Y:S04]  /*7d00*/  STL [R1+0x17ac], R4 ;  /* 0x0017ac0401007387 */ /* 0x000fe80000100800 */
[----:B------:R3:W-:Y:S01]  /*7d10*/  STL [R1+0x17a0], R5 ;  /* 0x0017a00501007387 */ /* 0x0007e20000100800 */
[----:B-1----:R-:W-:-:S03]  /*7d20*/  IMAD.WIDE R6, R2, 0x2, R20 ;  /* 0x0000000202067825 */ /* 0x002fc600078e0214 */
[----:B------:R-:W-:Y:S04]  /*7d30*/  STL [R1+0x17a4], R8 ;  /* 0x0017a40801007387 */ /* 0x000fe80000100800 */
[----:B------:R1:W-:Y:S01]  /*7d40*/  STL [R1+0x1798], R9 ;  /* 0x0017980901007387 */ /* 0x0003e20000100800 */
[----:B---3--:R-:W-:-:S03]  /*7d50*/  IMAD.WIDE R4, R2, 0x2, R18 ;  /* 0x0000000202047825 */ /* 0x008fc600078e0212 */
[----:B------:R-:W-:Y:S01]  /*7d60*/  STL [R1+0x179c], R6 ;  /* 0x00179c0601007387 */ /* 0x000fe20000100800 */
[----:B------:R-:W-:-:S03]  /*7d70*/  IMAD R0, R12, 0x3c, RZ ;  /* 0x0000003c0c007824 */ /* 0x000fc600078e02ff */
        /* <DEDUP_REMOVED lines=133> */
[----:B------:R-:W-:-:S04]  /*85d0*/  IMAD.WIDE R10, R0, 0x2, R20 ;  /* 0x00000002000a7825 */ /* 0x000fc800078e0214 */
[----:B---3--:R-:W-:Y:S01]  /*85e0*/  IMAD.WIDE R6, R2, 0x2, R16 ;  /* 0x0000000202067825 */ /* 0x008fe200078e0210 */
[----:B------:R1:W-:Y:S04]  /*85f0*/  STL [R1+0x1648], R5 ;  /* 0x0016480501007387 */ /* 0x0003e80000100800 */
[----:B------:R-:W-:Y:S01]  /*8600*/  STL [R1+0x164c], R6 ;  /* 0x00164c0601007387 */ /* 0x000fe20000100800 */
[----:B------:R-:W-:-:S03]  /*8610*/  IMAD R2, R12, 0x31, RZ ;  /* 0x000000310c027824 */ /* 0x000fc600078e02ff */
        /* <DEDUP_REMOVED lines=220> */
[----:B------:R-:W-:-:S03]  /*93e0*/  IMAD.SHL.U32 R0, R12, 0x20, RZ ;  /* 0x000000200c007824 */ /* 0x000fc600078e00ff */
        /* <DEDUP_REMOVED lines=394> */
[----:B------:R3:W-:Y:S04]  /*ac90*/  STL [R1+0x15d8], R10 ;  /* 0x0015d80a01007387 */ /* 0x0007e80000100800 */
[----:B------:R-:W-:Y:S01]  /*aca0*/  STL [R1+0x15d4], R11 ;  /* 0x0015d40b01007387 */ /* 0x000fe20000100800 */
[----:B-1----:R-:W-:-:S03]  /*acb0*/  IMAD.WIDE R8, R2, 0x2, R14 ;  /* 0x0000000202087825 */ /* 0x002fc600078e020e */
[----:B------:R-:W-:Y:S01]  /*acc0*/  STL [R1+0x15e0], R4 ;  /* 0x0015e00401007387 */ /* 0x000fe20000100800 */
[----:B---3--:R-:W-:-:S03]  /*acd0*/  IMAD.SHL.U32 R10, R12, 0x2, RZ ;  /* 0x000000020c0a7824 */ /* 0x008fc600078e00ff */
        /* <DEDUP_REMOVED lines=11> */
[----:B------:R-:W-:-:S03]  /*ad90*/  IMAD.WIDE R10, R10, 0x2, R14 ;  /* 0x000000020a0a7825 */ /* 0x000fc600078e020e */
[----:B------:R1:W-:Y:S01]  /*ada0*/  STL [R1+0x15fc], R7 ;  /* 0x0015fc0701007387 */ /* 0x0003e20000100800 */
[----:B---3--:R-:W-:-:S03]  /*adb0*/  IMAD.WIDE R4, R12, 0x2, R20 ;  /* 0x000000020c047825 */ /* 0x008fc600078e0214 */
[----:B------:R-:W-:Y:S04]  /*adc0*/  STL [R1+0x1608], R8 ;  /* 0x0016080801007387 */ /* 0x000fe80000100800 */
[----:B------:R3:W-:Y:S01]  /*add0*/  STL [R1+0x1604], R9 ;  /* 0x0016040901007387 */ /* 0x0007e20000100800 */
[----:B-1----:R-:W-:-:S03]  /*ade0*/  IMAD.WIDE R6, R12, 0x2, R18 ;  /* 0x000000020c067825 */ /* 0x002fc600078e0212 */
[----:B------:R-:W-:Y:S04]  /*adf0*/  STL [R1+0x1610], R10 ;  /* 0x0016100a01007387 */ /* 0x000fe80000100800 */
[----:B------:R-:W-:Y:S01]  /*ae00*/  STL [R1+0x160c], R11 ;  /* 0x00160c0b01007387 */ /* 0x000fe20000100800 */
[----:B---3--:R-:W-:-:S03]  /*ae10*/  IMAD.WIDE R8, R12, 0x2, R16 ;  /* 0x000000020c087825 */ /* 0x008fc600078e0210 */
[----:B------:R-:W-:Y:S04]  /*ae20*/  STL [R1+0x1618], R4 ;  /* 0x0016180401007387 */ /* 0x000fe80000100800 */
[----:B------:R1:W-:Y:S04]  /*ae30*/  STL [R1+0x1614], R5 ;  /* 0x0016140501007387 */ /* 0x0003e80000100800 */
[----:B------:R-:W-:Y:S04]  /*ae40*/  STL [R1+0x1620], R6 ;  /* 0x0016200601007387 */ /* 0x000fe80000100800 */
[----:B------:R-:W-:Y:S01]  /*ae50*/  STL [R1+0x161c], R7 ;  /* 0x00161c0701007387 */ /* 0x000fe20000100800 */
[----:B-1----:R-:W-:-:S03]  /*ae60*/  IMAD.WIDE R4, R12, 0x2, R14 ;  /* 0x000000020c047825 */ /* 0x002fc600078e020e */
[----:B------:R-:W-:Y:S04]  /*ae70*/  STL [R1+0x1628], R8 ;  /* 0x0016280801007387 */ /* 0x000fe80000100800 */
[----:B------:R-:W-:Y:S04]  /*ae80*/  STL [R1+0x1624], R9 ;  /* 0x0016240901007387 */ /* 0x000fe80000100800 */
[----:B------:R-:W-:Y:S04]  /*ae90*/  STL [R1+0x1630], R4 ;  /* 0x0016300401007387 */ /* 0x000fe80000100800 */
[----:B------:R1:W-:Y:S04]  /*aea0*/  STL [R1+0x162c], R5 ;  /* 0x00162c0501007387 */ /* 0x0003e80000100800 */
        /* <DEDUP_REMOVED lines=399> */
[----:B------:R-:W3:Y:S04]  /*c7a0*/  S2R R24, SR_TID.X ;  /* 0x0000000000187919 */ /* 0x000ee80000002100 */
        /* <DEDUP_REMOVED lines=20> */
[----:B------:R-:W-:Y:S01]  /*c8f0*/  STL [R1+0x9c8], RZ ;  /* 0x0009c8ff01007387 */ /* 0x000fe20000100800 */
[----:B---3--:R-:W-:-:S03]  /*c900*/  LOP3.LUT R24, R24, 0x7f, RZ, 0xc0, !PT ;  /* 0x0000007f18187812 */ /* 0x008fc600078ec0ff */
[----:B------:R-:W-:Y:S04]  /*c910*/  STL [R1+0x9cc], RZ ;  /* 0x0009ccff01007387 */ /* 0x000fe80000100800 */
[----:B------:R-:W-:Y:S04]  /*c920*/  STL [R1+0x9b0], RZ ;  /* 0x0009b0ff01007387 */ /* 0x000fe80000100800 */
[----:B------:R-:W-:Y:S04]  /*c930*/  STL [R1+0x9b4], RZ ;  /* 0x0009b4ff01007387 */ /* 0x000fe80000100800 */
[----:B------:R-:W-:Y:S04]  /*c940*/  STL [R1+0x9b8], RZ ;  /* 0x0009b8ff01007387 */ /* 0x000fe80000100800 */
[----:B------:R-:W-:Y:S01]  /*c950*/  STL [R1+0x9bc], RZ ;  /* 0x0009bcff01007387 */ /* 0x000fe20000100800 */
[----:B------:R-:W-:-:S03]  /*c960*/  IMAD.SHL.U32 R2, R24, 0x2, RZ ;  /* 0x0000000218027824 */ /* 0x000fc600078e00ff */
[----:B------:R-:W-:Y:S04]  /*c970*/  STL [R1+0x9a0], RZ ;  /* 0x0009a0ff01007387 */ /* 0x000fe80000100800 */
[----:B------:R-:W-:Y:S04]  /*c980*/  STL [R1+0x9a4], RZ ;  /* 0x0009a4ff01007387 */ /* 0x000fe80000100800 */
[----:B------:R-:W-:Y:S04]  /*c990*/  STL [R1+0x9a8], RZ ;  /* 0x0009a8ff01007387 */ /* 0x000fe80000100800 */
[----:B------:R-:W-:Y:S04]  /*c9a0*/  STL [R1+0x9ac], RZ ;  /* 0x0009acff01007387 */ /* 0x000fe80000100800 */
[----:B------:R-:W3:Y:S04]  /*c9b0*/  LDL.LU R24, [R1+0x100] ;  /* 0x0001000001187983 */ /* 0x000ee80000300800 */
        /* <DEDUP_REMOVED lines=27> */
[----:B------:R-:W-:Y:S01]  /*cb70*/  IMAD.SHL.U32 R29, R12, 0x40, RZ ;  /* 0x000000400c1d7824 */ /* 0x000fe200078e00ff */
[----:B------:R-:W-:-:S02]  /*cb80*/  ULDC UR4, c[0x0][0x18c] ;  /* 0x0000630000047ab9 */ /* 0x000fc40000000800 */
[----:B------:R-:W-:Y:S02]  /*cb90*/  USHF.L.U32 UR4, UR4, 0x6, URZ ;  /* 0x0000000604047899 */ /* 0x000fe4000800063f */
[----:B------:R-:W-:Y:S02]  /*cba0*/  SHF.R.S32.HI R0, RZ, 0x1f, R29 ;  /* 0x0000001fff007819 */ /* 0x000fe4000001141d */
[C---:B-1----:R-:W-:Y:S01]  /*cbb0*/  LOP3.LUT R5, R2.reuse, 0x20, RZ, 0x3c, !PT ;  /* 0x0000002002057812 */ /* 0x042fe200078e3cff */
[----:B------:R-:W-:Y:S01]  /*cbc0*/  USHF.R.S32.HI UR5, URZ, 0x1f, UR4 ;  /* 0x0000001f3f057899 */ /* 0x000fe20008011404 */
[C---:B------:R-:W-:Y:S02]  /*cbd0*/  LOP3.LUT R5, R2.reuse, 0x40, RZ, 0x3c, !PT ;  /* 0x0000004002057812 */ /* 0x040fe400078e3cff */
[C---:B------:R-:W-:Y:S01]  /*cbe0*/  SHF.L.U64.HI R0, R29.reuse, 0x1, R0 ;  /* 0x000000011d007819 */ /* 0x040fe20000010200 */
[----:B------:R-:W-:Y:S01]  /*cbf0*/  IMAD.SHL.U32 R29, R29, 0x2, RZ ;  /* 0x000000021d1d7824 */ /* 0x000fe200078e00ff */
[----:B------:R-:W-:-:S02]  /*cc00*/  LOP3.LUT R6, R2, 0x10, RZ, 0x3c, !PT ;  /* 0x0000001002067812 */ /* 0x000fc400078e3cff */
[----:B------:R-:W-:Y:S02]  /*cc10*/  LOP3.LUT R5, R2, 0x60, RZ, 0x3c, !PT ;  /* 0x0000006002057812 */ /* 0x000fe400078e3cff */
[C---:B--2---:R-:W-:Y:S02]  /*cc20*/  LOP3.LUT R6, R28.reuse, 0x40, RZ, 0x3c, !PT ;  /* 0x000000401c067812 */ /* 0x044fe400078e3cff */
[----:B------:R-:W-:Y:S01]  /*cc30*/  LOP3.LUT R5, R28, 0x60, RZ, 0x3c, !PT ;  /* 0x000000601c057812 */ /* 0x000fe200078e3cff */
[----:B------:R-:W-:Y:S02]  /*cc40*/  USHF.L.U32 UR8, UR4, 0x1, URZ ;  /* 0x0000000104087899 */ /* 0x000fe4000800063f */
[----:B------:R-:W-:Y:S01]  /*cc50*/  USHF.L.U64.HI UR5, UR4, 0x1, UR5 ;  /* 0x0000000104057899 */ /* 0x000fe20008010205 */
[----:B---3--:R-:W-:-:S05]  /*cc60*/  SHF.R.S32.HI R4, RZ, 0x6, R24 ;  /* 0x00000006ff047819 */ /* 0x008fca0000011418 */
        /* <DEDUP_REMOVED lines=40> */
[----:B------:R-:W2:Y:S04]  /*cef0*/  S2R R24, SR_TID.X ;  /* 0x0000000000187919 */ /* 0x000ea80000002100 */
        /* <DEDUP_REMOVED lines=17> */
[----:B------:R0:W-:Y:S01]  /*d010*/  STL [R1+0x4c], RZ ;  /* 0x00004cff01007387 */ /* 0x0001e20000100800 */
[C---:B--2---:R-:W-:Y:S01]  /*d020*/  LOP3.LUT R12, R24.reuse, 0x7, RZ, 0xc0, !PT ;  /* 0x00000007180c7812 */ /* 0x044fe200078ec0ff */
[----:B------:R-:W-:-:S04]  /*d030*/  IMAD.SHL.U32 R24, R24, 0x2, RZ ;  /* 0x0000000218187824 */ /* 0x000fc800078e00ff */
[----:B------:R-:W-:Y:S01]  /*d040*/  IMAD R12, R12, 0x90, RZ ;  /* 0x000000900c0c7824 */ /* 0x000fe200078e02ff */
[C---:B-1----:R-:W-:Y:S02]  /*d050*/  LOP3.LUT R4, R2.reuse, 0x30, RZ, 0x3c, !PT ;  /* 0x0000003002047812 */ /* 0x042fe400078e3cff */
[----:B------:R-:W-:Y:S02]  /*d060*/  LOP3.LUT R4, R2, 0x50, RZ, 0x3c, !PT ;  /* 0x0000005002047812 */ /* 0x000fe400078e3cff */
[----:B------:R-:W-:Y:S02]  /*d070*/  LOP3.LUT R24, R12, 0x30, R24, 0x78, !PT ;  /* 0x000000300c187812 */ /* 0x000fe400078e7818 */
[----:B------:R-:W-:Y:S02]  /*d080*/  LOP3.LUT R4, R2, 0x70, RZ, 0x3c, !PT ;  /* 0x0000007002047812 */ /* 0x000fe400078e3cff */
[----:B------:R-:W-:Y:S02]  /*d090*/  LOP3.LUT R4, R28, 0x20, RZ, 0x3c, !PT ;  /* 0x000000201c047812 */ /* 0x000fe400078e3cff */
[----:B0-----:R-:W-:-:S02]  /*d0a0*/  LOP3.LUT R4, R24, 0x40, RZ, 0x3c, !PT ;  /* 0x0000004018047812 */ /* 0x001fc400078e3cff */
.L_x_2:
[----:B------:R-:W2:Y:S01]  /*d0b0*/  LDL.64 R6, [R1+0xfe0] ;  /* 0x000fe00001067983 */ /* 0x000ea20000100a00 */
[----:B------:R-:W-:-:S03]  /*d0c0*/  IMAD.MOV.U32 R4, RZ, RZ, c[0x0][0x180] ;  /* 0x00006000ff047624 */ /* 0x000fc600078e00ff */
[----:B--2---:R0:W-:Y:S04]  /*d0d0*/  STL [R1+0x41e8], R7 ;  /* 0x0041e80701007387 */ /* 0x0041e80000100800 */
[----:B0-----:R-:W2:Y:S04]  /*d0e0*/  LDL R7, [R1+0xff8] ;  /* 0x000ff80001077983 */ /* 0x001ea80000100800 */
[----:B------:R-:W-:Y:S04]  /*d0f0*/  STL [R1+0x3ef4], R2 ;  /* 0x003ef40201007387 */ /* 0x000fe80000100800 */
        /* <DEDUP_REMOVED lines=73> */
[----:B------:R-:W-:Y:S01]  /*d590*/  STL [R1+0x4100], R2 ;  /* 0x0041000201007387 */ /* 0x000fe20000100800 */
[----:B--2---:R-:W-:-:S03]  /*d5a0*/  IMAD R4, R7, -0x40, R4 ;  /* 0xffffffc007047824 */ /* 0x004fc600078e0204 */
        /* <DEDUP_REMOVED lines=114> */
[----:B------:R0:W-:Y:S04]  /*dcd0*/  STL [R1+0x41e4], R27 ;  /* 0x0041e41b01007387 */ /* 0x0001e80000100800 */
[----:B------:R-:W-:Y:S04]  /*dce0*/  STL [R1+0x3eec], R26 ;  /* 0x003eec1a01007387 */ /* 0x000fe80000100800 */
[----:B-----5:R-:W-:Y:S04]  /*dcf0*/  STL [R1+0x3ee8], R25 ;  /* 0x003ee81901007387 */ /* 0x020fe80000100800 */
        /* <DEDUP_REMOVED lines=40> */
[----:B-----5:R-:W-:Y:S04]  /*df80*/  STL [R1+0x3ce8], R3 ;  /* 0x003ce80301007387 */ /* 0x020fe80000100800 */
[----:B------:R-:W-:Y:S04]  /*df90*/  STL [R1+0x3ddc], R3 ;  /* 0x003ddc0301007387 */ /* 0x000fe80000100800 */
[----:B------:R-:W-:Y:S04]  /*dfa0*/  STL [R1+0x1bc0], R0 ;  /* 0x001bc00001007387 */ /* 0x000fe80000100800 */
[----:B------:R-:W2:Y:S01]  /*dfb0*/  LDL.LU R7, [R1+0x41e8] ;  /* 0x0041e80001077983 */ /* 0x000ea20000300800 */
[----:B------:R-:W-:-:S02]  /*dfc0*/  ISETP.GT.AND P0, PT, R4, RZ, PT ;  /* 0x000000ff0400720c */ /* 0x000fc40003f04270 */
[----:B0-----:R-:W-:Y:S02]  /*dfd0*/  PRMT R27, RZ, 0x7610, R27 ;  /* 0x00007610ff1b7816 */ /* 0x001fe4000000001b */
[----:B------:R-:W-:Y:S02]  /*dfe0*/  PRMT R2, RZ, 0x7610, R2 ;  /* 0x00007610ff027816 */ /* 0x000fe40000000002 */
[----:B------:R-:W-:-:S07]  /*dff0*/  ISETP.GT.AND P1, PT, R4, 0x1, PT ;  /* 0x000000010400780c */ /* 0x000fce0003f24270 */
[----:B--2---:R-:W2:Y:S04]  /*e000*/  @P0 LDG.E.U16 R27, [R6.64] ;  /* 0x00000006061b0981 */ /* 0x004ea8000c1e1500 */
[----:B--2---:R0:W-:Y:S04]  /*e010*/  STL [R1+0x388], R27 ;  /* 0x0003881b01007387 */ /* 0x0041e80000100800 */
[----:B0-----:R-:W2:Y:S04]  /*e020*/  LDL.LU R27, [R1+0x41e4] ;  /* 0x0041e400011b7983 */ /* 0x001ea80000300800 */
[----:B------:R-:W3:Y:S01]  /*e030*/  LDL.64 R6, [R1+0xfd8] ;  /* 0x000fd80001067983 */ /* 0x000ee20000100a00 */
[----:B--2---:R-:W-:-:S03]  /*e040*/  PRMT R27, RZ, 0x7610, R27 ;  /* 0x00007610ff1b7816 */ /* 0x004fc6000000001b */
[----:B---3--:R-:W2:Y:S04]  /*e050*/  @P0 LDG.E.U16 R2, [R6.64] ;  /* 0x0000000606020981 */ /* 0x008ea8000c1e1500 */
        /* <DEDUP_REMOVED lines=12> */
[----:B------:R-:W3:Y:S04]  /*e120*/  LDL R6, [R1+0x162c] ;  /* 0x00162c0001067983 */ /* 0x000ee80000100800 */
[----:B------:R-:W3:Y:S01]  /*e130*/  LDL R7, [R1+0x1630] ;  /* 0x0016300001077983 */ /* 0x000ee20000100800 */
[----:B------:R-:W-:-:S02]  /*e140*/  ISETP.GT.AND P0, PT, R4, 0x2, PT ;  /* 0x000000020400780c */ /* 0x000fc40003f04270 */
[----:B--2---:R-:W-:Y:S02]  /*e150*/  PRMT R2, RZ, 0x7610, R2 ;  /* 0x00007610ff027816 */ /* 0x004fe40000000002 */
[----:B---3--:R-:W-:-:S04]  /*e160*/  @P1 LOP3.LUT R7, R7, R6, RZ, 0x3c, !PT ;  /* 0x0000000607071212 */ /* 0x008fc800078e3cff */
[----:B------:R-:W-:-:S04]  /*e170*/  @P1 LOP3.LUT R6, R7, R6, RZ, 0x3c, !PT ;  /* 0x0000000607061212 */ /* 0x000fc800078e3cff */
[----:B------:R-:W-:-:S05]  /*e180*/  @P1 LOP3.LUT R7, R7, R6, RZ, 0x3c, !PT ;  /* 0x0000000607071212 */ /* 0x000fca00078e3cff */
[----:B------:R-:W2:Y:S04]  /*e190*/  @P1 LDG.E.U16 R27, [R6.64] ;  /* 0x00000006061b1981 */ /* 0x000ea8000c1e1500 */
[----:B--2---:R0:W-:Y:S04]  /*e1a0*/  STL [R1+0x378], R27 ;  /* 0x0003781b01007387 */ /* 0x0041e80000100800 */
[----:B0-----:R-:W2:Y:S04]  /*e1b0*/  LDL.LU R27, [R1+0x41d4] ;  /* 0x0041d400011b7983 */ /* 0x001ea80000300800 */
[----:B------:R-:W3:Y:S04]  /*e1c0*/  LDL R6, [R1+0x1624] ;  /* 0x0016240001067983 */ /* 0x000ee80000100800 */
[----:B------:R-:W3:Y:S01]  /*e1d0*/  LDL R7, [R1+0x1628] ;  /* 0x0016280001077983 */ /* 0x000ee20000100800 */
[----:B--2---:R-:W-:-:S02]  /*e1e0*/  PRMT R27, RZ, 0x7610, R27 ;  /* 0x00007610ff1b7816 */ /* 0x004fc4000000001b */
        /* <DEDUP_REMOVED lines=470> */
[----:B------:R-:W-:-:S02]  /*ff50*/  PRMT R3, RZ, 0x7610, R3 ;  /* 0x00007610ff037816 */ /* 0x000fc40000000003 */
[----:B------:R-:W-:Y:S02]  /*ff60*/  ISETP.GT.AND P1, PT, R4, 0xf, PT ;  /* 0x0000000f0400780c */ /* 0x000fe40003f24270 */
        /* <DEDUP_REMOVED lines=8> */
[----:B------:R-:W3:Y:S02]  /*fff0*/  LDL R7, [R1+0x1488] ;  /* 0x0014880001077983 */ /* 0x000ee40000100800 */
[----:B---3--:R-:W-:-:S04]  /*10000*/  @P0 LOP3.LUT R7, R7, R6, RZ, 0x3c, !PT ;  /* 0x0000000607070212 */ /* 0x008fc800078e3cff */
[----:B------:R-:W-:-:S04]  /*10010*/  @P0 LOP3.LUT R6, R7, R6, RZ, 0x3c, !PT ;  /* 0x0000000607060212 */ /* 0x000fc800078e3cff */
[----:B------:R-:W-:-:S05]  /*10020*/  @P0 LOP3.LUT R7, R7, R6, RZ, 0x3c, !PT ;  /* 0x0000000607070212 */ /* 0x000fca00078e3cff */
[----:B------:R-:W3:Y:S04]  /*10030*/  @P0 LDG.E.U16 R2, [R6.64] ;  /* 0x0000000606020981 */ /* 0x000ee8000c1e1500 */
[----:B---3--:R0:W-:Y:S04]  /*10040*/  STL [R1+0x280], R2 ;  /* 0x0002800201007387 */ /* 0x0081e80000100800 */
[----:B0-----:R-:W3:Y:S04]  /*10050*/  LDL.LU R2, [R1+0x4100] ;  /* 0x0041000001027983 */ /* 0x001ee80000300800 */
[----:B------:R-:W4:Y:S04]  /*10060*/  LDL R6, [R1+0x147c] ;  /* 0x00147c0001067983 */ /* 0x000f280000100800 */
[----:B------:R-:W4:Y:S01]  /*10070*/  LDL R7, [R1+0x1480] ;  /* 0x0014800001077983 */ /* 0x000f220000100800 */
[----:B--2---:R-:W-:-:S02]  /*10080*/  PRMT R27, RZ, 0x7610, R27 ;  /* 0x00007610ff1b7816 */ /* 0x004fc4000000001b */
[----:B----4-:R-:W-:-:S04]  /*10090*/  @P0 LOP3.LUT R7, R7, R6, RZ, 0x3c, !PT ;  /* 0x0000000607070212 */ /* 0x010fc800078e3cff */
[----:B------:R-:W-:-:S04]  /*100a0*/  @P0 LOP3.LUT R6, R7, R6, RZ, 0x3c, !PT ;  /* 0x0000000607060212 */ /* 0x000fc800078e3cff */
[----:B------:R-:W-:-:S05]  /*100b0*/  @P0 LOP3.LUT R7, R7, R6, RZ, 0x3c, !PT ;  /* 0x0000000607070212 */ /* 0x000fca00078e3cff */
[----:B------:R0:W2:Y:S04]  /*100c0*/  @P0 LDG.E.U16 R3, [R6.64] ;  /* 0x0000000606030981 */ /* 0x0000a8000c1e1500 */
[----:B0-----:R-:W4:Y:S04]  /*100d0*/  LDL R6, [R1+0x1474] ;  /* 0x0014740001067983 */ /* 0x001f280000100800 */
[----:B------:R-:W4:Y:S01]  /*100e0*/  LDL R7, [R1+0x1478] ;  /* 0x0014780001077983 */ /* 0x000f220000100800 */
[----:B---3--:R-:W-:-:S03]  /*100f0*/  PRMT R2, RZ, 0x7610, R2 ;  /* 0x00007610ff027816 */ /* 0x008fc60000000002 */
[----:B--2---:R-:W-:Y:S01]  /*10100*/  STL [R1+0x3de0], R3 ;  /* 0x003de00301007387 */ /* 0x004fe20000100800 */
[----:B----4-:R-:W-:-:S04]  /*10110*/  @P0 LOP3.LUT R7, R7, R6, RZ, 0x3c, !PT ;  /* 0x0000000607070212 */ /* 0x010fc800078e3cff */
        /* <DEDUP_REMOVED lines=264> */
[----:B---3--:R-:W-:Y:S02]  /*111a0*/  PRMT R2, RZ, 0x7610, R2 ;  /* 0x00007610ff027816 */ /* 0x008fe40000000002 */
[----:B------:R-:W-:Y:S01]  /*111b0*/  ISETP.GT.AND P1, PT, R4, 0x17, PT ;  /* 0x000000170400780c */ /* 0x000fe20003f24270 */
        /* <DEDUP_REMOVED lines=644> */
[----:B0-----:R-:W2:Y:S01]  /*13a00*/  LDL.LU R2, [R1+0x3f78] ;  /* 0x003f780001027983 */ /* 0x001ea20000300800 */
[----:B------:R-:W3:Y:S02]  /*13a10*/  LDL R6, [R1+0x115c] ;  /* 0x00115c0001067983 */ /* 0x000ee40000100800 */
        /* <DEDUP_REMOVED lines=138> */
[----:B------:R-:W3:Y:S02]  /*142c0*/  LDL R7, [R1+0x10e8] ;  /* 0x0010e80001077983 */ /* 0x000ee40000100800 */
[----:B---3--:R-:W-:-:S04]  /*142d0*/  @P1 LOP3.LUT R7, R7, R6, RZ, 0x3c, !PT ;  /* 0x0000000607071212 */ /* 0x008fc800078e3cff */
[----:B------:R-:W-:-:S04]  /*142e0*/  @P1 LOP3.LUT R6, R7, R6, RZ, 0x3c, !PT ;  /* 0x0000000607061212 */ /* 0x000fc800078e3cff */
[----:B------:R-:W-:-:S05]  /*142f0*/  @P1 LOP3.LUT R7, R7, R6, RZ, 0x3c, !PT ;  /* 0x0000000607071212 */ /* 0x000fca00078e3cff */
[----:B------:R-:W3:Y:S04]  /*14300*/  @P1 LDG.E.U16 R2, [R6.64] ;  /* 0x0000000606021981 */ /* 0x000ee8000c1e1500 */
[----:B---3--:R0:W-:Y:S04]  /*14310*/  STL [R1+0xa4], R2 ;  /* 0x0000a40201007387 */ /* 0x0081e80000100800 */
[----:B0-----:R-:W3:Y:S01]  /*14320*/  LDL.LU R2, [R1+0x3f38] ;  /* 0x003f380001027983 */ /* 0x001ee20000300800 */
[----:B------:R-:W4:Y:S02]  /*14330*/  LDL R6, [R1+0x10dc] ;  /* 0x0010dc0001067983 */ /* 0x000f240000100800 */
[----:B------:R-:W4:Y:S01]  /*14340*/  LDL R7, [R1+0x10e0] ;  /* 0x0010e00001077983 */ /* 0x000f220000100800 */
[----:B---3--:R-:W-:-:S02]  /*14350*/  PRMT R2, RZ, 0x7610, R2 ;  /* 0x00007610ff027816 */ /* 0x008fc40000000002 */
[----:B----4-:R-:W-:-:S04]  /*14360*/  @P1 LOP3.LUT R7, R7, R6, RZ, 0x3c, !PT ;  /* 0x0000000607071212 */ /* 0x010fc800078e3cff */
[----:B------:R-:W-:-:S04]  /*14370*/  @P1 LOP3.LUT R6, R7, R6, RZ, 0x3c, !PT ;  /* 0x0000000607061212 */ /* 0x000fc800078e3cff */
[----:B------:R-:W-:-:S05]  /*14380*/  @P1 LOP3.LUT R7, R7, R6, RZ, 0x3c, !PT ;  /* 0x0000000607071212 */ /* 0x000fca00078e3cff */
[----:B------:R-:W3:Y:S04]  /*14390*/  @P1 LDG.E.U16 R2, [R6.64] ;  /* 0x0000000606021981 */ /* 0x000ee8000c1e1500 */
[----:B---3--:R0:W-:Y:S04]  /*143a0*/  STL [R1+0xa0], R2 ;  /* 0x0000a00201007387 */ /* 0x0081e80000100800 */
[----:B0-----:R-:W3:Y:S01]  /*143b0*/  LDL.LU R2, [R1+0x3f34] ;  /* 0x003f340001027983 */ /* 0x001ee20000300800 */
[----:B------:R-:W4:Y:S02]  /*143c0*/  LDL R6, [R1+0x10d4] ;  /* 0x0010d40001067983 */ /* 0x000f240000100800 */
[----:B------:R-:W4:Y:S01]  /*143d0*/  LDL R7, [R1+0x10d8] ;  /* 0x0010d80001077983 */ /* 0x000f220000100800 */
[----:B------:R-:W-:-:S02]  /*143e0*/  ISETP.GT.AND P0, PT, R4, 0x2c, PT ;  /* 0x0000002c0400780c */ /* 0x000fc40003f04270 */
[----:B---3--:R-:W-:Y:S02]  /*143f0*/  PRMT R2, RZ, 0x7610, R2 ;  /* 0x00007610ff027816 */ /* 0x008fe40000000002 */
        /* <DEDUP_REMOVED lines=26> */
[----:B------:R-:W-:-:S02]  /*145a0*/  PRMT R29, RZ, 0x7610, R29 ;  /* 0x00007610ff1d7816 */ /* 0x000fc4000000001d */
[----:B----4-:R-:W-:-:S04]  /*145b0*/  @P0 LOP3.LUT R7, R7, R6, RZ, 0x3c, !PT ;  /* 0x0000000607070212 */ /* 0x010fc800078e3cff */
[----:B------:R-:W-:-:S04]  /*145c0*/  @P0 LOP3.LUT R6, R7, R6, RZ, 0x3c, !PT ;  /* 0x0000000607060212 */ /* 0x000fc800078e3cff */
[----:B------:R-:W-:-:S05]  /*145d0*/  @P0 LOP3.LUT R7, R7, R6, RZ, 0x3c, !PT ;  /* 0x0000000607070212 */ /* 0x000fca00078e3cff */
[----:B------:R0:W4:Y:S04]  /*145e0*/  @P0 LDG.E.U16 R29, [R6.64] ;  /* 0x00000006061d0981 */ /* 0x000128000c1e1500 */
[----:B0-----:R-:W2:Y:S04]  /*145f0*/  LDL R6, [R1+0x10b4] ;  /* 0x0010b40001067983 */ /* 0x001ea80000100800 */
[----:B------:R-:W2:Y:S01]  /*14600*/  LDL R7, [R1+0x10b8] ;  /* 0x0010b80001077983 */ /* 0x000ea20000100800 */
[----:B---3--:R-:W-:Y:S02]  /*14610*/  PRMT R2, RZ, 0x7610, R2 ;  /* 0x00007610ff027816 */ /* 0x008fe40000000002 */
[----:B------:R-:W-:Y:S01]  /*14620*/  ISETP.GT.AND P1, PT, R4, 0x2d, PT ;  /* 0x0000002d0400780c */ /* 0x000fe20003f24270 */
[----:B----4-:R-:W-:Y:S01]  /*14630*/  STL [R1+0x3e40], R29 ;  /* 0x003e401d01007387 */ /* 0x010fe20000100800 */
[----:B--2---:R-:W-:-:S04]  /*14640*/  @P0 LOP3.LUT R7, R7, R6, RZ, 0x3c, !PT ;  /* 0x0000000607070212 */ /* 0x004fc800078e3cff */
        /* <DEDUP_REMOVED lines=118> */
[----:B------:R-:W-:-:S02]  /*14db0*/  PRMT R27, RZ, 0x7610, R27 ;  /* 0x00007610ff1b7816 */ /* 0x000fc4000000001b */
        /* <DEDUP_REMOVED lines=12> */
[----:B------:R-:W4:Y:S04]  /*14e80*/  @P1 LDG.E.U16 R26, [R6.64] ;  /* 0x00000006061a1981 */ /* 0x000f28000c1e1500 */
[----:B----4-:R0:W-:Y:S04]  /*14e90*/  STL [R1+0x70], R26 ;  /* 0x0000701a01007387 */ /* 0x0101e80000100800 */
[----:B0-----:R-:W4:Y:S01]  /*14ea0*/  LDL.LU R26, [R1+0x3eec] ;  /* 0x003eec00011a7983 */ /* 0x001f220000300800 */
[----:B------:R-:W2:Y:S02]  /*14eb0*/  LDL R6, [R1+0x1034] ;  /* 0x0010340001067983 */ /* 0x000ea40000100800 */
[----:B------:R-:W2:Y:S01]  /*14ec0*/  LDL R7, [R1+0x1038] ;  /* 0x0010380001077983 */ /* 0x000ea20000100800 */
[----:B------:R-:W-:-:S02]  /*14ed0*/  PRMT R25, RZ, 0x7610, R25 ;  /* 0x00007610ff197816 */ /* 0x000fc40000000019 */
[----:B------:R-:W-:Y:S02]  /*14ee0*/  ISETP.GT.AND P2, PT, R4, 0x31, PT ;  /* 0x000000310400780c */ /* 0x000fe40003f44270 */
[----:B--2---:R-:W-:-:S04]  /*14ef0*/  @P1 LOP3.LUT R7, R7, R6, RZ, 0x3c, !PT ;  /* 0x0000000607071212 */ /* 0x004fc800078e3cff */
[----:B------:R-:W-:-:S04]  /*14f00*/  @P1 LOP3.LUT R6, R7, R6, RZ, 0x3c, !PT ;  /* 0x0000000607061212 */ /* 0x000fc800078e3cff */
[----:B------:R-:W-:-:S05]  /*14f10*/  @P1 LOP3.LUT R7, R7, R6, RZ, 0x3c, !PT ;  /* 0x0000000607071212 */ /* 0x000fca00078e3cff */
[----:B------:R-:W2:Y:S04]  /*14f20*/  @P1 LDG.E.U16 R25, [R6.64] ;  /* 0x0000000606191981 */ /* 0x000ea8000c1e1500 */
[----:B--2---:R0:W-:Y:S04]  /*14f30*/  STL [R1+0x6c], R25 ;  /* 0x00006c1901007387 */ /* 0x0041e80000100800 */
[----:B0-----:R-:W2:Y:S01]  /*14f40*/  LDL.LU R25, [R1+0x3ee8] ;  /* 0x003ee80001197983 */ /* 0x001ea20000300800 */
[----:B------:R-:W2:Y:S02]  /*14f50*/  LDL R6, [R1+0x102c] ;  /* 0x00102c0001067983 */ /* 0x000ea40000100800 */
[----:B------:R-:W2:Y:S01]  /*14f60*/  LDL R7, [R1+0x1030] ;  /* 0x0010300001077983 */ /* 0x000ea20000100800 */
[----:B------:R-:W-:-:S02]  /*14f70*/  PRMT R24, RZ, 0x7610, R24 ;  /* 0x00007610ff187816 */ /* 0x000fc40000000018 */
        /* <DEDUP_REMOVED lines=105> */
[----:B------:R0:W2:Y:S04]  /*15610*/  @P2 LDG.E.U16 R29, [R6.64] ;  /* 0x00000006061d2981 */ /* 0x0000a8000c1e1500 */
[----:B0-----:R-:W3:Y:S04]  /*15620*/  LDL R6, [R1+0x1658] ;  /* 0x0016580001067983 */ /* 0x001ee80000100800 */
[----:B------:R-:W3:Y:S01]  /*15630*/  LDL R7, [R1+0x1664] ;  /* 0x0016640001077983 */ /* 0x000ee20000100800 */
[----:B------:R-:W-:-:S03]  /*15640*/  PRMT R13, RZ, 0x7610, R13 ;  /* 0x00007610ff0d7816 */ /* 0x000fc6000000000d */
[----:B--2---:R-:W-:Y:S01]  /*15650*/  STL [R1+0x3e50], R29 ;  /* 0x003e501d01007387 */ /* 0x004fe20000100800 */
        /* <DEDUP_REMOVED lines=15> */
[----:B------:R-:W2:Y:S02]  /*15750*/  LDL R6, [R1+0x1668] ;  /* 0x0016680001067983 */ /* 0x000ea40000100800 */
[----:B------:R-:W2:Y:S01]  /*15760*/  LDL R7, [R1+0x1674] ;  /* 0x0016740001077983 */ /* 0x000ea20000100800 */
[----:B------:R-:W-:-:S02]  /*15770*/  PRMT R3, RZ, 0x7610, R3 ;  /* 0x00007610ff037816 */ /* 0x000fc40000000003 */
[----:B--2---:R-:W-:-:S04]  /*15780*/  @P1 LOP3.LUT R7, R7, R6, RZ, 0x3c, !PT ;  /* 0x0000000607071212 */ /* 0x004fc800078e3cff */
[----:B------:R-:W-:-:S04]  /*15790*/  @P1 LOP3.LUT R6, R7, R6, RZ, 0x3c, !PT ;  /* 0x0000000607061212 */ /* 0x000fc800078e3cff */
[----:B------:R-:W-:-:S05]  /*157a0*/  @P1 LOP3.LUT R7, R7, R6, RZ, 0x3c, !PT ;  /* 0x0000000607071212 */ /* 0x000fca00078e3cff */
[----:B------:R0:W2:Y:S04]  /*157b0*/  @P1 LDG.E.U16 R3, [R6.64] ;  /* 0x0000000606031981 */ /* 0x0000a8000c1e1500 */
[----:B0-----:R-:W3:Y:S04]  /*157c0*/  LDL R6, [R1+0x1670] ;  /* 0x0016700001067983 */ /* 0x001ee80000100800 */
[----:B------:R-:W3:Y:S01]  /*157d0*/  LDL R7, [R1+0x167c] ;  /* 0x00167c0001077983 */ /* 0x000ee20000100800 */
[----:B------:R-:W-:Y:S02]  /*157e0*/  PRMT R11, RZ, 0x7610, R11 ;  /* 0x00007610ff0b7816 */ /* 0x000fe4000000000b */
[----:B------:R-:W-:Y:S01]  /*157f0*/  ISETP.GT.AND P2, PT, R4, 0x38, PT ;  /* 0x000000380400780c */ /* 0x000fe20003f44270 */
        /* <DEDUP_REMOVED lines=25> */
[----:B------:R-:W-:-:S03]  /*15990*/  PRMT R9, RZ, 0x7610, R9 ;  /* 0x00007610ff097816 */ /* 0x000fc60000000009 */
[----:B--2---:R0:W-:Y:S04]  /*159a0*/  STL [R1+0x3e98], R29 ;  /* 0x003e981d01007387 */ /* 0x0041e80000100800 */
[----:B0-----:R-:W2:Y:S01]  /*159b0*/  LDL R29, [R1+0x1704] ;  /* 0x00170400011d7983 */ /* 0x001ea20000100800 */
        /* <DEDUP_REMOVED lines=23> */
[----:B------:R-:W2:Y:S01]  /*15b30*/  @P1 LDG.E.U16 R5, [R6.64] ;  /* 0x0000000606051981 */ /* 0x000ea2000c1e1500 */
[----:B------:R-:W-:-:S03]  /*15b40*/  PRMT R2, RZ, 0x7610, R2 ;  /* 0x00007610ff027816 */ /* 0x000fc60000000002 */
[----:B--2---:R0:W-:Y:S04]  /*15b50*/  STL [R1+0x8], R5 ;  /* 0x0000080501007387 */ /* 0x0041e80000100800 */
[----:B0-----:R-:W2:Y:S01]  /*15b60*/  LDL.LU R5, [R1+0x3ea0] ;  /* 0x003ea00001057983 */ /* 0x001ea20000300800 */
[----:B------:R-:W2:Y:S02]  /*15b70*/  LDL R7, [R1+0x16f8] ;  /* 0x0016f80001077983 */ /* 0x000ea40000100800 */
[----:B------:R-:W-:Y:S02]  /*15b80*/  @P2 IMAD.MOV.U32 R6, RZ, RZ, R29 ;  /* 0x000000ffff062224 */ /* 0x000fe400078e001d */
[----:B------:R-:W3:Y:S04]  /*15b90*/  LDL R29, [R1+0x168c] ;  /* 0x00168c00011d7983 */ /* 0x000ee80000100800 */
[----:B--2---:R-:W2:Y:S04]  /*15ba0*/  @P2 LDG.E.U16 R2, [R6.64] ;  /* 0x0000000606022981 */ /* 0x004ea8000c1e1500 */
[----:B--2---:R0:W-:Y:S01]  /*15bb0*/  STL [R1+0x4], R2 ;  /* 0x0000040201007387 */ /* 0x0041e20000100800 */
[----:B------:R-:W2:Y:S02]  /*15bc0*/  LDL R6, [R1+0x1700] ;  /* 0x0017000001067983 */ /* 0x000ea40000100800 */
[----:B------:R-:W2:Y:S01]  /*15bd0*/  LDL R7, [R1+0x170c] ;  /* 0x00170c0001077983 */ /* 0x000ea20000100800 */
[----:B------:R-:W-:-:S02]  /*15be0*/  PRMT R3, RZ, 0x7610, R3 ;  /* 0x00007610ff037816 */ /* 0x000fc40000000003 */
[----:B------:R-:W-:Y:S02]  /*15bf0*/  PRMT R27, RZ, 0x7610, R27 ;  /* 0x00007610ff1b7816 */ /* 0x000fe4000000001b */
[----:B----4-:R-:W-:Y:S02]  /*15c00*/  PRMT R26, RZ, 0x7610, R26 ;  /* 0x00007610ff1a7816 */ /* 0x010fe4000000001a */
[----:B------:R-:W-:Y:S02]  /*15c10*/  PRMT R25, RZ, 0x7610, R25 ;  /* 0x00007610ff197816 */ /* 0x000fe40000000019 */
[----:B------:R-:W-:Y:S02]  /*15c20*/  PRMT R24, RZ, 0x7610, R24 ;  /* 0x00007610ff187816 */ /* 0x000fe40000000018 */
[----:B------:R-:W-:Y:S02]  /*15c30*/  PRMT R23, RZ, 0x7610, R23 ;  /* 0x00007610ff177816 */ /* 0x000fe40000000017 */
[----:B------:R-:W-:-:S02]  /*15c40*/  PRMT R22, RZ, 0x7610, R22 ;  /* 0x00007610ff167816 */ /* 0x000fc40000000016 */
[----:B------:R-:W-:Y:S02]  /*15c50*/  PRMT R21, RZ, 0x7610, R21 ;  /* 0x00007610ff157816 */ /* 0x000fe40000000015 */
[----:B------:R-:W-:Y:S02]  /*15c60*/  PRMT R20, RZ, 0x7610, R20 ;  /* 0x00007610ff147816 */ /* 0x000fe40000000014 */
        /* <DEDUP_REMOVED lines=10> */
[----:B---3--:R-:W-:Y:S02]  /*15d10*/  PRMT R9, RZ, 0x7610, R9 ;  /* 0x00007610ff097816 */ /* 0x008fe40000000009 */
[----:B------:R-:W-:Y:S02]  /*15d20*/  PRMT R8, RZ, 0x7610, R8 ;  /* 0x00007610ff087816 */ /* 0x000fe40000000008 */
[----:B------:R-:W-:Y:S02]  /*15d30*/  PRMT R5, RZ, 0x7610, R5 ;  /* 0x00007610ff057816 */ /* 0x000fe40000000005 */
[----:B------:R-:W-:Y:S02]  /*15d40*/  PRMT R28, RZ, 0x7610, R28 ;  /* 0x00007610ff1c7816 */ /* 0x000fe4000000001c */
[----:B------:R-:W-:Y:S01]  /*15d50*/  PRMT R0, RZ, 0x7610, R0 ;  /* 0x00007610ff007816 */ /* 0x000fe20000000000 */
[----:B0-----:R-:W0:Y:S02]  /*15d60*/  S2R R2, SR_TID.X ;  /* 0x0000000000027919 */ /* 0x001e240000002100 */
[----:B0-----:R-:W-:-:S05]  /*15d70*/  LOP3.LUT R2, R2, 0x7f, RZ, 0xc0, !PT ;  /* 0x0000007f02027812 */ /* 0x001fca00078ec0ff */
[----:B------:R-:W-:Y:S01]  /*15d80*/  IMAD.SHL.U32 R2, R2, 0x2, RZ ;  /* 0x0000000202027824 */ /* 0x000fe200078e00ff */
[----:B--2---:R-:W-:-:S04]  /*15d90*/  @P2 LOP3.LUT R7, R7, R6, RZ, 0x3c, !PT ;  /* 0x0000000607072212 */ /* 0x004fc800078e3cff */
[----:B------:R-:W-:-:S04]  /*15da0*/  @P2 LOP3.LUT R6, R7, R6, RZ, 0x3c, !PT ;  /* 0x0000000607062212 */ /* 0x000fc800078e3cff */
[----:B------:R-:W-:-:S05]  /*15db0*/  @P2 LOP3.LUT R7, R7, R6, RZ, 0x3c, !PT ;  /* 0x0000000607072212 */ /* 0x000fca00078e3cff */
[----:B------:R0:W2:Y:S04]  /*15dc0*/  @P2 LDG.E.U16 R3, [R6.64] ;  /* 0x0000000606032981 */ /* 0x0000a8000c1e1500 */
[----:B0-----:R-:W3:Y:S04]  /*15dd0*/  LDL R6, [R1+0x1708] ;  /* 0x0017080001067983 */ /* 0x001ee80000100800 */
[----:B------:R-:W3:Y:S02]  /*15de0*/  LDL R7, [R1+0x1714] ;  /* 0x0017140001077983 */ /* 0x000ee40000100800 */
[----:B---3--:R-:W-:-:S04]  /*15df0*/  @P2 LOP3.LUT R7, R7, R6, RZ, 0x3c, !PT ;  /* 0x0000000607072212 */ /* 0x008fc800078e3cff */
[----:B------:R-:W-:-:S04]  /*15e00*/  @P2 LOP3.LUT R6, R7, R6, RZ, 0x3c, !PT ;  /* 0x0000000607062212 */ /* 0x000fc800078e3cff */
[----:B------:R-:W-:Y:S01]  /*15e10*/  @P2 LOP3.LUT R7, R7, R6, RZ, 0x3c, !PT ;  /* 0x0000000607072212 */ /* 0x000fe200078e3cff */
[----:B--2---:R-:W-:Y:S04]  /*15e20*/  STL [R1+0x3e84], R3 ;  /* 0x003e840301007387 */ /* 0x004fe80000100800 */
[----:B------:R0:W2:Y:S04]  /*15e30*/  @P2 LDG.E.U16 R27, [R6.64] ;  /* 0x00000006061b2981 */ /* 0x0000a8000c1e1500 */
[----:B0-----:R-:W3:Y:S04]  /*15e40*/  LDL R6, [R1+0x1710] ;  /* 0x0017100001067983 */ /* 0x001ee80000100800 */
[----:B------:R-:W3:Y:S02]  /*15e50*/  LDL R7, [R1+0x171c] ;  /* 0x00171c0001077983 */ /* 0x000ee40000100800 */
[----:B---3--:R-:W-:-:S04]  /*15e60*/  @P2 LOP3.LUT R7, R7, R6, RZ, 0x3c, !PT ;  /* 0x0000000607072212 */ /* 0x008fc800078e3cff */
[----:B------:R-:W-:-:S04]  /*15e70*/  @P2 LOP3.LUT R6, R7, R6, RZ, 0x3c, !PT ;  /* 0x0000000607062212 */ /* 0x000fc800078e3cff */
[----:B------:R-:W-:Y:S01]  /*15e80*/  @P2 LOP3.LUT R7, R7, R6, RZ, 0x3c, !PT ;  /* 0x0000000607072212 */ /* 0x000fe200078e3cff */
[----:B--2---:R0:W-:Y:S04]  /*15e90*/  STL [R1+0x3e88], R27 ;  /* 0x003e881b01007387 */ /* 0x0041e80000100800 */
[----:B------:R1:W2:Y:S04]  /*15ea0*/  @P2 LDG.E.U16 R26, [R6.64] ;  /* 0x00000006061a2981 */ /* 0x0002a8000c1e1500 */
[----:B0-----:R-:W3:Y:S04]  /*15eb0*/  LDL R27, [R1+0x1724] ;  /* 0x00172400011b7983 */ /* 0x001ee80000100800 */
[----:B-1----:R-:W4:Y:S01]  /*15ec0*/  LDL R7, [R1+0x1680] ;  /* 0x0016800001077983 */ /* 0x002f220000100800 */
[----:B------:R-:W-:Y:S01]  /*15ed0*/  @P1 IMAD.MOV.U32 R6, RZ, RZ, R29 ;  /* 0x000000ffff061224 */ /* 0x000fe200078e001d */
[----:B------:R-:W-:-:S02]  /*15ee0*/  ISETP.GT.AND P2, PT, R4, 0x3a, PT ;  /* 0x0000003a0400780c */ /* 0x000fc40003f44270 */
[----:B--2---:R-:W-:Y:S01]  /*15ef0*/  STL [R1+0x3e8c], R26 ;  /* 0x003e8c1a01007387 */ /* 0x004fe20000100800 */
[----:B------:R-:W2:Y:S03]  /*15f00*/  LDL R29, [R1+0x173c] ;  /* 0x00173c00011d7983 */ /* 0x000ea60000100800 */
[----:B----4-:R0:W4:Y:S04]  /*15f10*/  @P1 LDG.E.U16 R25, [R6.64] ;  /* 0x0000000606191981 */ /* 0x010128000c1e1500 */
[----:B0-----:R-:W2:Y:S03]  /*15f20*/  LDL R7, [R1+0x1718] ;  /* 0x0017180001077983 */ /* 0x001ea60000100800 */
[----:B---3--:R-:W-:Y:S01]  /*15f30*/  @P2 IMAD.MOV.U32 R6, RZ, RZ, R27 ;  /* 0x000000ffff062224 */ /* 0x008fe200078e001b */
[----:B----4-:R-:W-:Y:S01]  /*15f40*/  STL [R1+0x3dfc], R25 ;  /* 0x003dfc1901007387 */ /* 0x010fe20000100800 */
[----:B------:R-:W3:Y:S03]  /*15f50*/  LDL R27, [R1+0x1694] ;  /* 0x00169400011b7983 */ /* 0x000ee60000100800 */
[----:B--2---:R0:W2:Y:S04]  /*15f60*/  @P2 LDG.E.U16 R24, [R6.64] ;  /* 0x0000000606182981 */ /* 0x0040a8000c1e1500 */
[----:B0-----:R-:W4:Y:S04]  /*15f70*/  LDL R6, [R1+0x1720] ;  /* 0x0017200001067983 */ /* 0x001f280000100800 */
[----:B------:R-:W4:Y:S02]  /*15f80*/  LDL R7, [R1+0x172c] ;  /* 0x00172c0001077983 */ /* 0x000f240000100800 */
[----:B----4-:R-:W-:-:S04]  /*15f90*/  @P2 LOP3.LUT R7, R7, R6, RZ, 0x3c, !PT ;  /* 0x0000000607072212 */ /* 0x010fc800078e3cff */
[----:B------:R-:W-:-:S04]  /*15fa0*/  @P2 LOP3.LUT R6, R7, R6, RZ, 0x3c, !PT ;  /* 0x0000000607062212 */ /* 0x000fc800078e3cff */
[----:B------:R-:W-:Y:S01]  /*15fb0*/  @P2 LOP3.LUT R7, R7, R6, RZ, 0x3c, !PT ;  /* 0x0000000607072212 */ /* 0x000fe200078e3cff */
[----:B--2---:R-:W-:Y:S04]  /*15fc0*/  STL [R1+0x3e70], R24 ;  /* 0x003e701801007387 */ /* 0x004fe80000100800 */
[----:B------:R0:W2:Y:S04]  /*15fd0*/  @P2 LDG.E.U16 R23, [R6.64] ;  /* 0x0000000606172981 */ /* 0x0000a8000c1e1500 */
[----:B0-----:R-:W4:Y:S04]  /*15fe0*/  LDL R6, [R1+0x1728] ;  /* 0x0017280001067983 */ /* 0x001f280000100800 */
[----:B------:R-:W4:Y:S02]  /*15ff0*/  LDL R7, [R1+0x1734] ;  /* 0x0017340001077983 */ /* 0x000f240000100800 */
[----:B----4-:R-:W-:-:S04]  /*16000*/  @P2 LOP3.LUT R7, R7, R6, RZ, 0x3c, !PT ;  /* 0x0000000607072212 */ /* 0x010fc800078e3cff */
[----:B------:R-:W-:-:S04]  /*16010*/  @P2 LOP3.LUT R6, R7, R6, RZ, 0x3c, !PT ;  /* 0x0000000607062212 */ /* 0x000fc800078e3cff */
[----:B------:R-:W-:Y:S01]  /*16020*/  @P2 LOP3.LUT R7, R7, R6, RZ, 0x3c, !PT ;  /* 0x0000000607072212 */ /* 0x000fe200078e3cff */
[----:B--2---:R0:W-:Y:S04]  /*16030*/  STL [R1+0x3e74], R23 ;  /* 0x003e741701007387 */ /* 0x0041e80000100800 */
[----:B------:R1:W2:Y:S04]  /*16040*/  @P2 LDG.E.U16 R22, [R6.64] ;  /* 0x0000000606162981 */ /* 0x0002a8000c1e1500 */
[----:B0-----:R-:W4:Y:S04]  /*16050*/  LDL R23, [R1+0x1688] ;  /* 0x0016880001177983 */ /* 0x001f280000100800 */
[----:B-1----:R-:W2:Y:S01]  /*16060*/  LDL R7, [R1+0x1730] ;  /* 0x0017300001077983 */ /* 0x002ea20000100800 */
[----:B------:R-:W-:-:S05]  /*16070*/  @P2 IMAD.MOV.U32 R6, RZ, RZ, R29 ;  /* 0x000000ffff062224 */ /* 0x000fca00078e001d */
[----:B--2---:R3:W2:Y:S04]  /*16080*/  @P2 LDG.E.U16 R21, [R6.64] ;  /* 0x0000000606152981 */ /* 0x0046a8000c1e1500 */
[----:B------:R-:W-:Y:S01]  /*16090*/  STL [R1+0x3e78], R22 ;  /* 0x003e781601007387 */ /* 0x000fe20000100800 */
[----:B------:R-:W2:Y:S02]  /*160a0*/  LDL R29, [R1+0x1754] ;  /* 0x00175400011d7983 */ /* 0x000ea40000100800 */
[----:B---3--:R-:W-:Y:S02]  /*160b0*/  @P1 IMAD.MOV.U32 R6, RZ, RZ, R27 ;  /* 0x000000ffff061224 */ /* 0x008fe400078e001b */
[----:B----4-:R-:W-:-:S05]  /*160c0*/  @P1 IMAD.MOV.U32 R7, RZ, RZ, R23 ;  /* 0x000000ffff071224 */ /* 0x010fca00078e0017 */
[----:B------:R0:W3:Y:S04]  /*160d0*/  @P1 LDG.E.U16 R20, [R6.64] ;  /* 0x0000000606141981 */ /* 0x0000e8000c1e1500 */
[----:B--2---:R-:W-:Y:S01]  /*160e0*/  STL [R1+0x3e7c], R21 ;  /* 0x003e7c1501007387 */ /* 0x004fe20000100800 */
[----:B0-----:R-:W2:Y:S02]  /*160f0*/  LDL R6, [R1+0x1738] ;  /* 0x0017380001067983 */ /* 0x001ea40000100800 */
[----:B------:R-:W2:Y:S01]  /*16100*/  LDL R7, [R1+0x1744] ;  /* 0x0017440001077983 */ /* 0x000ea20000100800 */
[----:B------:R-:W-:Y:S01]  /*16110*/  ISETP.GT.AND P2, PT, R4, 0x3b, PT ;  /* 0x0000003b0400780c */ /* 0x000fe20003f44270 */
[----:B------:R-:W4:Y:S04]  /*16120*/  LDL R27, [R1+0x1750] ;  /* 0x00175000011b7983 */ /* 0x000f280000100800 */
[----:B------:R-:W4:Y:S04]  /*16130*/  LDL R23, [R1+0x175c] ;  /* 0x00175c0001177983 */ /* 0x000f280000100800 */
[----:B---3--:R-:W-:Y:S04]  /*16140*/  STL [R1+0x3e00], R20 ;  /* 0x003e001401007387 */ /* 0x008fe80000100800 */
        /* <DEDUP_REMOVED lines=11> */
[----:B0-----:R-:W3:Y:S01]  /*16200*/  LDL R7, [R1+0x1748] ;  /* 0x0017480001077983 */ /* 0x001ee20000100800 */
[----:B------:R-:W-:-:S05]  /*16210*/  @P2 IMAD.MOV.U32 R6, RZ, RZ, R29 ;  /* 0x000000ffff062224 */ /* 0x000fca00078e001d */
[----:B---3--:R4:W3:Y:S04]  /*16220*/  @P2 LDG.E.U16 R17, [R6.64] ;  /* 0x0000000606112981 */ /* 0x0088e8000c1e1500 */
[----:B--2---:R-:W-:Y:S01]  /*16230*/  STL [R1+0x3e58], R18 ;  /* 0x003e581201007387 */ /* 0x004fe20000100800 */
[----:B------:R-:W2:Y:S02]  /*16240*/  LDL R29, [R1+0x176c] ;  /* 0x00176c00011d7983 */ /* 0x000ea40000100800 */
[----:B----4-:R-:W-:Y:S02]  /*16250*/  @P2 IMAD.MOV.U32 R6, RZ, RZ, R23 ;  /* 0x000000ffff062224 */ /* 0x010fe400078e0017 */
[----:B------:R-:W-:-:S05]  /*16260*/  @P2 IMAD.MOV.U32 R7, RZ, RZ, R27 ;  /* 0x000000ffff072224 */ /* 0x000fca00078e001b */
[----:B------:R0:W4:Y:S04]  /*16270*/  @P2 LDG.E.U16 R16, [R6.64] ;  /* 0x0000000606102981 */ /* 0x000128000c1e1500 */
[----:B---3--:R-:W-:Y:S01]  /*16280*/  STL [R1+0x3e5c], R17 ;  /* 0x003e5c1101007387 */ /* 0x008fe20000100800 */
[----:B0-----:R-:W3:Y:S02]  /*16290*/  LDL R6, [R1+0x1690] ;  /* 0x0016900001067983 */ /* 0x001ee40000100800 */
[----:B------:R-:W3:Y:S02]  /*162a0*/  LDL R7, [R1+0x169c] ;  /* 0x00169c0001077983 */ /* 0x000ee40000100800 */
[----:B------:R-:W2:Y:S01]  /*162b0*/  LDL R27, [R1+0x1768] ;  /* 0x00176800011b7983 */ /* 0x000ea20000100800 */
[----:B------:R-:W2:Y:S04]  /*162c0*/  LDL R23, [R1+0x1774] ;  /* 0x0017740001177983 */ /* 0x000ea80000100800 */
[----:B----4-:R-:W-:Y:S01]  /*162d0*/  STL [R1+0x3e60], R16 ;  /* 0x003e601001007387 */ /* 0x010fe20000100800 */
[----:B---3--:R-:W-:-:S04]  /*162e0*/  @P1 LOP3.LUT R7, R7, R6, RZ, 0x3c, !PT ;  /* 0x0000000607071212 */ /* 0x008fc800078e3cff */
[----:B------:R-:W-:-:S04]  /*162f0*/  @P1 LOP3.LUT R6, R7, R6, RZ, 0x3c, !PT ;  /* 0x0000000607061212 */ /* 0x000fc800078e3cff */
[----:B------:R-:W-:-:S05]  /*16300*/  @P1 LOP3.LUT R7, R7, R6, RZ, 0x3c, !PT ;  /* 0x0000000607071212 */ /* 0x000fca00078e3cff */
[----:B------:R0:W3:Y:S04]  /*16310*/  @P1 LDG.E.U16 R15, [R6.64] ;  /* 0x00000006060f1981 */ /* 0x0000e8000c1e1500 */
[----:B0-----:R-:W4:Y:S04]  /*16320*/  LDL R6, [R1+0x1758] ;  /* 0x0017580001067983 */ /* 0x001f280000100800 */
[----:B------:R-:W4:Y:S01]  /*16330*/  LDL R7, [R1+0x1764] ;  /* 0x0017640001077983 */ /* 0x000f220000100800 */
[----:B------:R-:W-:-:S13]  /*16340*/  ISETP.GT.AND P2, PT, R4, 0x3c, PT ;  /* 0x0000003c0400780c */ /* 0x000fda0003f44270 */
[----:B----4-:R-:W-:-:S04]  /*16350*/  @P2 LOP3.LUT R7, R7, R6, RZ, 0x3c, !PT ;  /* 0x0000000607072212 */ /* 0x010fc800078e3cff */
[----:B------:R-:W-:-:S04]  /*16360*/  @P2 LOP3.LUT R6, R7, R6, RZ, 0x3c, !PT ;  /* 0x0000000607062212 */ /* 0x000fc800078e3cff */
[----:B------:R-:W-:Y:S01]  /*16370*/  @P2 LOP3.LUT R7, R7, R6, RZ, 0x3c, !PT ;  /* 0x0000000607072212 */ /* 0x000fe200078e3cff */
[----:B---3--:R0:W-:Y:S04]  /*16380*/  STL [R1+0x3e04], R15 ;  /* 0x003e040f01007387 */ /* 0x0081e80000100800 */
[----:B------:R1:W3:Y:S04]  /*16390*/  @P2 LDG.E.U16 R14, [R6.64] ;  /* 0x00000006060e2981 */ /* 0x0002e8000c1e1500 */
[----:B0-----:R-:W4:Y:S04]  /*163a0*/  LDL R15, [R1+0x177c] ;  /* 0x00177c00010f7983 */ /* 0x001f280000100800 */
[----:B-1----:R-:W3:Y:S01]  /*163b0*/  LDL R7, [R1+0x1760] ;  /* 0x0017600001077983 */ /* 0x002ee20000100800 */
[----:B--2---:R-:W-:-:S05]  /*163c0*/  @P2 IMAD.MOV.U32 R6, RZ, RZ, R29 ;  /* 0x000000ffff062224 */ /* 0x004fca00078e001d */
[----:B---3--:R0:W2:Y:S04]  /*163d0*/  @P2 LDG.E.U16 R13, [R6.64] ;  /* 0x00000006060d2981 */ /* 0x0080a8000c1e1500 */
[----:B------:R-:W-:Y:S01]  /*163e0*/  STL [R1+0x3e48], R14 ;  /* 0x003e480e01007387 */ /* 0x000fe20000100800 */
[----:B0-----:R-:W-:Y:S02]  /*163f0*/  @P2 IMAD.MOV.U32 R6, RZ, RZ, R23 ;  /* 0x000000ffff062224 */ /* 0x001fe400078e0017 */
[----:B------:R-:W-:-:S05]  /*16400*/  @P2 IMAD.MOV.U32 R7, RZ, RZ, R27 ;  /* 0x000000ffff072224 */ /* 0x000fca00078e001b */
[----:B------:R4:W3:Y:S04]  /*16410*/  @P2 LDG.E.U16 R12, [R6.64] ;  /* 0x00000006060c2981 */ /* 0x0008e8000c1e1500 */
[----:B--2---:R0:W-:Y:S01]  /*16420*/  STL [R1+0x3e4c], R13 ;  /* 0x003e4c0d01007387 */ /* 0x0041e20000100800 */
[----:B----4-:R-:W-:Y:S02]  /*16430*/  @P2 IMAD.MOV.U32 R6, RZ, RZ, R15 ;  /* 0x000000ffff062224 */ /* 0x010fe400078e000f */
[----:B------:R-:W2:Y:S02]  /*16440*/  LDL R29, [R1+0x178c] ;  /* 0x00178c00011d7983 */ /* 0x000ea40000100800 */
[----:B------:R-:W4:Y:S01]  /*16450*/  LDL R27, [R1+0x1788] ;  /* 0x00178800011b7983 */ /* 0x000f220000100800 */
[----:B------:R-:W2:Y:S04]  /*16460*/  LDL R23, [R1+0x1794] ;  /* 0x0017940001177983 */ /* 0x000ea80000100800 */
[----:B0-----:R-:W2:Y:S04]  /*16470*/  LDL R13, [R1+0x1770] ;  /* 0x00177000010d7983 */ /* 0x001ea80000100800 */
[----:B---3--:R-:W-:Y:S01]  /*16480*/  STL [R1+0x3e64], R12 ;  /* 0x003e640c01007387 */ /* 0x008fe20000100800 */
[----:B------:R-:W-:Y:S01]  /*16490*/  ISETP.GT.AND P1, PT, R4, 0x3d, PT ;  /* 0x0000003d0400780c */ /* 0x000fe20003f24270 */
[----:B------:R-:W3:Y:S02]  /*164a0*/  LDL R15, [R1+0x1790] ;  /* 0x00179000010f7983 */ /* 0x000ee40000100800 */
[----:B--2---:R-:W-:-:S02]  /*164b0*/  @P2 IMAD.MOV.U32 R7, RZ, RZ, R13 ;  /* 0x000000ffff072224 */ /* 0x004fc400078e000d */
[----:B------:R-:W2:Y:S04]  /*164c0*/  LDL R13, [R1+0x179c] ;  /* 0x00179c00010d7983 */ /* 0x000ea80000100800 */
[----:B------:R0:W2:Y:S04]  /*164d0*/  @P2 LDG.E.U16 R11, [R6.64] ;  /* 0x00000006060b2981 */ /* 0x0000a8000c1e1500 */
[----:B0-----:R-:W2:Y:S04]  /*164e0*/  LDL R6, [R1+0x1778] ;  /* 0x0017780001067983 */ /* 0x001ea80000100800 */
[----:B------:R-:W2:Y:S02]  /*164f0*/  LDL R7, [R1+0x1784] ;  /* 0x0017840001077983 */ /* 0x000ea40000100800 */
[----:B--2---:R-:W-:-:S04]  /*16500*/  @P1 LOP3.LUT R7, R7, R6, RZ, 0x3c, !PT ;  /* 0x0000000607071212 */ /* 0x004fc800078e3cff */
[----:B------:R-:W-:-:S04]  /*16510*/  @P1 LOP3.LUT R6, R7, R6, RZ, 0x3c, !PT ;  /* 0x0000000607061212 */ /* 0x000fc800078e3cff */
[----:B------:R-:W-:Y:S01]  /*16520*/  @P1 LOP3.LUT R7, R7, R6, RZ, 0x3c, !PT ;  /* 0x0000000607071212 */ /* 0x000fe200078e3cff */
[----:B------:R-:W-:Y:S04]  /*16530*/  STL [R1+0x3e68], R11 ;  /* 0x003e680b01007387 */ /* 0x000fe80000100800 */
[----:B------:R0:W2:Y:S04]  /*16540*/  @P1 LDG.E.U16 R10, [R6.64] ;  /* 0x00000006060a1981 */ /* 0x0000a8000c1e1500 */
[----:B0-----:R-:W2:Y:S01]  /*16550*/  LDL R7, [R1+0x1780] ;  /* 0x0017800001077983 */ /* 0x001ea20000100800 */
[----:B------:R-:W-:-:S05]  /*16560*/  @P1 IMAD.MOV.U32 R6, RZ, RZ, R29 ;  /* 0x000000ffff061224 */ /* 0x000fca00078e001d */
[----:B--2---:R0:W2:Y:S02]  /*16570*/  @P1 LDG.E.U16 R9, [R6.64] ;  /* 0x0000000606091981 */ /* 0x0040a4000c1e1500 */
[----:B0-----:R-:W-:Y:S02]  /*16580*/  @P1 IMAD.MOV.U32 R6, RZ, RZ, R23 ;  /* 0x000000ffff061224 */ /* 0x001fe400078e0017 */
[----:B----4-:R-:W-:-:S05]  /*16590*/  @P1 IMAD.MOV.U32 R7, RZ, RZ, R27 ;  /* 0x000000ffff071224 */ /* 0x010fca00078e001b */
[----:B------:R0:W4:Y:S04]  /*165a0*/  @P1 LDG.E.U16 R8, [R6.64] ;  /* 0x0000000606081981 */ /* 0x000128000c1e1500 */
[----:B------:R1:W-:Y:S01]  /*165b0*/  STL [R1+0x3e08], R10 ;  /* 0x003e080a01007387 */ /* 0x0003e20000100800 */
[----:B------:R-:W4:Y:S02]  /*165c0*/  LDL R29, [R1+0x1058] ;  /* 0x00105800011d7983 */ /* 0x000f240000100800 */
[----:B0-----:R-:W-:Y:S02]  /*165d0*/  @P1 IMAD.MOV.U32 R6, RZ, RZ, R13 ;  /* 0x000000ffff061224 */ /* 0x001fe400078e000d */
[----:B---3--:R-:W-:-:S05]  /*165e0*/  @P1 IMAD.MOV.U32 R7, RZ, RZ, R15 ;  /* 0x000000ffff071224 */ /* 0x008fca00078e000f */
[----:B------:R0:W3:Y:S04]  /*165f0*/  @P1 LDG.E.U16 R5, [R6.64] ;  /* 0x0000000606051981 */ /* 0x0000e8000c1e1500 */
[----:B--2---:R2:W-:Y:S01]  /*16600*/  STL [R1+0x3e0c], R9 ;  /* 0x003e0c0901007387 */ /* 0x0045e20000100800 */
[----:B------:R-:W3:Y:S02]  /*16610*/  LDL R27, [R1+0x1698] ;  /* 0x00169800011b7983 */ /* 0x000ee40000100800 */
[----:B------:R-:W3:Y:S01]  /*16620*/  LDL R23, [R1+0x16a4] ;  /* 0x0016a40001177983 */ /* 0x000ee20000100800 */
[----:B----4-:R4:W-:Y:S01]  /*16630*/  STL [R1+0x3e10], R8 ;  /* 0x003e100801007387 */ /* 0x0109e20000100800 */
[----:B0-----:R-:W3:Y:S01]  /*16640*/  LDL R7, [R1+0x1054] ;  /* 0x0010540001077983 */ /* 0x001ee20000100800 */
[----:B------:R-:W-:Y:S01]  /*16650*/  ISETP.GT.AND P1, PT, R4, 0x36, PT ;  /* 0x000000360400780c */ /* 0x000fe20003f24270 */
[----:B------:R-:W-:Y:S01]  /*16660*/  @P0 IMAD.MOV.U32 R6, RZ, RZ, R29 ;  /* 0x000000ffff060224 */ /* 0x000fe200078e001d */
[----:B------:R-:W-:Y:S01]  /*16670*/  PRMT R22, RZ, 0x7610, R22 ;  /* 0x00007610ff167816 */ /* 0x000fe20000000016 */
[----:B------:R-:W3:Y:S04]  /*16680*/  LDL R15, [R1+0x16a0] ;  /* 0x0016a000010f7983 */ /* 0x000ee80000100800 */
[----:B------:R-:W3:Y:S04]  /*16690*/  LDL R13, [R1+0x16ac] ;  /* 0x0016ac00010d7983 */ /* 0x000ee80000100800 */
[----:B-1----:R-:W3:Y:S04]  /*166a0*/  LDL R10, [R1+0x16a8] ;  /* 0x0016a800010a7983 */ /* 0x002ee80000100800 */
[----:B--2---:R-:W2:Y:S01]  /*166b0*/  LDL R9, [R1+0x16b4] ;  /* 0x0016b40001097983 */ /* 0x004ea20000100800 */
[----:B----4-:R-:W-:-:S06]  /*166c0*/  PRMT R8, RZ, 0x7610, R8 ;  /* 0x00007610ff087816 */ /* 0x010fcc0000000008 */
[----:B---3--:R0:W3:Y:S02]  /*166d0*/  @P0 LDG.E.U16 R8, [R6.64] ;  /* 0x0000000606080981 */ /* 0x0080e4000c1e1500 */
[----:B0-----:R-:W-:Y:S02]  /*166e0*/  @P1 IMAD.MOV.U32 R6, RZ, RZ, R23 ;  /* 0x000000ffff061224 */ /* 0x001fe400078e0017 */
[----:B------:R-:W-:-:S05]  /*166f0*/  @P1 IMAD.MOV.U32 R7, RZ, RZ, R27 ;  /* 0x000000ffff071224 */ /* 0x000fca00078e001b */
[----:B------:R0:W4:Y:S04]  /*16700*/  @P1 LDG.E.U16 R22, [R6.64] ;  /* 0x0000000606161981 */ /* 0x000128000c1e1500 */
[----:B------:R1:W-:Y:S01]  /*16710*/  STL [R1+0x3e14], R5 ;  /* 0x003e140501007387 */ /* 0x0003e20000100800 */
[----:B0-----:R-:W-:Y:S02]  /*16720*/  @P1 IMAD.MOV.U32 R6, RZ, RZ, R13 ;  /* 0x000000ffff061224 */ /* 0x001fe400078e000d */
[----:B------:R-:W-:Y:S01]  /*16730*/  @P1 IMAD.MOV.U32 R7, RZ, RZ, R15 ;  /* 0x000000ffff071224 */ /* 0x000fe200078e000f */
[----:B---3--:R0:W-:Y:S01]  /*16740*/  STL [R1+0x138], R8 ;  /* 0x0001380801007387 */ /* 0x0081e20000100800 */
[----:B-1----:R-:W3:Y:S02]  /*16750*/  LDL R5, [R1+0x16bc] ;  /* 0x0016bc0001057983 */ /* 0x002ee40000100800 */
[----:B------:R-:W3:Y:S01]  /*16760*/  LDL R23, [R1+0x16b8] ;  /* 0x0016b80001177983 */ /* 0x000ee20000100800 */
[----:B0-----:R-:W3:Y:S04]  /*16770*/  LDL R8, [R1+0x16b0] ;  /* 0x0016b00001087983 */ /* 0x001ee80000100800 */
[----:B----4-:R0:W-:Y:S01]  /*16780*/  STL [R1+0x130], R22 ;  /* 0x0001301601007387 */ /* 0x0101e20000100800 */
[----:B------:R-:W4:Y:S02]  /*16790*/  LDL R15, [R1+0x16c0] ;  /* 0x0016c000010f7983 */ /* 0x000f240000100800 */
[----:B------:R-:W4:Y:S01]  /*167a0*/  LDL R13, [R1+0x16cc] ;  /* 0x0016cc00010d7983 */ /* 0x000f220000100800 */
[----:B0-----:R-:W4:Y:S01]  /*167b0*/  LDL R22, [R1+0x16c4] ;  /* 0x0016c40001167983 */ /* 0x001f220000100800 */
[----:B------:R-:W-:-:S02]  /*167c0*/  PRMT R26, RZ, 0x7610, R26 ;  /* 0x00007610ff1a7816 */ /* 0x000fc4000000001a */
[----:B------:R-:W-:Y:S02]  /*167d0*/  PRMT R25, RZ, 0x7610, R25 ;  /* 0x00007610ff197816 */ /* 0x000fe40000000019 */
[----:B------:R-:W-:Y:S02]  /*167e0*/  ISETP.GT.AND P0, PT, R4, 0x37, PT ;  /* 0x000000370400780c */ /* 0x000fe40003f04270 */
[----:B------:R2:W4:Y:S01]  /*167f0*/  @P1 LDG.E.U16 R26, [R6.64] ;  /* 0x00000006061a1981 */ /* 0x000522000c1e1500 */
[----:B------:R-:W-:Y:S01]  /*16800*/  PRMT R24, RZ, 0x7610, R24 ;  /* 0x00007610ff187816 */ /* 0x000fe20000000018 */
[----:B--2---:R-:W-:Y:S02]  /*16810*/  @P1 IMAD.MOV.U32 R6, RZ, RZ, R9 ;  /* 0x000000ffff061224 */ /* 0x004fe400078e0009 */
[----:B------:R-:W-:Y:S01]  /*16820*/  @P1 IMAD.MOV.U32 R7, RZ, RZ, R10 ;  /* 0x000000ffff071224 */ /* 0x000fe200078e000a */
[----:B------:R-:W2:Y:S04]  /*16830*/  LDL R9, [R1+0x16d4] ;  /* 0x0016d40001097983 */ /* 0x000ea80000100800 */
[----:B------:R-:W2:Y:S04]  /*16840*/  LDL R10, [R1+0x16c8] ;  /* 0x0016c800010a7983 */ /* 0x000ea80000100800 */
[----:B------:R3:W2:Y:S01]  /*16850*/  @P1 LDG.E.U16 R25, [R6.64] ;  /* 0x0000000606191981 */ /* 0x0006a2000c1e1500 */
[----:B------:R-:W-:Y:S01]  /*16860*/  PRMT R20, RZ, 0x7610, R20 ;  /* 0x00007610ff147816 */ /* 0x000fe20000000014 */
[----:B---3--:R-:W-:-:S02]  /*16870*/  @P1 IMAD.MOV.U32 R6, RZ, RZ, R5 ;  /* 0x000000ffff061224 */ /* 0x008fc400078e0005 */
[----:B------:R-:W3:Y:S01]  /*16880*/  LDL R5, [R1+0x16dc] ;  /* 0x0016dc0001057983 */ /* 0x000ee20000100800 */
[----:B------:R-:W-:-:S03]  /*16890*/  @P1 IMAD.MOV.U32 R7, RZ, RZ, R8 ;  /* 0x000000ffff071224 */ /* 0x000fc600078e0008 */
[----:B------:R-:W3:Y:S04]  /*168a0*/  LDL R8, [R1+0x16d0] ;  /* 0x0016d00001087983 */ /* 0x000ee80000100800 */
[----:B------:R0:W3:Y:S02]  /*168b0*/  @P1 LDG.E.U16 R24, [R6.64] ;  /* 0x0000000606181981 */ /* 0x0000e4000c1e1500 */
[----:B0-----:R-:W-:Y:S02]  /*168c0*/  @P0 IMAD.MOV.U32 R7, RZ, RZ, R23 ;  /* 0x000000ffff070224 */ /* 0x001fe400078e0017 */
[----:B----4-:R-:W-:-:S05]  /*168d0*/  @P0 IMAD.MOV.U32 R6, RZ, RZ, R22 ;  /* 0x000000ffff060224 */ /* 0x010fca00078e0016 */
[----:B------:R0:W4:Y:S02]  /*168e0*/  @P0 LDG.E.U16 R20, [R6.64] ;  /* 0x0000000606140981 */ /* 0x000124000c1e1500 */
[----:B0-----:R-:W-:Y:S02]  /*168f0*/  @P0 IMAD.MOV.U32 R6, RZ, RZ, R13 ;  /* 0x000000ffff060224 */ /* 0x001fe400078e000d */
[----:B------:R-:W-:Y:S01]  /*16900*/  @P0 IMAD.MOV.U32 R7, RZ, RZ, R15 ;  /* 0x000000ffff070224 */ /* 0x000fe200078e000f */
[----:B------:R-:W4:Y:S04]  /*16910*/  LDL R13, [R1+0x17a4] ;  /* 0x0017a400010d7983 */ /* 0x000f280000100800 */
[----:B------:R-:W4:Y:S01]  /*16920*/  LDL R15, [R1+0x1798] ;  /* 0x00179800010f7983 */ /* 0x000f220000100800 */
[----:B------:R-:W-:-:S06]  /*16930*/  PRMT R19, RZ, 0x7610, R19 ;  /* 0x00007610ff137816 */ /* 0x000fcc0000000013 */
[----:B------:R2:W4:Y:S01]  /*16940*/  @P0 LDG.E.U16 R19, [R6.64] ;  /* 0x0000000606130981 */ /* 0x000522000c1e1500 */
[----:B------:R-:W-:Y:S01]  /*16950*/  ISETP.GT.AND P1, PT, R4, 0x3e, PT ;  /* 0x0000003e0400780c */ /* 0x000fe20003f24270 */
[----:B--2---:R-:W-:Y:S02]  /*16960*/  @P0 IMAD.MOV.U32 R6, RZ, RZ, R9 ;  /* 0x000000ffff060224 */ /* 0x004fe400078e0009 */
[----:B------:R-:W-:Y:S01]  /*16970*/  @P0 IMAD.MOV.U32 R7, RZ, RZ, R10 ;  /* 0x000000ffff070224 */ /* 0x000fe200078e000a */
[----:B------:R-:W-:Y:S02]  /*16980*/  PRMT R16, RZ, 0x7610, R16 ;  /* 0x00007610ff107816 */ /* 0x000fe40000000010 */
[----:B------:R-:W-:Y:S01]  /*16990*/  PRMT R12, RZ, 0x7610, R12 ;  /* 0x00007610ff0c7816 */ /* 0x000fe2000000000c */
[----:B------:R-:W2:Y:S04]  /*169a0*/  LDL R10, [R1+0x17a0] ;  /* 0x0017a000010a7983 */ /* 0x000ea80000100800 */
[----:B------:R3:W2:Y:S04]  /*169b0*/  @P0 LDG.E.U16 R28, [R6.64] ;  /* 0x00000006061c0981 */ /* 0x0006a8000c1e1500 */
[----:B------:R-:W2:Y:S01]  /*169c0*/  LDL R9, [R1+0x17ac] ;  /* 0x0017ac0001097983 */ /* 0x000ea20000100800 */
[----:B---3--:R-:W-:-:S02]  /*169d0*/  @P0 IMAD.MOV.U32 R6, RZ, RZ, R5 ;  /* 0x000000ffff060224 */ /* 0x008fc400078e0005 */
[----:B------:R-:W-:-:S05]  /*169e0*/  @P0 IMAD.MOV.U32 R7, RZ, RZ, R8 ;  /* 0x000000ffff070224 */ /* 0x000fca00078e0008 */
[----:B------:R4:W3:Y:S02]  /*169f0*/  @P0 LDG.E.U16 R16, [R6.64] ;  /* 0x0000000606100981 */ /* 0x0008e4000c1e1500 */
[----:B----4-:R-:W-:Y:S02]  /*16a00*/  @P1 IMAD.MOV.U32 R6, RZ, RZ, R13 ;  /* 0x000000ffff061224 */ /* 0x010fe400078e000d */
[----:B------:R-:W-:-:S05]  /*16a10*/  @P1 IMAD.MOV.U32 R7, RZ, RZ, R15 ;  /* 0x000000ffff071224 */ /* 0x000fca00078e000f */
[----:B------:R0:W4:Y:S04]  /*16a20*/  @P1 LDG.E.U16 R12, [R6.64] ;  /* 0x00000006060c1981 */ /* 0x000128000c1e1500 */
[----:B--2---:R-:W-:Y:S01]  /*16a30*/  STL [R1+0x3d44], R28 ;  /* 0x003d441c01007387 */ /* 0x004fe20000100800 */
[----:B------:R1:W-:Y:S03]  /*16a40*/  STL [R1+0x110], R20 ;  /* 0x0001101401007387 */ /* 0x0003e60000100800 */
[----:B-1----:R-:W2:Y:S01]  /*16a50*/  LDL R20, [R1+0x17a8] ;  /* 0x0017a80001147983 */ /* 0x002ea20000100800 */
[----:B------:R1:W-:Y:S02]  /*16a60*/  STL [R1+0x108], R19 ;  /* 0x0001081301007387 */ /* 0x0003e40000100800 */
[----:B------:R-:W-:Y:S02]  /*16a70*/  STL [R1+0x128], R26 ;  /* 0x0001281a01007387 */ /* 0x000fe40000100800 */
[----:B------:R-:W2:Y:S01]  /*16a80*/  LDL R8, [R1+0x17b0] ;  /* 0x0017b00001087983 */ /* 0x000ea20000100800 */
[----:B------:R-:W2:Y:S04]  /*16a90*/  LDL R5, [R1+0x17bc] ;  /* 0x0017bc0001057983 */ /* 0x000ea80000100800 */
[----:B-1----:R-:W2:Y:S01]  /*16aa0*/  LDL R19, [R1+0x17b4] ;  /* 0x0017b40001137983 */ /* 0x002ea20000100800 */
[----:B------:R-:W-:Y:S02]  /*16ab0*/  STL [R1+0x120], R25 ;  /* 0x0001201901007387 */ /* 0x000fe40000100800 */
[----:B0-----:R-:W-:-:S02]  /*16ac0*/  @P1 IMAD.MOV.U32 R6, RZ, RZ, R9 ;  /* 0x000000ffff061224 */ /* 0x001fc400078e0009 */
[----:B------:R-:W-:Y:S01]  /*16ad0*/  @P1 IMAD.MOV.U32 R7, RZ, RZ, R10 ;  /* 0x000000ffff071224 */ /* 0x000fe200078e000a */
[----:B---3--:R0:W-:Y:S01]  /*16ae0*/  STL [R1+0xfc], R16 ;  /* 0x0000fc1001007387 */ /* 0x0081e20000100800 */
[----:B------:R-:W3:Y:S03]  /*16af0*/  LDL R15, [R1+0x17c4] ;  /* 0x0017c400010f7983 */ /* 0x000ee60000100800 */
[----:B0-----:R-:W3:Y:S01]  /*16b00*/  LDL R16, [R1+0x17b8] ;  /* 0x0017b80001107983 */ /* 0x001ee20000100800 */
[----:B------:R-:W-:Y:S02]  /*16b10*/  STL [R1+0x118], R24 ;  /* 0x0001181801007387 */ /* 0x000fe40000100800 */
[----:B------:R-:W3:Y:S01]  /*16b20*/  LDL R13, [R1+0x17c0] ;  /* 0x0017c000010d7983 */ /* 0x000ee20000100800 */
        /* <DEDUP_REMOVED lines=10> */
[----:B------:R-:W-:-:S05]  /*16bd0*/  @P1 IMAD.MOV.U32 R6, RZ, RZ, R19 ;  /* 0x000000ffff061224 */ /* 0x000fca00078e0013 */
[----:B------:R0:W2:Y:S01]  /*16be0*/  @P1 LDG.E.U16 R18, [R6.64] ;  /* 0x0000000606121981 */ /* 0x0000a2000c1e1500 */
[----:B------:R-:W-:Y:S01]  /*16bf0*/  PRMT R14, RZ, 0x7610, R14 ;  /* 0x00007610ff0e7816 */ /* 0x000fe2000000000e */
[----:B0-----:R-:W-:Y:S02]  /*16c00*/  @P1 IMAD.MOV.U32 R6, RZ, RZ, R5 ;  /* 0x000000ffff061224 */ /* 0x001fe400078e0005 */
[----:B------:R-:W-:Y:S01]  /*16c10*/  @P1 IMAD.MOV.U32 R7, RZ, RZ, R8 ;  /* 0x000000ffff071224 */ /* 0x000fe200078e0008 */
[----:B------:R-:W-:Y:S01]  /*16c20*/  PRMT R11, RZ, 0x7610, R11 ;  /* 0x00007610ff0b7816 */ /* 0x000fe2000000000b */
[----:B------:R-:W0:Y:S04]  /*16c30*/  S2R R28, SR_TID.X ;  /* 0x00000000001c7919 */ /* 0x000e280000002100 */
[----:B------:R3:W2:Y:S04]  /*16c40*/  @P1 LDG.E.U16 R17, [R6.64] ;  /* 0x0000000606111981 */ /* 0x0006a8000c1e1500 */
[----:B------:R-:W2:Y:S04]  /*16c50*/  LDL R8, [R1+0x17d0] ;  /* 0x0017d00001087983 */ /* 0x000ea80000100800 */
[----:B------:R-:W2:Y:S01]  /*16c60*/  LDL R5, [R1+0x17dc] ;  /* 0x0017dc0001057983 */ /* 0x000ea20000100800 */
[----:B---3--:R-:W-:-:S02]  /*16c70*/  @P0 IMAD.MOV.U32 R6, RZ, RZ, R15 ;  /* 0x000000ffff060224 */ /* 0x008fc400078e000f */
[----:B------:R-:W-:-:S05]  /*16c80*/  @P0 IMAD.MOV.U32 R7, RZ, RZ, R16 ;  /* 0x000000ffff070224 */ /* 0x000fca00078e0010 */
[----:B------:R1:W3:Y:S02]  /*16c90*/  @P0 LDG.E.U16 R14, [R6.64] ;  /* 0x00000006060e0981 */ /* 0x0002e4000c1e1500 */
[----:B-1----:R-:W-:Y:S02]  /*16ca0*/  @P0 IMAD.MOV.U32 R7, RZ, RZ, R13 ;  /* 0x000000ffff070224 */ /* 0x002fe400078e000d */
[----:B----4-:R-:W-:-:S05]  /*16cb0*/  @P0 IMAD.MOV.U32 R6, RZ, RZ, R12 ;  /* 0x000000ffff060224 */ /* 0x010fca00078e000c */
[----:B------:R1:W4:Y:S02]  /*16cc0*/  @P0 LDG.E.U16 R11, [R6.64] ;  /* 0x00000006060b0981 */ /* 0x000324000c1e1500 */
[----:B-1----:R-:W-:Y:S02]  /*16cd0*/  @P0 IMAD.MOV.U32 R6, RZ, RZ, R9 ;  /* 0x000000ffff060224 */ /* 0x002fe400078e0009 */
[----:B------:R-:W-:-:S05]  /*16ce0*/  @P0 IMAD.MOV.U32 R7, RZ, RZ, R10 ;  /* 0x000000ffff070224 */ /* 0x000fca00078e000a */
[----:B------:R-:W2:Y:S04]  /*16cf0*/  @P0 LDG.E.U16 R0, [R6.64] ;  /* 0x0000000606000981 */ /* 0x000ea8000c1e1500 */
[----:B--2---:R1:W-:Y:S01]  /*16d00*/  STL [R1+0xe0], R0 ;  /* 0x0000e00001007387 */ /* 0x0043e20000100800 */
[----:B0-----:R-:W-:Y:S02]  /*16d10*/  STL [R1+0x3d4c], R28 ;  /* 0x003d4c1c01007387 */ /* 0x001fe40000100800 */
[----:B------:R-:W-:Y:S02]  /*16d20*/  STL [R1+0x3d54], R28 ;  /* 0x003d541c01007387 */ /* 0x000fe40000100800 */
[----:B------:R-:W-:Y:S01]  /*16d30*/  STL [R1+0x3d60], R28 ;  /* 0x003d601c01007387 */ /* 0x000fe20000100800 */
[----:B------:R-:W-:Y:S01]  /*16d40*/  STL [R1+0x3d68], R28 ;  /* 0x003d681c01007387 */ /* 0x000fe20000100800 */
[----:B------:R-:W-:Y:S02]  /*16d50*/  STL [R1+0x3d78], R28 ;  /* 0x003d781c01007387 */ /* 0x000fe40000100800 */
        /* <DEDUP_REMOVED lines=15> */
[----:B------:R-:W2:Y:S01]  /*16e50*/  LDL.LU R29, [R1+0x384] ;  /* 0x00038400011d7983 */ /* 0x000ea20000300800 */
[----:B------:R-:W-:Y:S01]  /*16e60*/  PRMT R3, RZ, 0x7610, R3 ;  /* 0x00007610ff037816 */ /* 0x000fe20000000003 */
[----:B------:R-:W-:-:S02]  /*16e70*/  @P0 IMAD.MOV.U32 R6, RZ, RZ, R5 ;  /* 0x000000ffff060224 */ /* 0x000fc400078e0005 */
[----:B------:R-:W-:-:S05]  /*16e80*/  @P0 IMAD.MOV.U32 R7, RZ, RZ, R8 ;  /* 0x000000ffff070224 */ /* 0x000fca00078e0008 */
[----:B------:R-:W4:Y:S01]  /*16e90*/  @P0 LDG.E.U16 R3, [R6.64] ;  /* 0x0000000606030981 */ /* 0x000f22000c1e1500 */
[----:B-1----:R-:W-:Y:S01]  /*16ea0*/  LOP3.LUT R0, R28, 0x3f, RZ, 0xc0, !PT ;  /* 0x0000003f1c007812 */ /* 0x002fe200078ec0ff */
[----:B------:R-:W-:Y:S06]  /*16eb0*/  BAR.SYNC.DEFER_BLOCKING 0x0 ;  /* 0x0000000000007b1d */ /* 0x000fec0000010000 */
[----:B--2---:R0:W-:Y:S01]  /*16ec0*/  STL [R1+0x3e9c], R29 ;  /* 0x003e9c1d01007387 */ /* 0x0041e20000100800 */
[----:B---3--:R-:W-:Y:S03]  /*16ed0*/  STL [R1+0xe8], R14 ;  /* 0x0000e80e01007387 */ /* 0x008fe60000100800 */
[----:B0-----:R-:W2:Y:S01]  /*16ee0*/  LDL.LU R29, [R1+0x388] ;  /* 0x00038800011d7983 */ /* 0x001ea20000300800 */
[----:B------:R-:W3:Y:S02]  /*16ef0*/  LDL.LU R28, [R1+0x2f0] ;  /* 0x0002f000011c7983 */ /* 0x000ee40000300800 */
[----:B------:R-:W3:Y:S02]  /*16f00*/  LDL.LU R5, [R1+0x2ec] ;  /* 0x0002ec0001057983 */ /* 0x000ee40000300800 */
[----:B----4-:R0:W-:Y:S01]  /*16f10*/  STL [R1+0xe4], R11 ;  /* 0x0000e40b01007387 */ /* 0x0101e20000100800 */
[----:B------:R-:W4:Y:S01]  /*16f20*/  LDL.LU R8, [R1+0x258] ;  /* 0x0002580001087983 */ /* 0x000f220000300800 */
[----:B------:R-:W3:Y:S02]  /*16f30*/  LDL.LU R9, [R1+0x254] ;  /* 0x0002540001097983 */ /* 0x000ee40000300800 */
[----:B------:R-:W3:Y:S01]  /*16f40*/  LDL.LU R10, [R1+0x250] ;  /* 0x00025000010a7983 */ /* 0x000ee20000300800 */
[----:B0-----:R-:W3:Y:S01]  /*16f50*/  LDL.LU R11, [R1+0x24c] ;  /* 0x00024c00010b7983 */ /* 0x001ee20000300800 */
[----:B------:R-:W3:Y:S02]  /*16f60*/  LDL.LU R12, [R1+0x1dc] ;  /* 0x0001dc00010c7983 */ /* 0x000ee40000300800 */
[----:B------:R-:W3:Y:S02]  /*16f70*/  LDL.LU R13, [R1+0x1d8] ;  /* 0x0001d800010d7983 */ /* 0x000ee40000300800 */
[----:B------:R-:W3:Y:S01]  /*16f80*/  LDL.LU R14, [R1+0x1d4] ;  /* 0x0001d400010e7983 */ /* 0x000ee20000300800 */
[----:B------:R-:W3:Y:S01]  /*16f90*/  LDL.LU R15, [R1+0x1d0] ;  /* 0x0001d000010f7983 */ /* 0x000ee20000300800 */
        /* <DEDUP_REMOVED lines=10> */
[----:B------:R-:W4:Y:S01]  /*17040*/  LDL.LU R26, [R1+0x70] ;  /* 0x00007000011a7983 */ /* 0x000f220000300800 */
[----:B------:R-:W4:Y:S01]  /*17050*/  LDL.LU R27, [R1+0x6c] ;  /* 0x00006c00011b7983 */ /* 0x000f220000300800 */
[----:B------:R0:W-:Y:S01]  /*17060*/  STL [R1+0xd8], R3 ;  /* 0x0000d80301007387 */ /* 0x0001e20000100800 */
[----:B------:R-:W-:-:S02]  /*17070*/  ISETP.GE.AND P0, PT, R0, R4, PT ;  /* 0x000000040000720c */ /* 0x000fc40003f06270 */
[----:B0-----:R-:W4:Y:S01]  /*17080*/  LDL.LU R3, [R1+0x18] ;  /* 0x0000180001037983 */ /* 0x001f220000300800 */
[----:B------:R0:W-:Y:S03]  /*17090*/  STL [R1+0x3dec], R6 ;  /* 0x003dec0601007387 */ /* 0x0001e60000100800 */
[----:B0-----:R-:W4:Y:S01]  /*170a0*/  LDL.LU R6, [R1+0x2f4] ;  /* 0x0002f40001067983 */ /* 0x001f220000300800 */
[----:B------:R0:W-:Y:S03]  /*170b0*/  STL [R1+0x3de8], R7 ;  /* 0x003de80701007387 */ /* 0x0001e60000100800 */
[----:B0-----:R-:W4:Y:S01]  /*170c0*/  LDL.LU R7, [R1+0x2f8] ;  /* 0x0002f80001077983 */ /* 0x001f220000300800 */
[----:B------:R-:W4:Y:S02]  /*170d0*/  LDL.LU R4, [R1+0x37c] ;  /* 0x00037c0001047983 */ /* 0x000f240000300800 */
[----:B------:R-:W-:Y:S02]  /*170e0*/  STL [R1+0x3d10], R0 ;  /* 0x003d100001007387 */ /* 0x000fe40000100800 */
[----:B------:R0:W-:Y:S02]  /*170f0*/  STL [R1+0x3df0], R0 ;  /* 0x003df00001007387 */ /* 0x0001e40000100800 */
[----:B0-----:R-:W4:Y:S04]  /*17100*/  LDL.LU R0, [R1+0x380] ;  /* 0x0003800001007983 */ /* 0x001f280000300800 */
[----:B--2---:R0:W-:Y:S04]  /*17110*/  STS.U16 [R2], R29 ;  /* 0x0000001d02007388 */ /* 0x0041e80000000400 */
[----:B0-----:R-:W2:Y:S04]  /*17120*/  LDL.LU R29, [R1+0x3e9c] ;  /* 0x003e9c00011d7983 */ /* 0x001ea80000300800 */
[----:B---3--:R-:W-:Y:S04]  /*17130*/  STS.U16 [R2+0xc100], R25 ;  /* 0x00c1001902007388 */ /* 0x008fe80000000400 */
[----:B----4-:R-:W-:Y:S04]  /*17140*/  STS.U16 [R2+0xc200], R26 ;  /* 0x00c2001a02007388 */ /* 0x010fe80000000400 */
[----:B------:R0:W-:Y:S02]  /*17150*/  STS.U16 [R2+0x200], R0 ;  /* 0x0002000002007388 */ /* 0x0001e40000000400 */
[----:B0-----:R-:W-:-:S02]  /*17160*/  LOP3.LUT R0, R2, 0x10, RZ, 0x3c, !PT ;  /* 0x0000001002007812 */ /* 0x001fc400078e3cff */
[----:B--2---:R0:W-:Y:S04]  /*17170*/  STS.U16 [R2+0x100], R29 ;  /* 0x0001001d02007388 */ /* 0x0041e80000000400 */
[----:B0-----:R-:W2:Y:S01]  /*17180*/  LDL.LU R29, [R1+0x3e98] ;  /* 0x003e9800011d7983 */ /* 0x001ea20000300800 */
[----:B------:R-:W3:Y:S02]  /*17190*/  LDL.LU R25, [R1+0x10] ;  /* 0x0000100001197983 */ /* 0x000ee40000300800 */
[----:B------:R0:W-:Y:S02]  /*171a0*/  STL [R1+0x3e94], R0 ;  /* 0x003e940001007387 */ /* 0x0001e40000100800 */
[----:B0-----:R-:W4:Y:S01]  /*171b0*/  LDL.LU R0, [R1+0xc] ;  /* 0x00000c0001007983 */ /* 0x001f220000300800 */
[----:B------:R-:W2:Y:S03]  /*171c0*/  LDL.LU R26, [R1+0x374] ;  /* 0x00037400011a7983 */ /* 0x000ea60000300800 */
[----:B------:R-:W-:Y:S04]  /*171d0*/  STS.U16 [R2+0xc300], R27 ;  /* 0x00c3001b02007388 */ /* 0x000fe80000000400 */
        /* <DEDUP_REMOVED lines=23> */
[----:B--2---:R0:W-:Y:S04]  /*17350*/  STL [R1+0x3e90], R26 ;  /* 0x003e901a01007387 */ /* 0x0041e80000100800 */
[----:B0-----:R-:W2:Y:S01]  /*17360*/  LDL.LU R26, [R1+0x378] ;  /* 0x00037800011a7983 */ /* 0x001ea20000300800 */
[----:B------:R-:W2:Y:S02]  /*17370*/  LDL.LU R27, [R1+0x370] ;  /* 0x00037000011b7983 */ /* 0x000ea40000300800 */
[----:B------:R-:W2:Y:S02]  /*17380*/  LDL.LU R3, [R1+0x36c] ;  /* 0x00036c0001037983 */ /* 0x000ea40000300800 */
[----:B------:R-:W2:Y:S01]  /*17390*/  LDL.LU R4, [R1+0x2e4] ;  /* 0x0002e40001047983 */ /* 0x000ea20000300800 */
[----:B------:R-:W2:Y:S01]  /*173a0*/  LDL.LU R7, [R1+0x2e0] ;  /* 0x0002e00001077983 */ /* 0x000ea20000300800 */
        /* <DEDUP_REMOVED lines=15> */
[----:B------:R-:W2:Y:S04]  /*174a0*/  LDL.LU R20, [R1+0xc0] ;  /* 0x0000c00001147983 */ /* 0x000ea80000300800 */
[----:B------:R0:W-:Y:S01]  /*174b0*/  STS.U16 [R2+0xe100], R29 ;  /* 0x00e1001d02007388 */ /* 0x0001e20000000400 */
[----:B------:R-:W2:Y:S03]  /*174c0*/  LDL.LU R21, [R1+0xbc] ;  /* 0x0000bc0001157983 */ /* 0x000ea60000300800 */
[----:B---3--:R1:W-:Y:S04]  /*174d0*/  STS.U16 [R2+0xe200], R25 ;  /* 0x00e2001902007388 */ /* 0x0083e80000000400 */
[----:B----4-:R3:W-:Y:S04]  /*174e0*/  STS.U16 [R2+0xe300], R0 ;  /* 0x00e3000002007388 */ /* 0x0107e80000000400 */
[----:B0-----:R-:W4:Y:S01]  /*174f0*/  LDL.LU R29, [R1+0x68] ;  /* 0x00006800011d7983 */ /* 0x001f220000300800 */
[----:B------:R-:W2:Y:S02]  /*17500*/  LDL.LU R22, [R1+0x64] ;  /* 0x0000640001167983 */ /* 0x000ea40000300800 */
[----:B------:R-:W2:Y:S02]  /*17510*/  LDL.LU R23, [R1+0x60] ;  /* 0x0000600001177983 */ /* 0x000ea40000300800 */
[----:B------:R-:W2:Y:S01]  /*17520*/  LDL.LU R24, [R1+0x5c] ;  /* 0x00005c0001187983 */ /* 0x000ea20000300800 */
[----:B-1----:R-:W2:Y:S01]  /*17530*/  LDL.LU R25, [R1+0x4] ;  /* 0x0000040001197983 */ /* 0x002ea20000300800 */
[----:B---3--:R-:W2:Y:S02]  /*17540*/  LDL.LU R0, [R1+0x3e94] ;  /* 0x003e940001007983 */ /* 0x008ea40000300800 */
[----:B------:R-:W3:Y:S01]  /*17550*/  LDL.LU R2, [R1+0x2e8] ;  /* 0x0002e80001027983 */ /* 0x000ee20000300800 */
[----:B--2---:R0:W-:Y:S04]  /*17560*/  STS.U16 [R0+0x400], R26 ;  /* 0x0004001a00007388 */ /* 0x0041e80000000400 */
[----:B0-----:R-:W2:Y:S04]  /*17570*/  LDL.LU R26, [R1+0x3e90] ;  /* 0x003e9000011a7983 */ /* 0x001ea80000300800 */
[----:B--2---:R0:W-:Y:S01]  /*17580*/  STS.U16 [R0+0x500], R26 ;  /* 0x0005001a00007388 */ /* 0x0041e20000000400 */
[----:B------:R1:W-:Y:S02]  /*17590*/  STS.U16 [R0+0x600], R27 ;  /* 0x0006001b00007388 */ /* 0x0003e40000000400 */
[----:B------:R2:W-:Y:S02]  /*175a0*/  STS.U16 [R0+0x700], R3 ;  /* 0x0007000300007388 */ /* 0x0005e40000000400 */
[----:B---3--:R-:W-:Y:S01]  /*175b0*/  STS.U16 [R0+0x2400], R2 ;  /* 0x0024000200007388 */ /* 0x008fe20000000400 */
[----:B------:R-:W-:Y:S01]  /*175c0*/  STS.U16 [R0+0x2500], R4 ;  /* 0x0025000400007388 */ /* 0x000fe20000000400 */
[----:B------:R-:W-:Y:S02]  /*175d0*/  STS.U16 [R0+0x2600], R7 ;  /* 0x0026000700007388 */ /* 0x000fe40000000400 */
[----:B------:R-:W-:Y:S02]  /*175e0*/  STS.U16 [R0+0x2700], R6 ;  /* 0x0027000600007388 */ /* 0x000fe40000000400 */
[----:B------:R-:W-:Y:S01]  /*175f0*/  STS.U16 [R0+0x4400], R28 ;  /* 0x0044001c00007388 */ /* 0x000fe20000000400 */
[----:B------:R-:W-:Y:S04]  /*17600*/  STS.U16 [R0+0x4500], R5 ;  /* 0x0045000500007388 */ /* 0x000fe80000000400 */
[----:B0-----:R-:W3:Y:S01]  /*17610*/  LDL.LU R26, [R1+0x3e8c] ;  /* 0x003e8c00011a7983 */ /* 0x001ee20000300800 */
[----:B-1----:R-:W3:Y:S02]  /*17620*/  LDL.LU R27, [R1+0x3e88] ;  /* 0x003e8800011b7983 */ /* 0x002ee40000300800 */
[----:B--2---:R-:W2:Y:S02]  /*17630*/  LDL.LU R3, [R1+0x3e84] ;  /* 0x003e840001037983 */ /* 0x004ea40000300800 */
[----:B------:R-:W-:Y:S01]  /*17640*/  STS.U16 [R0+0x4600], R8 ;  /* 0x0046000800007388 */ /* 0x000fe20000000400 */
[----:B------:R-:W-:Y:S01]  /*17650*/  STS.U16 [R0+0x4700], R9 ;  /* 0x0047000900007388 */ /* 0x000fe20000000400 */
[----:B------:R-:W-:Y:S02]  /*17660*/  STS.U16 [R0+0x6400], R10 ;  /* 0x0064000a00007388 */ /* 0x000fe40000000400 */
[----:B------:R-:W-:Y:S02]  /*17670*/  STS.U16 [R0+0x6500], R11 ;  /* 0x0065000b00007388 */ /* 0x000fe40000000400 */
        /* <DEDUP_REMOVED lines=9> */
[----:B------:R0:W-:Y:S04]  /*17710*/  STS.U16 [R0+0xa700], R21 ;  /* 0x00a7001500007388 */ /* 0x0001e80000000400 */
[----:B0-----:R-:W3:Y:S01]  /*17720*/  LDL.LU R21, [R1+0x368] ;  /* 0x0003680001157983 */ /* 0x001ee20000300800 */
[----:B----4-:R0:W-:Y:S03]  /*17730*/  STS.U16 [R0+0xc400], R29 ;  /* 0x00c4001d00007388 */ /* 0x0101e60000000400 */
[----:B0-----:R-:W0:Y:S01]  /*17740*/  S2R R29, SR_TID.X ;  /* 0x00000000001d7919 */ /* 0x001e220000002100 */
[----:B------:R-:W-:Y:S02]  /*17750*/  STS.U16 [R0+0xc500], R22 ;  /* 0x00c5001600007388 */ /* 0x000fe40000000400 */
[----:B------:R-:W-:Y:S02]  /*17760*/  STS.U16 [R0+0xc600], R23 ;  /* 0x00c6001700007388 */ /* 0x000fe40000000400 */
[----:B------:R-:W-:Y:S01]  /*17770*/  STS.U16 [R0+0xc700], R24 ;  /* 0x00c7001800007388 */ /* 0x000fe20000000400 */
[----:B------:R-:W-:Y:S01]  /*17780*/  STS.U16 [R0+0xe400], R25 ;  /* 0x00e4001900007388 */ /* 0x000fe20000000400 */
[----:B0-----:R-:W-:-:S03]  /*17790*/  LOP3.LUT R29, R29, 0x7f, RZ, 0xc0, !PT ;  /* 0x0000007f1d1d7812 */ /* 0x001fc600078ec0ff */
[----:B--2---:R-:W-:Y:S01]  /*177a0*/  STS.U16 [R0+0xe500], R3 ;  /* 0x00e5000300007388 */ /* 0x004fe20000000400 */
[----:B---3--:R0:W-:Y:S02]  /*177b0*/  STS.U16 [R0+0xe600], R27 ;  /* 0x00e6001b00007388 */ /* 0x0081e40000000400 */
[----:B0-----:R-:W-:Y:S02]  /*177c0*/  IMAD.SHL.U32 R0, R29, 0x2, RZ ;  /* 0x000000021d007824 */ /* 0x001fe400078e00ff */
[----:B------:R-:W0:Y:S04]  /*177d0*/  S2R R29, SR_TID.X ;  /* 0x00000000001d7919 */ /* 0x000e280000002100 */
[----:B------:R0:W-:Y:S01]  /*177e0*/  STL [R1+0x3e80], R21 ;  /* 0x003e801501007387 */ /* 0x0001e20000100800 */
[----:B------:R-:W2:Y:S02]  /*177f0*/  LDL.LU R22, [R1+0x364] ;  /* 0x0003640001167983 */ /* 0x000ea40000300800 */
[----:B------:R-:W3:Y:S02]  /*17800*/  LDL.LU R23, [R1+0x360] ;  /* 0x0003600001177983 */ /* 0x000ee40000300800 */
[----:B------:R-:W4:Y:S01]  /*17810*/  LDL.LU R24, [R1+0x35c] ;  /* 0x00035c0001187983 */ /* 0x000f220000300800 */
        /* <DEDUP_REMOVED lines=9> */
[----:B0-----:R-:W-:-:S03]  /*178b0*/  LOP3.LUT R21, R29, 0x7f, RZ, 0xc0, !PT ;  /* 0x0000007f1d157812 */ /* 0x001fc600078ec0ff */
[----:B------:R-:W2:Y:S01]  /*178c0*/  LDL.LU R11, [R1+0x1b0] ;  /* 0x0001b000010b7983 */ /* 0x000ea20000300800 */
[----:B------:R-:W2:Y:S03]  /*178d0*/  LDL.LU R12, [R1+0x15c] ;  /* 0x00015c00010c7983 */ /* 0x000ea60000300800 */
[----:B------:R-:W2:Y:S01]  /*178e0*/  LDL.LU R13, [R1+0x158] ;  /* 0x00015800010d7983 */ /* 0x000ea20000300800 */
[----:B------:R-:W2:Y:S02]  /*178f0*/  LDL.LU R14, [R1+0x154] ;  /* 0x00015400010e7983 */ /* 0x000ea40000300800 */
[----:B------:R-:W2:Y:S02]  /*17900*/  LDL.LU R15, [R1+0x150] ;  /* 0x00015000010f7983 */ /* 0x000ea40000300800 */
[----:B------:R-:W-:Y:S01]  /*17910*/  IMAD.SHL.U32 R21, R21, 0x2, RZ ;  /* 0x0000000215157824 */ /* 0x000fe200078e00ff */
[----:B------:R-:W2:Y:S01]  /*17920*/  LDL.LU R16, [R1+0xb8] ;  /* 0x0000b80001107983 */ /* 0x000ea20000300800 */
[----:B------:R-:W2:Y:S02]  /*17930*/  LDL.LU R17, [R1+0xb4] ;  /* 0x0000b40001117983 */ /* 0x000ea40000300800 */
[----:B------:R-:W2:Y:S02]  /*17940*/  LDL.LU R18, [R1+0xb0] ;  /* 0x0000b00001127983 */ /* 0x000ea40000300800 */
[----:B------:R-:W2:Y:S01]  /*17950*/  LDL.LU R19, [R1+0xac] ;  /* 0x0000ac0001137983 */ /* 0x000ea20000300800 */
[----:B------:R-:W2:Y:S01]  /*17960*/  LDL.LU R20, [R1+0x58] ;  /* 0x0000580001147983 */ /* 0x000ea20000300800 */
[----:B------:R-:W-:Y:S01]  /*17970*/  LOP3.LUT R21, R21, 0x10, RZ, 0x3c, !PT ;  /* 0x0000001015157812 */ /* 0x000fe200078e3cff */
[----:B------:R-:W2:Y:S02]  /*17980*/  LDL.LU R25, [R1+0x54] ;  /* 0x0000540001197983 */ /* 0x000ea40000300800 */
[----:B------:R-:W2:Y:S01]  /*17990*/  LDL.LU R3, [R1+0x50] ;  /* 0x0000500001037983 */ /* 0x000ea20000300800 */
[----:B------:R-:W2:Y:S01]  /*179a0*/  LDL.LU R29, [R1+0x3c] ;  /* 0x00003c00011d7983 */ /* 0x000ea20000300800 */
[----:B------:R0:W-:Y:S03]  /*179b0*/  STL [R1+0x3df4], R27 ;  /* 0x003df41b01007387 */ /* 0x0001e60000100800 */
[----:B------:R1:W-:Y:S04]  /*179c0*/  STS.U16 [R21+0xe700], R26 ;  /* 0x00e7001a15007388 */ /* 0x0003e80000000400 */
[----:B0-----:R-:W2:Y:S01]  /*179d0*/  LDL.LU R27, [R1+0x2d4] ;  /* 0x0002d400011b7983 */ /* 0x001ea20000300800 */
[----:B-1----:R-:W2:Y:S02]  /*179e0*/  LDL.LU R21, [R1+0x3e80] ;  /* 0x003e800001157983 */ /* 0x002ea40000300800 */
[----:B------:R0:W-:Y:S01]  /*179f0*/  STL [R1+0x3df8], R26 ;  /* 0x003df81a01007387 */ /* 0x0001e20000100800 */
[----:B------:R-:W-:Y:S01]  /*17a00*/  LOP3.LUT R0, R0, 0x20, RZ, 0x3c, !PT ;  /* 0x0000002000007812 */ /* 0x000fe200078e3cff */
[----:B0-----:R-:W4:Y:S04]  /*17a10*/  LDL.LU R26, [R1+0x2d8] ;  /* 0x0002d800011a7983 */ /* 0x001f280000300800 */
[----:B--2---:R0:W-:Y:S01]  /*17a20*/  STS.U16 [R0+0x800], R21 ;  /* 0x0008001500007388 */ /* 0x0041e20000000400 */
[----:B------:R1:W-:Y:S02]  /*17a30*/  STS.U16 [R0+0x900], R22 ;  /* 0x0009001600007388 */ /* 0x0003e40000000400 */
[----:B---3--:R2:W-:Y:S02]  /*17a40*/  STS.U16 [R0+0xa00], R23 ;  /* 0x000a001700007388 */ /* 0x0085e40000000400 */
[----:B----4-:R3:W-:Y:S01]  /*17a50*/  STS.U16 [R0+0xb00], R24 ;  /* 0x000b001800007388 */ /* 0x0107e20000000400 */
[----:B0-----:R-:W4:Y:S01]  /*17a60*/  LDL.LU R21, [R1+0x3e7c] ;  /* 0x003e7c0001157983 */ /* 0x001f220000300800 */
[----:B-1----:R-:W4:Y:S02]  /*17a70*/  LDL.LU R22, [R1+0x3e78] ;  /* 0x003e780001167983 */ /* 0x002f240000300800 */
[----:B--2---:R-:W2:Y:S01]  /*17a80*/  LDL.LU R23, [R1+0x3e74] ;  /* 0x003e740001177983 */ /* 0x004ea20000300800 */
[----:B---3--:R-:W3:Y:S04]  /*17a90*/  LDL.LU R24, [R1+0x3e70] ;  /* 0x003e700001187983 */ /* 0x008ee80000300800 */
        /* <DEDUP_REMOVED lines=11> */
[----:B------:R0:W-:Y:S01]  /*17b50*/  STS.U16 [R0+0x6b00], R11 ;  /* 0x006b000b00007388 */ /* 0x0001e20000000400 */
[----:B------:R-:W-:Y:S01]  /*17b60*/  STS.U16 [R0+0x8800], R12 ;  /* 0x0088000c00007388 */ /* 0x000fe20000000400 */
[----:B------:R-:W-:Y:S02]  /*17b70*/  STS.U16 [R0+0x8900], R13 ;  /* 0x0089000d00007388 */ /* 0x000fe40000000400 */
[----:B------:R-:W-:Y:S02]  /*17b80*/  STS.U16 [R0+0x8a00], R14 ;  /* 0x008a000e00007388 */ /* 0x000fe40000000400 */
[----:B------:R-:W-:Y:S01]  /*17b90*/  STS.U16 [R0+0x8b00], R15 ;  /* 0x008b000f00007388 */ /* 0x000fe20000000400 */
[----:B------:R-:W-:Y:S01]  /*17ba0*/  STS.U16 [R0+0xa800], R16 ;  /* 0x00a8001000007388 */ /* 0x000fe20000000400 */
[----:B------:R-:W-:Y:S02]  /*17bb0*/  STS.U16 [R0+0xa900], R17 ;  /* 0x00a9001100007388 */ /* 0x000fe40000000400 */
[----:B------:R-:W-:Y:S01]  /*17bc0*/  STS.U16 [R0+0xaa00], R18 ;  /* 0x00aa001200007388 */ /* 0x000fe20000000400 */
[----:B---3--:R-:W-:Y:S01]  /*17bd0*/  STL [R1+0x3e18], R24 ;  /* 0x003e181801007387 */ /* 0x008fe20000100800 */
[----:B0-----:R-:W3:Y:S02]  /*17be0*/  LDL.LU R11, [R1+0x358] ;  /* 0x00035800010b7983 */ /* 0x001ee40000300800 */
[----:B------:R-:W-:Y:S02]  /*17bf0*/  STS.U16 [R0+0xab00], R19 ;  /* 0x00ab001300007388 */ /* 0x000fe40000000400 */
[----:B------:R-:W-:Y:S01]  /*17c00*/  STS.U16 [R0+0xc800], R20 ;  /* 0x00c8001400007388 */ /* 0x000fe20000000400 */
[----:B------:R-:W-:Y:S01]  /*17c10*/  STS.U16 [R0+0xc900], R25 ;  /* 0x00c9001900007388 */ /* 0x000fe20000000400 */
[----:B------:R0:W-:Y:S03]  /*17c20*/  STS.U16 [R0+0xca00], R3 ;  /* 0x00ca000300007388 */ /* 0x0001e60000000400 */
[----:B0-----:R-:W0:Y:S01]  /*17c30*/  S2R R3, SR_TID.X ;  /* 0x0000000000037919 */ /* 0x001e220000002100 */
[----:B------:R1:W-:Y:S02]  /*17c40*/  STS.U16 [R0+0xcb00], R29 ;  /* 0x00cb001d00007388 */ /* 0x0003e40000000400 */
[----:B------:R0:W-:Y:S02]  /*17c50*/  STS.U16 [R0+0xe800], R24 ;  /* 0x00e8001800007388 */ /* 0x0001e40000000400 */
[C---:B0-----:R-:W-:Y:S01]  /*17c60*/  LOP3.LUT R20, R3.reuse, 0x7f, RZ, 0xc0, !PT ;  /* 0x0000007f03147812 */ /* 0x041fe200078ec0ff */
[----:B------:R-:W-:Y:S01]  /*17c70*/  LOP3.LUT R3, R3, 0x7f, RZ, 0xc0, !PT ;  /* 0x0000007f03037812 */ /* 0x000fe200078ec0ff */
[----:B---3--:R0:W-:Y:S01]  /*17c80*/  STL [R1+0x3e6c], R11 ;  /* 0x003e6c0b01007387 */ /* 0x0081e20000100800 */
[----:B------:R-:W3:Y:S02]  /*17c90*/  LDL.LU R12, [R1+0x354] ;  /* 0x00035400010c7983 */ /* 0x000ee40000300800 */
[----:B------:R-:W3:Y:S02]  /*17ca0*/  LDL.LU R16, [R1+0x350] ;  /* 0x0003500001107983 */ /* 0x000ee40000300800 */
[----:B------:R-:W3:Y:S01]  /*17cb0*/  LDL.LU R17, [R1+0x34c] ;  /* 0x00034c0001117983 */ /* 0x000ee20000300800 */
[----:B------:R-:W3:Y:S01]  /*17cc0*/  LDL.LU R18, [R1+0x2b8] ;  /* 0x0002b80001127983 */ /* 0x000ee20000300800 */
[----:B------:R-:W3:Y:S02]  /*17cd0*/  LDL.LU R19, [R1+0x2b4] ;  /* 0x0002b40001137983 */ /* 0x000ee40000300800 */
[----:B-1----:R-:W3:Y:S02]  /*17ce0*/  LDL.LU R29, [R1+0x2b0] ;  /* 0x0002b000011d7983 */ /* 0x002ee40000300800 */
        /* <DEDUP_REMOVED lines=8> */
[----:B0-----:R-:W-:Y:S01]  /*17d70*/  IMAD.SHL.U32 R11, R3, 0x2, RZ ;  /* 0x00000002030b7824 */ /* 0x001fe200078e00ff */
[----:B------:R-:W3:Y:S01]  /*17d80*/  LDL.LU R28, [R1+0x144] ;  /* 0x00014400011c7983 */ /* 0x000ee20000300800 */
[----:B------:R-:W3:Y:S02]  /*17d90*/  LDL.LU R5, [R1+0x140] ;  /* 0x0001400001057983 */ /* 0x000ee40000300800 */
[----:B------:R-:W3:Y:S02]  /*17da0*/  LDL.LU R8, [R1+0xa8] ;  /* 0x0000a80001087983 */ /* 0x000ee40000300800 */
[----:B------:R-:W3:Y:S01]  /*17db0*/  LDL.LU R9, [R1+0xa4] ;  /* 0x0000a40001097983 */ /* 0x000ee20000300800 */
[----:B------:R-:W3:Y:S01]  /*17dc0*/  LDL.LU R10, [R1+0xa0] ;  /* 0x0000a000010a7983 */ /* 0x000ee20000300800 */
[----:B------:R-:W-:Y:S01]  /*17dd0*/  LOP3.LUT R11, R11, 0x20, RZ, 0x3c, !PT ;  /* 0x000000200b0b7812 */ /* 0x000fe200078e3cff */
[----:B------:R-:W3:Y:S02]  /*17de0*/  LDL.LU R14, [R1+0x9c] ;  /* 0x00009c00010e7983 */ /* 0x000ee40000300800 */
[----:B------:R-:W3:Y:S01]  /*17df0*/  LDL.LU R15, [R1+0x38] ;  /* 0x00003800010f7983 */ /* 0x000ee20000300800 */
[----:B------:R-:W3:Y:S01]  /*17e00*/  LDL.LU R25, [R1+0x34] ;  /* 0x0000340001197983 */ /* 0x000ee20000300800 */
[----:B------:R-:W3:Y:S03]  /*17e10*/  LDL.LU R3, [R1+0x30] ;  /* 0x0000300001037983 */ /* 0x000ee60000300800 */
[----:B--2---:R-:W-:Y:S01]  /*17e20*/  STS.U16 [R11+0xe900], R23 ;  /* 0x00e900170b007388 */ /* 0x004fe20000000400 */
[----:B------:R0:W-:Y:S02]  /*17e30*/  STL [R1+0x3e1c], R23 ;  /* 0x003e1c1701007387 */ /* 0x0001e40000100800 */
[----:B----4-:R-:W-:Y:S02]  /*17e40*/  STS.U16 [R11+0xea00], R22 ;  /* 0x00ea00160b007388 */ /* 0x010fe40000000400 */
[----:B------:R-:W-:Y:S01]  /*17e50*/  STS.U16 [R11+0xeb00], R21 ;  /* 0x00eb00150b007388 */ /* 0x000fe20000000400 */
[----:B0-----:R-:W2:Y:S01]  /*17e60*/  LDL.LU R23, [R1+0x224] ;  /* 0x0002240001177983 */ /* 0x001ea20000300800 */
[----:B------:R0:W-:Y:S03]  /*17e70*/  STL [R1+0x3e20], R22 ;  /* 0x003e201601007387 */ /* 0x0001e60000100800 */
[----:B0-----:R-:W3:Y:S01]  /*17e80*/  LDL.LU R22, [R1+0x228] ;  /* 0x0002280001167983 */ /* 0x001ee20000300800 */
[----:B------:R-:W2:Y:S02]  /*17e90*/  LDL.LU R11, [R1+0x3e6c] ;  /* 0x003e6c00010b7983 */ /* 0x000ea40000300800 */
[----:B------:R0:W-:Y:S02]  /*17ea0*/  STL [R1+0x3e24], R21 ;  /* 0x003e241501007387 */ /* 0x0001e40000100800 */
[----:B------:R-:W-:Y:S01]  /*17eb0*/  IMAD.SHL.U32 R13, R20, 0x2, RZ ;  /* 0x00000002140d7824 */ /* 0x000fe200078e00ff */
[----:B0-----:R-:W3:Y:S04]  /*17ec0*/  LDL.LU R21, [R1+0x2ac] ;  /* 0x0002ac0001157983 */ /* 0x001ee80000300800 */
[----:B------:R-:W-:-:S05]  /*17ed0*/  LOP3.LUT R13, R13, 0x30, RZ, 0x3c, !PT ;  /* 0x000000300d0d7812 */ /* 0x000fca00078e3cff */
[----:B--2---:R0:W-:Y:S01]  /*17ee0*/  STS.U16 [R13+0xc00], R11 ;  /* 0x000c000b0d007388 */ /* 0x0041e20000000400 */
[----:B---3--:R1:W-:Y:S03]  /*17ef0*/  STS.U16 [R13+0xd00], R12 ;  /* 0x000d000c0d007388 */ /* 0x0083e60000000400 */
[----:B------:R2:W-:Y:S01]  /*17f00*/  STS.U16 [R13+0xe00], R16 ;  /* 0x000e00100d007388 */ /* 0x0005e20000000400 */
[----:B------:R3:W-:Y:S03]  /*17f10*/  STS.U16 [R13+0xf00], R17 ;  /* 0x000f00110d007388 */ /* 0x0007e60000000400 */
[----:B------:R3:W-:Y:S01]  /*17f20*/  STS.U16 [R13+0x2c00], R18 ;  /* 0x002c00120d007388 */ /* 0x0007e20000000400 */
[----:B------:R3:W-:Y:S03]  /*17f30*/  STS.U16 [R13+0x2d00], R19 ;  /* 0x002d00130d007388 */ /* 0x0007e60000000400 */
[----:B0-----:R-:W4:Y:S04]  /*17f40*/  LDL.LU R11, [R1+0x3e68] ;  /* 0x003e6800010b7983 */ /* 0x001f280000300800 */
[----:B-1----:R-:W4:Y:S01]  /*17f50*/  LDL.LU R12, [R1+0x3e64] ;  /* 0x003e6400010c7983 */ /* 0x002f220000300800 */
[----:B--2---:R-:W2:Y:S02]  /*17f60*/  LDL.LU R16, [R1+0x3e60] ;  /* 0x003e600001107983 */ /* 0x004ea40000300800 */
[----:B---3--:R-:W3:Y:S01]  /*17f70*/  LDL.LU R17, [R1+0x3e5c] ;  /* 0x003e5c0001117983 */ /* 0x008ee20000300800 */
[----:B------:R-:W2:Y:S01]  /*17f80*/  LDL.LU R18, [R1+0x3e58] ;  /* 0x003e580001127983 */ /* 0x000ea20000300800 */
[----:B------:R-:W2:Y:S03]  /*17f90*/  LDL.LU R19, [R1+0x3e54] ;  /* 0x003e540001137983 */ /* 0x000ea60000300800 */
[----:B------:R0:W-:Y:S04]  /*17fa0*/  STS.U16 [R13+0x2e00], R29 ;  /* 0x002e001d0d007388 */ /* 0x0001e80000000400 */
[----:B0-----:R-:W2:Y:S01]  /*17fb0*/  LDL.LU R29, [R1+0x3e50] ;  /* 0x003e5000011d7983 */ /* 0x001ea20000300800 */
        /* <DEDUP_REMOVED lines=16> */
[----:B------:R0:W-:Y:S02]  /*180c0*/  STS.U16 [R13+0xaf00], R14 ;  /* 0x00af000e0d007388 */ /* 0x0001e40000000400 */
[----:B------:R-:W-:Y:S02]  /*180d0*/  STS.U16 [R13+0xcc00], R15 ;  /* 0x00cc000f0d007388 */ /* 0x000fe40000000400 */
[----:B------:R-:W-:Y:S01]  /*180e0*/  STS.U16 [R13+0xcd00], R25 ;  /* 0x00cd00190d007388 */ /* 0x000fe20000000400 */
[----:B------:R1:W-:Y:S04]  /*180f0*/  STS.U16 [R13+0xce00], R3 ;  /* 0x00ce00030d007388 */ /* 0x0003e80000000400 */
[----:B0-----:R-:W3:Y:S01]  /*18100*/  LDL.LU R14, [R1+0x348] ;  /* 0x00034800010e7983 */ /* 0x001ee20000300800 */
[----:B-1----:R-:W3:Y:S02]  /*18110*/  LDL.LU R3, [R1+0x344] ;  /* 0x0003440001037983 */ /* 0x002ee40000300800 */
[----:B------:R-:W-:Y:S01]  /*18120*/  IMAD.SHL.U32 R2, R20, 0x2, RZ ;  /* 0x0000000214027824 */ /* 0x000fe200078e00ff */
[----:B--2---:R0:W-:Y:S04]  /*18130*/  STS.U16 [R13+0xcf00], R29 ;  /* 0x00cf001d0d007388 */ /* 0x0041e80000000400 */
[----:B0-----:R-:W2:Y:S01]  /*18140*/  LDL.LU R29, [R1+0x340] ;  /* 0x00034000011d7983 */ /* 0x001ea20000300800 */
[----:B------:R-:W4:Y:S02]  /*18150*/  LDL.LU R21, [R1+0x29c] ;  /* 0x00029c0001157983 */ /* 0x000f240000300800 */
[----:B------:R-:W4:Y:S02]  /*18160*/  LDL.LU R22, [R1+0x218] ;  /* 0x0002180001167983 */ /* 0x000f240000300800 */
[----:B------:R-:W4:Y:S01]  /*18170*/  LDL.LU R25, [R1+0x214] ;  /* 0x0002140001197983 */ /* 0x000f220000300800 */
[----:B------:R-:W4:Y:S01]  /*18180*/  LDL.LU R23, [R1+0x210] ;  /* 0x0002100001177983 */ /* 0x000f220000300800 */
        /* <DEDUP_REMOVED lines=11> */
[----:B------:R-:W-:Y:S04]  /*18240*/  STS.U16 [R13+0xec00], R19 ;  /* 0x00ec00130d007388 */ /* 0x000fe80000000400 */
[----:B------:R0:W-:Y:S01]  /*18250*/  STL [R1+0x3e2c], R19 ;  /* 0x003e2c1301007387 */ /* 0x0001e20000100800 */
[----:B------:R-:W-:Y:S02]  /*18260*/  STS.U16 [R13+0xed00], R18 ;  /* 0x00ed00120d007388 */ /* 0x000fe40000000400 */
[----:B---3--:R-:W-:Y:S01]  /*18270*/  STS.U16 [R13+0xee00], R17 ;  /* 0x00ee00110d007388 */ /* 0x008fe20000000400 */
[----:B------:R-:W-:Y:S04]  /*18280*/  STS.U16 [R13+0xef00], R16 ;  /* 0x00ef00100d007388 */ /* 0x000fe80000000400 */
[----:B0-----:R-:W3:Y:S01]  /*18290*/  LDL.LU R19, [R1+0x2a0] ;  /* 0x0002a00001137983 */ /* 0x001ee20000300800 */
[----:B------:R0:W-:Y:S03]  /*182a0*/  STL [R1+0x3e30], R18 ;  /* 0x003e301201007387 */ /* 0x0001e60000100800 */
[----:B0-----:R-:W3:Y:S01]  /*182b0*/  LDL.LU R18, [R1+0x2a4] ;  /* 0x0002a40001127983 */ /* 0x001ee20000300800 */
[----:B------:R-:W3:Y:S02]  /*182c0*/  LDL.LU R10, [R1+0x8c] ;  /* 0x00008c00010a7983 */ /* 0x000ee40000300800 */
[----:B------:R-:W3:Y:S02]  /*182d0*/  LDL.LU R15, [R1+0x28] ;  /* 0x00002800010f7983 */ /* 0x000ee40000300800 */
[----:B------:R-:W3:Y:S01]  /*182e0*/  LDL.LU R20, [R1+0x24] ;  /* 0x0000240001147983 */ /* 0x000ee20000300800 */
[----:B------:R0:W-:Y:S04]  /*182f0*/  STL [R1+0x3e34], R17 ;  /* 0x003e341101007387 */ /* 0x0001e80000100800 */
[----:B0-----:R-:W3:Y:S01]  /*18300*/  LDL.LU R17, [R1+0x2a8] ;  /* 0x0002a80001117983 */ /* 0x001ee20000300800 */
[----:B------:R-:W3:Y:S02]  /*18310*/  LDL.LU R13, [R1+0x3e4c] ;  /* 0x003e4c00010d7983 */ /* 0x000ee40000300800 */
[----:B------:R0:W-:Y:S02]  /*18320*/  STL [R1+0x3e38], R16 ;  /* 0x003e381001007387 */ /* 0x0001e40000100800 */
[----:B0-----:R-:W3:Y:S01]  /*18330*/  LDL.LU R16, [R1+0x33c] ;  /* 0x00033c0001107983 */ /* 0x001ee20000300800 */
[----:B------:R-:W-:-:S05]  /*18340*/  LOP3.LUT R2, R2, 0x40, RZ, 0x3c, !PT ;  /* 0x0000004002027812 */ /* 0x000fca00078e3cff */
[----:B------:R0:W-:Y:S01]  /*18350*/  STS.U16 [R2+0x1000], R14 ;  /* 0x0010000e02007388 */ /* 0x0001e20000000400 */
[----:B------:R1:W-:Y:S03]  /*18360*/  STS.U16 [R2+0x1100], R3 ;  /* 0x0011000302007388 */ /* 0x0003e60000000400 */
[----:B0-----:R-:W4:Y:S01]  /*18370*/  LDL.LU R14, [R1+0x3e48] ;  /* 0x003e4800010e7983 */ /* 0x001f220000300800 */
[----:B-1----:R-:W4:Y:S03]  /*18380*/  LDL.LU R3, [R1+0x3e44] ;  /* 0x003e440001037983 */ /* 0x002f260000300800 */
[----:B--2---:R0:W-:Y:S04]  /*18390*/  STS.U16 [R2+0x1200], R29 ;  /* 0x0012001d02007388 */ /* 0x0041e80000000400 */
[----:B0-----:R-:W2:Y:S04]  /*183a0*/  LDL.LU R29, [R1+0x3e40] ;  /* 0x003e4000011d7983 */ /* 0x001ea80000300800 */
[----:B---3--:R-:W-:Y:S01]  /*183b0*/  STS.U16 [R2+0x1300], R16 ;  /* 0x0013001002007388 */ /* 0x008fe20000000400 */
[----:B------:R-:W-:Y:S02]  /*183c0*/  STS.U16 [R2+0x3000], R17 ;  /* 0x0030001102007388 */ /* 0x000fe40000000400 */
[----:B------:R-:W-:Y:S02]  /*183d0*/  STS.U16 [R2+0x3100], R18 ;  /* 0x0031001202007388 */ /* 0x000fe40000000400 */
[----:B------:R-:W-:Y:S01]  /*183e0*/  STS.U16 [R2+0x3200], R19 ;  /* 0x0032001302007388 */ /* 0x000fe20000000400 */
[----:B----4-:R-:W-:Y:S01]  /*183f0*/  STS.U16 [R2+0x3300], R21 ;  /* 0x0033001502007388 */ /* 0x010fe20000000400 */
[----:B------:R-:W-:Y:S02]  /*18400*/  STS.U16 [R2+0x5000], R22 ;  /* 0x0050001602007388 */ /* 0x000fe40000000400 */
[----:B------:R0:W-:Y:S02]  /*18410*/  STS.U16 [R2+0x5100], R25 ;  /* 0x0051001902007388 */ /* 0x0001e40000000400 */
[----:B0-----:R-:W3:Y:S01]  /*18420*/  LDL.LU R25, [R1+0x1c] ;  /* 0x00001c0001197983 */ /* 0x001ee20000300800 */
[----:B------:R-:W4:Y:S02]  /*18430*/  LDL.LU R16, [R1+0x334] ;  /* 0x0003340001107983 */ /* 0x000f240000300800 */
        /* <DEDUP_REMOVED lines=11> */
[----:B------:R-:W-:Y:S03]  /*184f0*/  STS.U16 [R2+0xb100], R9 ;  /* 0x00b1000902007388 */ /* 0x000fe60000000400 */
[----:B----4-:R0:W-:Y:S04]  /*18500*/  STL [R1+0x3e3c], R16 ;  /* 0x003e3c1001007387 */ /* 0x0101e80000100800 */
[----:B0-----:R-:W4:Y:S04]  /*18510*/  LDL.LU R16, [R1+0x338] ;  /* 0x0003380001107983 */ /* 0x001f280000300800 */
[----:B--2---:R0:W-:Y:S01]  /*18520*/  STS.U16 [R2+0xb200], R29 ;  /* 0x00b2001d02007388 */ /* 0x0041e20000000400 */
[----:B------:R-:W2:Y:S03]  /*18530*/  LDL.LU R17, [R1+0x330] ;  /* 0x0003300001117983 */ /* 0x000ea60000300800 */
[----:B0-----:R-:W0:Y:S01]  /*18540*/  S2R R29, SR_TID.X ;  /* 0x00000000001d7919 */ /* 0x001e220000002100 */
[----:B------:R-:W-:Y:S02]  /*18550*/  STS.U16 [R2+0xb300], R10 ;  /* 0x00b3000a02007388 */ /* 0x000fe40000000400 */
[----:B------:R-:W-:Y:S02]  /*18560*/  STS.U16 [R2+0xd000], R15 ;  /* 0x00d0000f02007388 */ /* 0x000fe40000000400 */
[----:B------:R-:W-:Y:S01]  /*18570*/  STS.U16 [R2+0xd100], R20 ;  /* 0x00d1001402007388 */ /* 0x000fe20000000400 */
[----:B------:R-:W2:Y:S04]  /*18580*/  LDL.LU R18, [R1+0x32c] ;  /* 0x00032c0001127983 */ /* 0x000ea80000300800 */
[----:B------:R1:W-:Y:S01]  /*18590*/  STS.U16 [R2+0xd200], R3 ;  /* 0x00d2000302007388 */ /* 0x0003e20000000400 */
[----:B------:R-:W2:Y:S03]  /*185a0*/  LDL.LU R19, [R1+0x298] ;  /* 0x0002980001137983 */ /* 0x000ea60000300800 */
[----:B-1----:R-:W2:Y:S01]  /*185b0*/  LDL.LU R3, [R1+0x294] ;  /* 0x0002940001037983 */ /* 0x002ea20000300800 */
        /* <DEDUP_REMOVED lines=8> */
[----:B0-----:R-:W-:Y:S01]  /*18640*/  LOP3.LUT R29, R29, 0x7f, RZ, 0xc0, !PT ;  /* 0x0000007f1d1d7812 */ /* 0x001fe200078ec0ff */
[----:B------:R-:W2:Y:S02]  /*18650*/  LDL.LU R24, [R1+0x180] ;  /* 0x0001800001187983 */ /* 0x000ea40000300800 */
[----:B------:R-:W2:Y:S01]  /*18660*/  LDL.LU R5, [R1+0x11c] ;  /* 0x00011c0001057983 */ /* 0x000ea20000300800 */
[----:B------:R-:W2:Y:S04]  /*18670*/  LDL.LU R8, [R1+0x114] ;  /* 0x0001140001087983 */ /* 0x000ea80000300800 */
[----:B---3--:R0:W-:Y:S01]  /*18680*/  STS.U16 [R2+0xd300], R25 ;  /* 0x00d3001902007388 */ /* 0x0081e20000000400 */
[----:B------:R-:W-:-:S02]  /*18690*/  IMAD.SHL.U32 R26, R29, 0x2, RZ ;  /* 0x000000021d1a7824 */ /* 0x000fc400078e00ff */
[----:B------:R-:W4:Y:S02]  /*186a0*/  LDL.LU R9, [R1+0x10c] ;  /* 0x00010c0001097983 */ /* 0x000f240000300800 */
[----:B------:R-:W-:Y:S01]  /*186b0*/  STS.U16 [R2+0xf000], R14 ;  /* 0x00f0000e02007388 */ /* 0x000fe20000000400 */
[----:B------:R-:W2:Y:S04]  /*186c0*/  LDL.LU R10, [R1+0x104] ;  /* 0x00010400010a7983 */ /* 0x000ea80000300800 */
[----:B------:R-:W-:Y:S01]  /*186d0*/  STS.U16 [R2+0xf100], R13 ;  /* 0x00f1000d02007388 */ /* 0x000fe20000000400 */
[----:B------:R-:W-:Y:S01]  /*186e0*/  LOP3.LUT R26, R26, 0x50, RZ, 0x3c, !PT ;  /* 0x000000501a1a7812 */ /* 0x000fe200078e3cff */
[----:B------:R-:W2:Y:S02]  /*186f0*/  LDL.LU R15, [R1+0x88] ;  /* 0x00008800010f7983 */ /* 0x000ea40000300800 */
[----:B------:R-:W-:Y:S01]  /*18700*/  STS.U16 [R2+0xf200], R12 ;  /* 0x00f2000c02007388 */ /* 0x000fe20000000400 */
[----:B------:R-:W2:Y:S04]  /*18710*/  LDL.LU R20, [R1+0x84] ;  /* 0x0000840001147983 */ /* 0x000ea80000300800 */
[----:B------:R1:W-:Y:S01]  /*18720*/  STS.U16 [R2+0xf300], R11 ;  /* 0x00f3000b02007388 */ /* 0x0003e20000000400 */
[----:B0-----:R-:W2:Y:S03]  /*18730*/  LDL.LU R25, [R1+0x80] ;  /* 0x0000800001197983 */ /* 0x001ea60000300800 */
[----:B-1----:R-:W2:Y:S01]  /*18740*/  LDL.LU R2, [R1+0x7c] ;  /* 0x00007c0001027983 */ /* 0x002ea20000300800 */
[----:B------:R-:W2:Y:S03]  /*18750*/  LDL.LU R4, [R1+0x8] ;  /* 0x0000080001047983 */ /* 0x000ea60000300800 */
[----:B----4-:R0:W-:Y:S04]  /*18760*/  STS.U16 [R26+0x1400], R16 ;  /* 0x001400101a007388 */ /* 0x0101e80000000400 */
[----:B0-----:R-:W4:Y:S04]  /*18770*/  LDL.LU R16, [R1+0x3e3c] ;  /* 0x003e3c0001107983 */ /* 0x001f280000300800 */
[----:B----4-:R0:W-:Y:S01]  /*18780*/  STS.U16 [R26+0x1500], R16 ;  /* 0x001500101a007388 */ /* 0x0101e20000000400 */
[----:B--2---:R1:W-:Y:S02]  /*18790*/  STS.U16 [R26+0x1600], R17 ;  /* 0x001600111a007388 */ /* 0x0043e40000000400 */
[----:B------:R2:W-:Y:S02]  /*187a0*/  STS.U16 [R26+0x1700], R18 ;  /* 0x001700121a007388 */ /* 0x0005e40000000400 */
[----:B------:R4:W-:Y:S01]  /*187b0*/  STS.U16 [R26+0x3400], R19 ;  /* 0x003400131a007388 */ /* 0x0009e20000000400 */
[----:B------:R4:W-:Y:S04]  /*187c0*/  STS.U16 [R26+0x3500], R3 ;  /* 0x003500031a007388 */ /* 0x0009e80000000400 */
[----:B0-----:R-:W4:Y:S01]  /*187d0*/  LDL.LU R16, [R1+0x3e38] ;  /* 0x003e380001107983 */ /* 0x001f220000300800 */
[----:B-1----:R-:W4:Y:S02]  /*187e0*/  LDL.LU R17, [R1+0x3e34] ;  /* 0x003e340001117983 */ /* 0x002f240000300800 */
[----:B--2---:R-:W2:Y:S02]  /*187f0*/  LDL.LU R18, [R1+0x3e30] ;  /* 0x003e300001127983 */ /* 0x004ea40000300800 */
[----:B----4-:R-:W4:Y:S01]  /*18800*/  LDL.LU R19, [R1+0x3e2c] ;  /* 0x003e2c0001137983 */ /* 0x010f220000300800 */
[----:B------:R-:W2:Y:S04]  /*18810*/  LDL.LU R3, [R1+0x3e28] ;  /* 0x003e280001037983 */ /* 0x000ea80000300800 */
[----:B------:R0:W-:Y:S01]  /*18820*/  STS.U16 [R26+0x3600], R27 ;  /* 0x0036001b1a007388 */ /* 0x0001e20000000400 */
[----:B------:R1:W-:Y:S02]  /*18830*/  STS.U16 [R26+0x3700], R0 ;  /* 0x003700001a007388 */ /* 0x0003e40000000400 */
[----:B------:R-:W-:Y:S02]  /*18840*/  STS.U16 [R26+0x5400], R7 ;  /* 0x005400071a007388 */ /* 0x000fe40000000400 */
[----:B------:R1:W-:Y:S01]  /*18850*/  STS.U16 [R26+0x5500], R6 ;  /* 0x005500061a007388 */ /* 0x0003e20000000400 */
[----:B------:R1:W-:Y:S04]  /*18860*/  STS.U16 [R26+0x5600], R28 ;  /* 0x0056001c1a007388 */ /* 0x0003e80000000400 */
[----:B0-----:R-:W4:Y:S01]  /*18870*/  LDL.LU R27, [R1+0x328] ;  /* 0x00032800011b7983 */ /* 0x001f220000300800 */
[----:B-1----:R-:W4:Y:S03]  /*18880*/  LDL.LU R0, [R1+0x320] ;  /* 0x0003200001007983 */ /* 0x002f260000300800 */
[----:B------:R-:W4:Y:S01]  /*18890*/  LDL.LU R6, [R1+0x318] ;  /* 0x0003180001067983 */ /* 0x000f220000300800 */
[----:B------:R-:W4:Y:S03]  /*188a0*/  LDL.LU R7, [R1+0x310] ;  /* 0x0003100001077983 */ /* 0x000f260000300800 */
[----:B------:R-:W4:Y:S04]  /*188b0*/  LDL.LU R28, [R1+0x288] ;  /* 0x00028800011c7983 */ /* 0x000f280000300800 */
[----:B--2---:R0:W-:Y:S01]  /*188c0*/  STS.U16 [R26+0x5700], R3 ;  /* 0x005700031a007388 */ /* 0x0041e20000000400 */
[----:B------:R1:W-:Y:S02]  /*188d0*/  STS.U16 [R26+0x7400], R21 ;  /* 0x007400151a007388 */ /* 0x0003e40000000400 */
[----:B------:R2:W-:Y:S02]  /*188e0*/  STS.U16 [R26+0x7500], R22 ;  /* 0x007500161a007388 */ /* 0x0005e40000000400 */
[----:B------:R4:W-:Y:S01]  /*188f0*/  STS.U16 [R26+0x7600], R23 ;  /* 0x007600171a007388 */ /* 0x0009e20000000400 */
[----:B------:R4:W-:Y:S01]  /*18900*/  STS.U16 [R26+0x7700], R24 ;  /* 0x007700181a007388 */ /* 0x0009e20000000400 */
[----:B------:R4:W-:Y:S03]  /*18910*/  STS.U16 [R26+0x9400], R5 ;  /* 0x009400051a007388 */ /* 0x0009e60000000400 */
[----:B0-----:R-:W3:Y:S01]  /*18920*/  LDL.LU R3, [R1+0x280] ;  /* 0x0002800001037983 */ /* 0x001ee20000300800 */
[----:B-1----:R-:W3:Y:S02]  /*18930*/  LDL.LU R21, [R1+0x3e24] ;  /* 0x003e240001157983 */ /* 0x002ee40000300800 */
[----:B--2---:R-:W2:Y:S02]  /*18940*/  LDL.LU R22, [R1+0x3e20] ;  /* 0x003e200001167983 */ /* 0x004ea40000300800 */
[----:B----4-:R-:W4:Y:S01]  /*18950*/  LDL.LU R23, [R1+0x3e1c] ;  /* 0x003e1c0001177983 */ /* 0x010f220000300800 */
[----:B------:R-:W2:Y:S01]  /*18960*/  LDL.LU R24, [R1+0x3e18] ;  /* 0x003e180001187983 */ /* 0x000ea20000300800 */
[----:B------:R-:W2:Y:S03]  /*18970*/  LDL.LU R5, [R1+0x3e14] ;  /* 0x003e140001057983 */ /* 0x000ea60000300800 */
[----:B------:R0:W-:Y:S01]  /*18980*/  STS.U16 [R26+0x9500], R8 ;  /* 0x009500081a007388 */ /* 0x0001e20000000400 */
[----:B------:R1:W-:Y:S02]  /*18990*/  STS.U16 [R26+0x9600], R9 ;  /* 0x009600091a007388 */ /* 0x0003e40000000400 */
[----:B------:R1:W-:Y:S02]  /*189a0*/  STS.U16 [R26+0x9700], R10 ;  /* 0x0097000a1a007388 */ /* 0x0003e40000000400 */
[----:B------:R1:W-:Y:S01]  /*189b0*/  STS.U16 [R26+0xb400], R15 ;  /* 0x00b4000f1a007388 */ /* 0x0003e20000000400 */
[----:B------:R1:W-:Y:S01]  /*189c0*/  STS.U16 [R26+0xb500], R20 ;  /* 0x00b500141a007388 */ /* 0x0003e20000000400 */
[----:B------:R1:W-:Y:S03]  /*189d0*/  STS.U16 [R26+0xb600], R25 ;  /* 0x00b600191a007388 */ /* 0x0003e60000000400 */
[----:B0-----:R-:W2:Y:S01]  /*189e0*/  LDL.LU R8, [R1+0x3e10] ;  /* 0x003e100001087983 */ /* 0x001ea20000300800 */
[----:B-1----:R-:W2:Y:S03]  /*189f0*/  LDL.LU R9, [R1+0x3e0c] ;  /* 0x003e0c0001097983 */ /* 0x002ea60000300800 */
[----:B------:R-:W2:Y:S01]  /*18a00*/  LDL.LU R10, [R1+0x3e08] ;  /* 0x003e0800010a7983 */ /* 0x000ea20000300800 */
[----:B------:R-:W2:Y:S03]  /*18a10*/  LDL.LU R15, [R1+0x3e04] ;  /* 0x003e0400010f7983 */ /* 0x000ea60000300800 */
[----:B------:R-:W2:Y:S01]  /*18a20*/  LDL.LU R20, [R1+0x3e00] ;  /* 0x003e000001147983 */ /* 0x000ea20000300800 */
[----:B------:R-:W2:Y:S03]  /*18a30*/  LDL.LU R25, [R1+0x3dfc] ;  /* 0x003dfc0001197983 */ /* 0x000ea60000300800 */
[----:B------:R-:W-:Y:S01]  /*18a40*/  STS.U16 [R26+0xb700], R2 ;  /* 0x00b700021a007388 */ /* 0x000fe20000000400 */
[----:B------:R-:W-:-:S02]  /*18a50*/  IMAD.SHL.U32 R29, R29, 0x2, RZ ;  /* 0x000000021d1d7824 */ /* 0x000fc400078e00ff */
[----:B------:R0:W-:Y:S03]  /*18a60*/  STS.U16 [R26+0xd400], R4 ;  /* 0x00d400041a007388 */ /* 0x0001e60000000400 */
[----:B------:R-:W-:Y:S01]  /*18a70*/  LOP3.LUT R29, R29, 0x60, RZ, 0x3c, !PT ;  /* 0x000000601d1d7812 */ /* 0x000fe200078e3cff */
[----:B0-----:R-:W3:Y:S01]  /*18a80*/  LDL R4, [R1+0x19c0] ;  /* 0x0019c00001047983 */ /* 0x001ee20000100800 */
[----:B------:R-:W3:Y:S03]  /*18a90*/  LDL.LU R2, [R1+0x19b8] ;  /* 0x0019b80001027983 */ /* 0x000ee60000300800 */
[----:B--2---:R-:W-:Y:S01]  /*18aa0*/  STS.U16 [R26+0xd500], R25 ;  /* 0x00d500191a007388 */ /* 0x004fe20000000400 */
[----:B------:R-:W-:Y:S02]  /*18ab0*/  STS.U16 [R26+0xd600], R20 ;  /* 0x00d600141a007388 */ /* 0x000fe40000000400 */
[----:B------:R-:W-:Y:S02]  /*18ac0*/  STS.U16 [R26+0xd700], R15 ;  /* 0x00d7000f1a007388 */ /* 0x000fe40000000400 */
[----:B------:R-:W-:Y:S01]  /*18ad0*/  STS.U16 [R26+0xf400], R10 ;  /* 0x00f4000a1a007388 */ /* 0x000fe20000000400 */
[----:B------:R-:W-:Y:S01]  /*18ae0*/  STS.U16 [R26+0xf500], R9 ;  /* 0x00f500091a007388 */ /* 0x000fe20000000400 */
[----:B------:R-:W-:Y:S02]  /*18af0*/  STS.U16 [R26+0xf600], R8 ;  /* 0x00f600081a007388 */ /* 0x000fe40000000400 */
[----:B------:R0:W-:Y:S02]  /*18b00*/  STS.U16 [R26+0xf700], R5 ;  /* 0x00f700051a007388 */ /* 0x0001e40000000400 */
[----:B------:R1:W-:Y:S01]  /*18b10*/  STS.U16 [R29+0x1800], R27 ;  /* 0x0018001b1d007388 */ /* 0x0003e20000000400 */
[----:B------:R2:W-:Y:S01]  /*18b20*/  STS.U16 [R29+0x1900], R0 ;  /* 0x001900001d007388 */ /* 0x0005e20000000400 */
[----:B------:R2:W-:Y:S02]  /*18b30*/  STS.U16 [R29+0x1a00], R6 ;  /* 0x001a00061d007388 */ /* 0x0005e40000000400 */
[----:B------:R3:W-:Y:S02]  /*18b40*/  STS.U16 [R29+0x1b00], R7 ;  /* 0x001b00071d007388 */ /* 0x0007e40000000400 */
[----:B------:R3:W-:Y:S01]  /*18b50*/  STS.U16 [R29+0x3800], R28 ;  /* 0x0038001c1d007388 */ /* 0x0007e20000000400 */
[----:B0-----:R-:W4:Y:S01]  /*18b60*/  LDL.LU R26, [R1+0x3df8] ;  /* 0x003df800011a7983 */ /* 0x001f220000300800 */
[----:B------:R-:W4:Y:S02]  /*18b70*/  LDL.LU R5, [R1+0x270] ;  /* 0x0002700001057983 */ /* 0x000f240000300800 */
[----:B-1----:R-:W4:Y:S02]  /*18b80*/  LDL.LU R27, [R1+0x3df4] ;  /* 0x003df400011b7983 */ /* 0x002f240000300800 */
[----:B--2---:R-:W2:Y:S01]  /*18b90*/  LDL.LU R0, [R1+0x3df0] ;  /* 0x003df00001007983 */ /* 0x004ea20000300800 */
[----:B------:R-:W2:Y:S01]  /*18ba0*/  LDL.LU R6, [R1+0x3dec] ;  /* 0x003dec0001067983 */ /* 0x000ea20000300800 */
[----:B---3--:R-:W3:Y:S02]  /*18bb0*/  LDL.LU R7, [R1+0x3de8] ;  /* 0x003de80001077983 */ /* 0x008ee40000300800 */
[----:B------:R-:W2:Y:S01]  /*18bc0*/  LDL.LU R28, [R1+0x3de4] ;  /* 0x003de400011c7983 */ /* 0x000ea20000300800 */
[----:B------:R0:W-:Y:S04]  /*18bd0*/  STS.U16 [R29+0x3900], R3 ;  /* 0x003900031d007388 */ /* 0x0001e80000000400 */
[----:B0-----:R-:W2:Y:S04]  /*18be0*/  LDL.LU R3, [R1+0x3de0] ;  /* 0x003de00001037983 */ /* 0x001ea80000300800 */
[----:B--2---:R0:W-:Y:S04]  /*18bf0*/  STS.U16 [R29+0x3a00], R3 ;  /* 0x003a00031d007388 */ /* 0x0041e80000000400 */
[----:B0-----:R-:W2:Y:S01]  /*18c00*/  LDL.LU R3, [R1+0x3ddc] ;  /* 0x003ddc0001037983 */ /* 0x001ea20000300800 */
[----:B----4-:R0:W-:Y:S02]  /*18c10*/  STS.U16 [R29+0x3b00], R5 ;  /* 0x003b00051d007388 */ /* 0x0101e40000000400 */
[----:B0-----:R-:W-:Y:S01]  /*18c20*/  @!P0 IMAD.MOV.U32 R5, RZ, RZ, R2 ;  /* 0x000000ffff058224 */ /* 0x001fe200078e0002 */
[----:B------:R-:W4:Y:S01]  /*18c30*/  LDL.LU R29, [R1+0x3dd8] ;  /* 0x003dd800011d7983 */ /* 0x000f220000300800 */
[----:B------:R-:W-:Y:S01]  /*18c40*/  STL [R1+0x1a0c], R2 ;  /* 0x001a0c0201007387 */ /* 0x000fe20000100800 */
[----:B--2---:R-:W-:-:S06]  /*18c50*/  PRMT R3, RZ, 0x7610, R3 ;  /* 0x00007610ff037816 */ /* 0x004fcc0000000003 */
[----:B------:R0:W2:Y:S04]  /*18c60*/  @!P0 LDG.E.U16 R3, [R4.64] ;  /* 0x0000000604038981 */ /* 0x0000a8000c1e1500 */
[----:B0-----:R-:W2:Y:S04]  /*18c70*/  LDL R4, [R1+0x17d8] ;  /* 0x0017d80001047983 */ /* 0x001ea80000100800 */
[----:B------:R-:W2:Y:S01]  /*18c80*/  LDL R5, [R1+0x17f4] ;  /* 0x0017f40001057983 */ /* 0x000ea20000100800 */
[----:B----4-:R-:W-:Y:S02]  /*18c90*/  PRMT R29, RZ, 0x7610, R29 ;  /* 0x00007610ff1d7816 */ /* 0x010fe4000000001d */
[----:B--2---:R-:W-:-:S04]  /*18ca0*/  @!P0 LOP3.LUT R5, R5, R4, RZ, 0x3c, !PT ;  /* 0x0000000405058212 */ /* 0x004fc800078e3cff */
[----:B------:R-:W-:-:S04]  /*18cb0*/  @!P0 LOP3.LUT R4, R5, R4, RZ, 0x3c, !PT ;  /* 0x0000000405048212 */ /* 0x000fc800078e3cff */
[----:B------:R-:W-:-:S05]  /*18cc0*/  @!P0 LOP3.LUT R5, R5, R4, RZ, 0x3c, !PT ;  /* 0x0000000405058212 */ /* 0x000fca00078e3cff */
[----:B------:R-:W2:Y:S04]  /*18cd0*/  @!P0 LDG.E.U16 R29, [R4.64] ;  /* 0x00000006041d8981 */ /* 0x000ea8000c1e1500 */
[----:B------:R-:W-:Y:S04]  /*18ce0*/  STL [R1+0x3cec], R3 ;  /* 0x003cec0301007387 */ /* 0x000fe80000100800 */
[----:B--2---:R0:W-:Y:S04]  /*18cf0*/  STL [R1+0xb4], R29 ;  /* 0x0000b41d01007387 */ /* 0x0041e80000100800 */
[----:B0-----:R-:W2:Y:S01]  /*18d00*/  LDL.LU R29, [R1+0x3dd4] ;  /* 0x003dd400011d7983 */ /* 0x001ea20000300800 */
[----:B------:R-:W4:Y:S02]  /*18d10*/  LDL R4, [R1+0x17e4] ;  /* 0x0017e40001047983 */ /* 0x000f240000100800 */
[----:B------:R-:W4:Y:S01]  /*18d20*/  LDL R5, [R1+0x18f8] ;  /* 0x0018f80001057983 */ /* 0x000f220000100800 */
[----:B------:R-:W-:-:S02]  /*18d30*/  PRMT R28, RZ, 0x7610, R28 ;  /* 0x00007610ff1c7816 */ /* 0x000fc4000000001c */
[----:B----4-:R-:W-:-:S04]  /*18d40*/  @!P0 LOP3.LUT R5, R5, R4, RZ, 0x3c, !PT ;  /* 0x0000000405058212 */ /* 0x010fc800078e3cff */
[----:B------:R-:W-:-:S04]  /*18d50*/  @!P0 LOP3.LUT R4, R5, R4, RZ, 0x3c, !PT ;  /* 0x0000000405048212 */ /* 0x000fc800078e3cff */
[----:B------:R-:W-:-:S05]  /*18d60*/  @!P0 LOP3.LUT R5, R5, R4, RZ, 0x3c, !PT ;  /* 0x0000000405058212 */ /* 0x000fca00078e3cff */
[----:B------:R-:W4:Y:S04]  /*18d70*/  @!P0 LDG.E.U16 R28, [R4.64] ;  /* 0x00000006041c8981 */ /* 0x000f28000c1e1500 */
[----:B----4-:R0:W-:Y:S04]  /*18d80*/  STL [R1+0xb0], R28 ;  /* 0x0000b01c01007387 */ /* 0x0101e80000100800 */
[----:B0-----:R-:W4:Y:S01]  /*18d90*/  LDL.LU R28, [R1+0x3dd0] ;  /* 0x003dd000011c7983 */ /* 0x001f220000300800 */
[----:B------:R-:W3:Y:S02]  /*18da0*/  LDL R4, [R1+0x18dc] ;  /* 0x0018dc0001047983 */ /* 0x000ee40000100800 */
[----:B------:R-:W3:Y:S01]  /*18db0*/  LDL R5, [R1+0x18e0] ;  /* 0x0018e00001057983 */ /* 0x000ee20000100800 */
[----:B--2---:R-:W-:-:S02]  /*18dc0*/  PRMT R29, RZ, 0x7610, R29 ;  /* 0x00007610ff1d7816 */ /* 0x004fc4000000001d */
[----:B---3--:R-:W-:-:S04]  /*18dd0*/  @!P0 LOP3.LUT R5, R5, R4, RZ, 0x3c, !PT ;  /* 0x0000000405058212 */ /* 0x008fc800078e3cff */
[----:B------:R-:W-:-:S04]  /*18de0*/  @!P0 LOP3.LUT R4, R5, R4, RZ, 0x3c, !PT ;  /* 0x0000000405048212 */ /* 0x000fc800078e3cff */
[----:B------:R-:W-:-:S05]  /*18df0*/  @!P0 LOP3.LUT R5, R5, R4, RZ, 0x3c, !PT ;  /* 0x0000000405058212 */ /* 0x000fca00078e3cff */
[----:B------:R-:W2:Y:S04]  /*18e00*/  @!P0 LDG.E.U16 R29, [R4.64] ;  /* 0x00000006041d8981 */ /* 0x000ea8000c1e1500 */
[----:B--2---:R0:W-:Y:S04]  /*18e10*/  STL [R1+0xa8], R29 ;  /* 0x0000a81d01007387 */ /* 0x0041e80000100800 */
[----:B0-----:R-:W2:Y:S01]  /*18e20*/  LDL.LU R29, [R1+0x3dcc] ;  /* 0x003dcc00011d7983 */ /* 0x001ea20000300800 */
[----:B------:R-:W3:Y:S02]  /*18e30*/  LDL R4, [R1+0x18bc] ;  /* 0x0018bc0001047983 */ /* 0x000ee40000100800 */
[----:B------:R-:W3:Y:S01]  /*18e40*/  LDL R5, [R1+0x18c0] ;  /* 0x0018c00001057983 */ /* 0x000ee20000100800 */
[----:B----4-:R-:W-:-:S02]  /*18e50*/  PRMT R28, RZ, 0x7610, R28 ;  /* 0x00007610ff1c7816 */ /* 0x010fc4000000001c */
[----:B---3--:R-:W-:-:S04]  /*18e60*/  @!P0 LOP3.LUT R5, R5, R4, RZ, 0x3c, !PT ;  /* 0x0000000405058212 */ /* 0x008fc800078e3cff */
[----:B------:R-:W-:-:S04]  /*18e70*/  @!P0 LOP3.LUT R4, R5, R4, RZ, 0x3c, !PT ;  /* 0x0000000405048212 */ /* 0x000fc800078e3cff */
[----:B------:R-:W-:-:S05]  /*18e80*/  @!P0 LOP3.LUT R5, R5, R4, RZ, 0x3c, !PT ;  /* 0x0000000405058212 */ /* 0x000fca00078e3cff */
[----:B------:R-:W3:Y:S04]  /*18e90*/  @!P0 LDG.E.U16 R28, [R4.64] ;  /* 0x00000006041c8981 */ /* 0x000ee8000c1e1500 */
[----:B---3--:R0:W-:Y:S04]  /*18ea0*/  STL [R1+0xa4], R28 ;  /* 0x0000a41c01007387 */ /* 0x0081e80000100800 */
[----:B0-----:R-:W3:Y:S01]  /*18eb0*/  LDL.LU R28, [R1+0x3dc8] ;  /* 0x003dc800011c7983 */ /* 0x001ee20000300800 */
[----:B------:R-:W4:Y:S02]  /*18ec0*/  LDL R4, [R1+0x189c] ;  /* 0x00189c0001047983 */ /* 0x000f240000100800 */
[----:B------:R-:W4:Y:S01]  /*18ed0*/  LDL R5, [R1+0x18a0] ;  /* 0x0018a00001057983 */ /* 0x000f220000100800 */
[----:B--2---:R-:W-:-:S02]  /*18ee0*/  PRMT R29, RZ, 0x7610, R29 ;  /* 0x00007610ff1d7816 */ /* 0x004fc4000000001d */
[----:B----4-:R-:W-:-:S04]  /*18ef0*/  @!P0 LOP3.LUT R5, R5, R4, RZ, 0x3c, !PT ;  /* 0x0000000405058212 */ /* 0x010fc800078e3cff */
[----:B------:R-:W-:-:S04]  /*18f00*/  @!P0 LOP3.LUT R4, R5, R4, RZ, 0x3c, !PT ;  /* 0x0000000405048212 */ /* 0x000fc800078e3cff */
[----:B------:R-:W-:-:S05]  /*18f10*/  @!P0 LOP3.LUT R5, R5, R4, RZ, 0x3c, !PT ;  /* 0x0000000405058212 */ /* 0x000fca00078e3cff */
[----:B------:R-:W2:Y:S04]  /*18f20*/  @!P0 LDG.E.U16 R29, [R4.64] ;  /* 0x00000006041d8981 */ /* 0x000ea8000c1e1500 */
[----:B--2---:R0:W-:Y:S04]  /*18f30*/  STL [R1+0xa0], R29 ;  /* 0x0000a01d01007387 */ /* 0x0041e80000100800 */
[----:B0-----:R-:W2:Y:S01]  /*18f40*/  LDL.LU R29, [R1+0x3dc4] ;  /* 0x003dc400011d7983 */ /* 0x001ea20000300800 */
[----:B------:R-:W4:Y:S02]  /*18f50*/  LDL R4, [R1+0x187c] ;  /* 0x00187c0001047983 */ /* 0x000f240000100800 */
[----:B------:R-:W4:Y:S01]  /*18f60*/  LDL R5, [R1+0x1880] ;  /* 0x0018800001057983 */ /* 0x000f220000100800 */
[----:B---3--:R-:W-:-:S02]  /*18f70*/  PRMT R28, RZ, 0x7610, R28 ;  /* 0x00007610ff1c7816 */ /* 0x008fc4000000001c */
[----:B----4-:R-:W-:-:S04]  /*18f80*/  @!P0 LOP3.LUT R5, R5, R4, RZ, 0x3c, !PT ;  /* 0x0000000405058212 */ /* 0x010fc800078e3cff */
        /* <DEDUP_REMOVED lines=182> */
[----:B------:R0:W4:Y:S04]  /*19af0*/  @!P0 LDG.E.U16 R2, [R4.64] ;  /* 0x0000000604028981 */ /* 0x000128000c1e1500 */
[----:B0-----:R-:W3:Y:S04]  /*19b00*/  LDL R4, [R1+0x1908] ;  /* 0x0019080001047983 */ /* 0x001ee80000100800 */
[----:B------:R-:W3:Y:S01]  /*19b10*/  LDL R5, [R1+0x1944] ;  /* 0x0019440001057983 */ /* 0x000ee20000100800 */
[----:B--2---:R-:W-:Y:S02]  /*19b20*/  PRMT R29, RZ, 0x7610, R29 ;  /* 0x00007610ff1d7816 */ /* 0x004fe4000000001d */
[----:B---3--:R-:W-:-:S04]  /*19b30*/  @!P0 LOP3.LUT R5, R5, R4, RZ, 0x3c, !PT ;  /* 0x0000000405058212 */ /* 0x008fc800078e3cff */
[----:B------:R-:W-:-:S04]  /*19b40*/  @!P0 LOP3.LUT R4, R5, R4, RZ, 0x3c, !PT ;  /* 0x0000000405048212 */ /* 0x000fc800078e3cff */
[----:B------:R-:W-:-:S05]  /*19b50*/  @!P0 LOP3.LUT R5, R5, R4, RZ, 0x3c, !PT ;  /* 0x0000000405058212 */ /* 0x000fca00078e3cff */
[----:B------:R-:W2:Y:S04]  /*19b60*/  @!P0 LDG.E.U16 R29, [R4.64] ;  /* 0x00000006041d8981 */ /* 0x000ea8000c1e1500 */
[----:B----4-:R0:W-:Y:S04]  /*19b70*/  STL [R1+0x3c], R2 ;  /* 0x00003c0201007387 */ /* 0x0101e80000100800 */
[----:B0-----:R-:W3:Y:S04]  /*19b80*/  LDL R2, [R1+0x19c8] ;  /* 0x0019c80001027983 */ /* 0x001ee80000100800 */
        /* <DEDUP_REMOVED lines=16> */
[----:B----4-:R-:W-:Y:S04]  /*19c90*/  STL [R1+0x3d14], R0 ;  /* 0x003d140001007387 */ /* 0x010fe80000100800 */
[----:B--2---:R0:W-:Y:S04]  /*19ca0*/  STL [R1+0x30], R29 ;  /* 0x0000301d01007387 */ /* 0x0041e80000100800 */
[----:B0-----:R-:W2:Y:S01]  /*19cb0*/  LDL.LU R29, [R1+0x3d6c] ;  /* 0x003d6c00011d7983 */ /* 0x001ea20000300800 */
[----:B------:R-:W3:Y:S02]  /*19cc0*/  LDL R4, [R1+0x1968] ;  /* 0x0019680001047983 */ /* 0x000ee40000100800 */
[----:B------:R-:W3:Y:S01]  /*19cd0*/  LDL R5, [R1+0x19a4] ;  /* 0x0019a40001057983 */ /* 0x000ee20000100800 */
[----:B------:R-:W-:-:S02]  /*19ce0*/  PRMT R28, RZ, 0x7610, R28 ;  /* 0x00007610ff1c7816 */ /* 0x000fc4000000001c */
        /* <DEDUP_REMOVED lines=12> */
[----:B------:R-:W2:Y:S01]  /*19db0*/  @!P0 LDG.E.U16 R29, [R4.64] ;  /* 0x00000006041d8981 */ /* 0x000ea2000c1e1500 */
[----:B---3--:R-:W-:-:S03]  /*19dc0*/  PRMT R28, RZ, 0x7610, R28 ;  /* 0x00007610ff1c7816 */ /* 0x008fc6000000001c */
[----:B--2---:R0:W-:Y:S04]  /*19dd0*/  STL [R1+0x28], R29 ;  /* 0x0000281d01007387 */ /* 0x0041e80000100800 */
[----:B0-----:R-:W2:Y:S01]  /*19de0*/  LDL.LU R29, [R1+0x3d64] ;  /* 0x003d6400011d7983 */ /* 0x001ea20000300800 */
[----:B------:R-:W3:Y:S02]  /*19df0*/  LDL R5, [R1+0x19a8] ;  /* 0x0019a80001057983 */ /* 0x000ee40000100800 */
[----:B------:R-:W-:Y:S02]  /*19e00*/  @!P0 IMAD.MOV.U32 R4, RZ, RZ, R2 ;  /* 0x000000ffff048224 */ /* 0x000fe400078e0002 */
[----:B------:R-:W4:Y:S04]  /*19e10*/  LDL.LU R2, [R1+0x19c4] ;  /* 0x0019c40001027983 */ /* 0x000f280000300800 */
[----:B---3--:R-:W3:Y:S04]  /*19e20*/  @!P0 LDG.E.U16 R28, [R4.64] ;  /* 0x00000006041c8981 */ /* 0x008ee8000c1e1500 */
[----:B---3--:R0:W-:Y:S04]  /*19e30*/  STL [R1+0x24], R28 ;  /* 0x0000241c01007387 */ /* 0x0081e80000100800 */
[----:B0-----:R-:W3:Y:S01]  /*19e40*/  LDL.LU R28, [R1+0x3d60] ;  /* 0x003d6000011c7983 */ /* 0x001ee20000300800 */
        /* <DEDUP_REMOVED lines=15> */
[----:B------:R0:W3:Y:S04]  /*19f40*/  @!P0 LDG.E.U16 R0, [R4.64] ;  /* 0x0000000604008981 */ /* 0x0000e8000c1e1500 */
[----:B0-----:R-:W3:Y:S04]  /*19f50*/  LDL R4, [R1+0x18cc] ;  /* 0x0018cc0001047983 */ /* 0x001ee80000100800 */
[----:B------:R-:W3:Y:S01]  /*19f60*/  LDL R5, [R1+0x18d0] ;  /* 0x0018d00001057983 */ /* 0x000ee20000100800 */
[----:B--2---:R-:W-:Y:S02]  /*19f70*/  PRMT R29, RZ, 0x7610, R29 ;  /* 0x00007610ff1d7816 */ /* 0x004fe4000000001d */
[----:B---3--:R-:W-:-:S04]  /*19f80*/  @!P0 LOP3.LUT R5, R5, R4, RZ, 0x3c, !PT ;  /* 0x0000000405058212 */ /* 0x008fc800078e3cff */
[----:B------:R-:W-:-:S04]  /*19f90*/  @!P0 LOP3.LUT R4, R5, R4, RZ, 0x3c, !PT ;  /* 0x0000000405048212 */ /* 0x000fc800078e3cff */
[----:B------:R-:W-:-:S05]  /*19fa0*/  @!P0 LOP3.LUT R5, R5, R4, RZ, 0x3c, !PT ;  /* 0x0000000405058212 */ /* 0x000fca00078e3cff */
[----:B------:R-:W2:Y:S04]  /*19fb0*/  @!P0 LDG.E.U16 R29, [R4.64] ;  /* 0x00000006041d8981 */ /* 0x000ea8000c1e1500 */
[----:B------:R0:W-:Y:S04]  /*19fc0*/  STL [R1+0x1c], R0 ;  /* 0x00001c0001007387 */ /* 0x0001e80000100800 */
[----:B0-----:R-:W3:Y:S04]  /*19fd0*/  LDL R0, [R1+0x1830] ;  /* 0x0018300001007983 */ /* 0x001ee80000100800 */
[----:B--2---:R0:W-:Y:S04]  /*19fe0*/  STL [R1+0x18], R29 ;  /* 0x0000181d01007387 */ /* 0x0041e80000100800 */
[----:B0-----:R-:W2:Y:S01]  /*19ff0*/  LDL.LU R29, [R1+0x3d58] ;  /* 0x003d5800011d7983 */ /* 0x001ea20000300800 */
[----:B------:R-:W2:Y:S02]  /*1a000*/  LDL R4, [R1+0x18ac] ;  /* 0x0018ac0001047983 */ /* 0x000ea40000100800 */
[----:B------:R-:W2:Y:S01]  /*1a010*/  LDL R5, [R1+0x18b0] ;  /* 0x0018b00001057983 */ /* 0x000ea20000100800 */
[----:B------:R-:W-:-:S02]  /*1a020*/  PRMT R28, RZ, 0x7610, R28 ;  /* 0x00007610ff1c7816 */ /* 0x000fc4000000001c */
[----:B--2---:R-:W-:-:S04]  /*1a030*/  @!P0 LOP3.LUT R5, R5, R4, RZ, 0x3c, !PT ;  /* 0x0000000405058212 */ /* 0x004fc800078e3cff */
[----:B------:R-:W-:-:S04]  /*1a040*/  @!P0 LOP3.LUT R4, R5, R4, RZ, 0x3c, !PT ;  /* 0x0000000405048212 */ /* 0x000fc800078e3cff */
[----:B------:R-:W-:-:S05]  /*1a050*/  @!P0 LOP3.LUT R5, R5, R4, RZ, 0x3c, !PT ;  /* 0x0000000405058212 */ /* 0x000fca00078e3cff */
[----:B------:R-:W2:Y:S04]  /*1a060*/  @!P0 LDG.E.U16 R28, [R4.64] ;  /* 0x00000006041c8981 */ /* 0x000ea8000c1e1500 */
        /* <DEDUP_REMOVED lines=26> */
[----:B------:R-:W2:Y:S01]  /*1a210*/  @!P0 LDG.E.U16 R29, [R4.64] ;  /* 0x00000006041d8981 */ /* 0x000ea2000c1e1500 */
[----:B------:R-:W-:-:S03]  /*1a220*/  PRMT R3, RZ, 0x7610, R3 ;  /* 0x00007610ff037816 */ /* 0x000fc60000000003 */
[----:B--2---:R0:W-:Y:S04]  /*1a230*/  STL [R1+0x8], R29 ;  /* 0x0000081d01007387 */ /* 0x0041e80000100800 */
[----:B0-----:R-:W2:Y:S01]  /*1a240*/  LDL.LU R29, [R1+0x3d48] ;  /* 0x003d4800011d7983 */ /* 0x001ea20000300800 */
[----:B------:R-:W2:Y:S02]  /*1a250*/  LDL R5, [R1+0x182c] ;  /* 0x00182c0001057983 */ /* 0x000ea40000100800 */
[----:B---3--:R-:W-:Y:S02]  /*1a260*/  @!P0 IMAD.MOV.U32 R4, RZ, RZ, R0 ;  /* 0x000000ffff048224 */ /* 0x008fe400078e0000 */
[----:B------:R-:W3:Y:S04]  /*1a270*/  LDL R0, [R1+0x196c] ;  /* 0x00196c0001007983 */ /* 0x000ee80000100800 */
[----:B--2---:R0:W2:Y:S04]  /*1a280*/  @!P0 LDG.E.U16 R3, [R4.64] ;  /* 0x0000000604038981 */ /* 0x0040a8000c1e1500 */
[----:B0-----:R-:W2:Y:S04]  /*1a290*/  LDL R4, [R1+0x1810] ;  /* 0x0018100001047983 */ /* 0x001ea80000100800 */
[----:B------:R-:W2:Y:S01]  /*1a2a0*/  LDL R5, [R1+0x190c] ;  /* 0x00190c0001057983 */ /* 0x000ea20000100800 */
[----:B------:R-:W-:-:S02]  /*1a2b0*/  PRMT R29, RZ, 0x7610, R29 ;  /* 0x00007610ff1d7816 */ /* 0x000fc4000000001d */
[----:B--2---:R-:W-:-:S04]  /*1a2c0*/  @!P0 LOP3.LUT R5, R5, R4, RZ, 0x3c, !PT ;  /* 0x0000000405058212 */ /* 0x004fc800078e3cff */
[----:B------:R-:W-:-:S04]  /*1a2d0*/  @!P0 LOP3.LUT R4, R5, R4, RZ, 0x3c, !PT ;  /* 0x0000000405048212 */ /* 0x000fc800078e3cff */
[----:B------:R-:W-:Y:S01]  /*1a2e0*/  @!P0 LOP3.LUT R5, R5, R4, RZ, 0x3c, !PT ;  /* 0x0000000405058212 */ /* 0x000fe200078e3cff */
[----:B------:R0:W-:Y:S04]  /*1a2f0*/  STL [R1+0x3cf0], R3 ;  /* 0x003cf00301007387 */ /* 0x0001e80000100800 */
[----:B------:R1:W2:Y:S01]  /*1a300*/  @!P0 LDG.E.U16 R29, [R4.64] ;  /* 0x00000006041d8981 */ /* 0x0002a2000c1e1500 */
[----:B------:R-:W-:-:S03]  /*1a310*/  PRMT R27, RZ, 0x7610, R27 ;  /* 0x00007610ff1b7816 */ /* 0x000fc6000000001b */
[----:B0-----:R-:W2:Y:S04]  /*1a320*/  LDL R3, [R1+0x194c] ;  /* 0x00194c0001037983 */ /* 0x001ea80000100800 */
[----:B-1----:R-:W2:Y:S04]  /*1a330*/  LDL R4, [R1+0x1800] ;  /* 0x0018000001047983 */ /* 0x002ea80000100800 */
[----:B------:R-:W2:Y:S02]  /*1a340*/  LDL R5, [R1+0x192c] ;  /* 0x00192c0001057983 */ /* 0x000ea40000100800 */
[----:B--2---:R-:W-:-:S04]  /*1a350*/  @!P0 LOP3.LUT R5, R5, R4, RZ, 0x3c, !PT ;  /* 0x0000000405058212 */ /* 0x004fc800078e3cff */
[----:B------:R-:W-:-:S04]  /*1a360*/  @!P0 LOP3.LUT R4, R5, R4, RZ, 0x3c, !PT ;  /* 0x0000000405048212 */ /* 0x000fc800078e3cff */
[----:B------:R-:W-:Y:S01]  /*1a370*/  @!P0 LOP3.LUT R5, R5, R4, RZ, 0x3c, !PT ;  /* 0x0000000405058212 */ /* 0x000fe200078e3cff */
[----:B------:R0:W-:Y:S04]  /*1a380*/  STL [R1+0x3cf4], R29 ;  /* 0x003cf41d01007387 */ /* 0x0001e80000100800 */
[----:B------:R1:W2:Y:S01]  /*1a390*/  @!P0 LDG.E.U16 R27, [R4.64] ;  /* 0x00000006041b8981 */ /* 0x0002a2000c1e1500 */
[----:B------:R-:W-:-:S03]  /*1a3a0*/  PRMT R26, RZ, 0x7610, R26 ;  /* 0x00007610ff1a7816 */ /* 0x000fc6000000001a */
[----:B0-----:R-:W3:Y:S04]  /*1a3b0*/  LDL R29, [R1+0x19ac] ;  /* 0x0019ac00011d7983 */ /* 0x001ee80000100800 */
[----:B-1----:R-:W3:Y:S01]  /*1a3c0*/  LDL R5, [R1+0x1910] ;  /* 0x0019100001057983 */ /* 0x002ee20000100800 */
[----:B------:R-:W-:-:S03]  /*1a3d0*/  @!P0 IMAD.MOV.U32 R4, RZ, RZ, R3 ;  /* 0x000000ffff048224 */ /* 0x000fc600078e0003 */
[----:B--2---:R0:W-:Y:S01]  /*1a3e0*/  STL [R1+0x3cf8], R27 ;  /* 0x003cf81b01007387 */ /* 0x0041e20000100800 */
[----:B------:R-:W-:Y:S01]  /*1a3f0*/  PRMT R25, RZ, 0x7610, R25 ;  /* 0x00007610ff197816 */ /* 0x000fe20000000019 */
[----:B------:R-:W2:Y:S02]  /*1a400*/  LDL R3, [R1+0x19d4] ;  /* 0x0019d40001037983 */ /* 0x000ea40000100800 */
[----:B---3--:R1:W3:Y:S04]  /*1a410*/  @!P0 LDG.E.U16 R26, [R4.64] ;  /* 0x00000006041a8981 */ /* 0x0082e8000c1e1500 */
[----:B0-----:R-:W2:Y:S04]  /*1a420*/  LDL R27, [R1+0x1970] ;  /* 0x00197000011b7983 */ /* 0x001ea80000100800 */
[----:B-1----:R-:W2:Y:S01]  /*1a430*/  LDL R5, [R1+0x1930] ;  /* 0x0019300001057983 */ /* 0x002ea20000100800 */
[----:B------:R-:W-:-:S03]  /*1a440*/  @!P0 IMAD.MOV.U32 R4, RZ, RZ, R0 ;  /* 0x000000ffff048224 */ /* 0x000fc600078e0000 */
[----:B---3--:R0:W-:Y:S01]  /*1a450*/  STL [R1+0x3cfc], R26 ;  /* 0x003cfc1a01007387 */ /* 0x0081e20000100800 */
[----:B------:R-:W-:Y:S01]  /*1a460*/  PRMT R24, RZ, 0x7610, R24 ;  /* 0x00007610ff187816 */ /* 0x000fe20000000018 */
[----:B------:R-:W3:Y:S02]  /*1a470*/  LDL R0, [R1+0x19b0] ;  /* 0x0019b00001007983 */ /* 0x000ee40000100800 */
[----:B--2---:R1:W2:Y:S04]  /*1a480*/  @!P0 LDG.E.U16 R25, [R4.64] ;  /* 0x0000000604198981 */ /* 0x0042a8000c1e1500 */
[----:B0-----:R-:W2:Y:S04]  /*1a490*/  LDL R26, [R1+0x1990] ;  /* 0x00199000011a7983 */ /* 0x001ea80000100800 */
[----:B-1----:R-:W2:Y:S04]  /*1a4a0*/  LDL R4, [R1+0x1950] ;  /* 0x0019500001047983 */ /* 0x002ea80000100800 */
[----:B------:R-:W2:Y:S01]  /*1a4b0*/  LDL R5, [R1+0x198c] ;  /* 0x00198c0001057983 */ /* 0x000ea20000100800 */
[----:B------:R-:W-:-:S02]  /*1a4c0*/  PRMT R23, RZ, 0x7610, R23 ;  /* 0x00007610ff177816 */ /* 0x000fc40000000017 */
[----:B------:R-:W-:Y:S02]  /*1a4d0*/  PRMT R22, RZ, 0x7610, R22 ;  /* 0x00007610ff167816 */ /* 0x000fe40000000016 */
[----:B--2---:R-:W-:-:S04]  /*1a4e0*/  @!P0 LOP3.LUT R5, R5, R4, RZ, 0x3c, !PT ;  /* 0x0000000405058212 */ /* 0x004fc800078e3cff */
[----:B------:R-:W-:-:S04]  /*1a4f0*/  @!P0 LOP3.LUT R4, R5, R4, RZ, 0x3c, !PT ;  /* 0x0000000405048212 */ /* 0x000fc800078e3cff */
[----:B------:R-:W-:-:S05]  /*1a500*/  @!P0 LOP3.LUT R5, R5, R4, RZ, 0x3c, !PT ;  /* 0x0000000405058212 */ /* 0x000fca00078e3cff */
[----:B------:R0:W2:Y:S02]  /*1a510*/  @!P0 LDG.E.U16 R24, [R4.64] ;  /* 0x0000000604188981 */ /* 0x0000a4000c1e1500 */
[----:B0-----:R-:W-:Y:S02]  /*1a520*/  @!P0 IMAD.MOV.U32 R4, RZ, RZ, R29 ;  /* 0x000000ffff048224 */ /* 0x001fe400078e001d */
[----:B------:R-:W-:-:S05]  /*1a530*/  @!P0 IMAD.MOV.U32 R5, RZ, RZ, R27 ;  /* 0x000000ffff058224 */ /* 0x000fca00078e001b */
[----:B------:R0:W2:Y:S02]  /*1a540*/  @!P0 LDG.E.U16 R23, [R4.64] ;  /* 0x0000000604178981 */ /* 0x0000a4000c1e1500 */
[----:B0-----:R-:W-:Y:S02]  /*1a550*/  @!P0 IMAD.MOV.U32 R4, RZ, RZ, R3 ;  /* 0x000000ffff048224 */ /* 0x001fe400078e0003 */
[----:B------:R-:W-:-:S05]  /*1a560*/  @!P0 IMAD.MOV.U32 R5, RZ, RZ, R26 ;  /* 0x000000ffff058224 */ /* 0x000fca00078e001a */
[----:B------:R4:W2:Y:S01]  /*1a570*/  @!P0 LDG.E.U16 R22, [R4.64] ;  /* 0x0000000604168981 */ /* 0x0008a2000c1e1500 */
[----:B------:R-:W-:-:S03]  /*1a580*/  PRMT R21, RZ, 0x7610, R21 ;  /* 0x00007610ff157816 */ /* 0x000fc60000000015 */
[----:B------:R-:W-:Y:S01]  /*1a590*/  STL [R1+0x3d00], R25 ;  /* 0x003d001901007387 */ /* 0x000fe20000100800 */
[----:B----4-:R-:W-:Y:S02]  /*1a5a0*/  @!P0 IMAD.MOV.U32 R4, RZ, RZ, R2 ;  /* 0x000000ffff048224 */ /* 0x010fe400078e0002 */
[----:B---3--:R-:W-:-:S05]  /*1a5b0*/  @!P0 IMAD.MOV.U32 R5, RZ, RZ, R0 ;  /* 0x000000ffff058224 */ /* 0x008fca00078e0000 */
[----:B------:R-:W3:Y:S04]  /*1a5c0*/  @!P0 LDG.E.U16 R21, [R4.64] ;  /* 0x0000000604158981 */ /* 0x000ee8000c1e1500 */
[----:B--2---:R-:W-:Y:S01]  /*1a5d0*/  STL [R1+0x3d04], R24 ;  /* 0x003d041801007387 */ /* 0x004fe20000100800 */
[----:B------:R-:W2:Y:S02]  /*1a5e0*/  LDL R29, [R1+0x17e8] ;  /* 0x0017e800011d7983 */ /* 0x000ea40000100800 */
[----:B------:R-:W4:Y:S01]  /*1a5f0*/  LDL R27, [R1+0x18fc] ;  /* 0x0018fc00011b7983 */ /* 0x000f220000100800 */
[----:B------:R0:W-:Y:S01]  /*1a600*/  STL [R1+0x3d08], R23 ;  /* 0x003d081701007387 */ /* 0x0001e20000100800 */
[----:B------:R-:W4:Y:S03]  /*1a610*/  LDL R26, [R1+0x18e4] ;  /* 0x0018e400011a7983 */ /* 0x000f260000100800 */
[----:B0-----:R-:W4:Y:S04]  /*1a620*/  LDL R23, [R1+0x18e8] ;  /* 0x0018e80001177983 */ /* 0x001f280000100800 */
[----:B------:R-:W-:Y:S01]  /*1a630*/  STL [R1+0x3d0c], R22 ;  /* 0x003d0c1601007387 */ /* 0x000fe20000100800 */
[----:B------:R-:W4:Y:S02]  /*1a640*/  LDL R25, [R1+0x18c4] ;  /* 0x0018c40001197983 */ /* 0x000f240000100800 */
[----:B------:R-:W4:Y:S02]  /*1a650*/  LDL R24, [R1+0x18c8] ;  /* 0x0018c80001187983 */ /* 0x000f240000100800 */
[----:B------:R-:W4:Y:S01]  /*1a660*/  LDL R3, [R1+0x18a4] ;  /* 0x0018a40001037983 */ /* 0x000f220000100800 */
[----:B------:R-:W4:Y:S01]  /*1a670*/  LDL R0, [R1+0x18a8] ;  /* 0x0018a80001007983 */ /* 0x000f220000100800 */
[----:B------:R0:W-:Y:S01]  /*1a680*/  STL [R1+0x1a10], R2 ;  /* 0x001a100201007387 */ /* 0x0001e20000100800 */
[----:B------:R-:W-:-:S02]  /*1a690*/  PRMT R20, RZ, 0x7610, R20 ;  /* 0x00007610ff147816 */ /* 0x000fc40000000014 */
[----:B0-----:R-:W4:Y:S01]  /*1a6a0*/  LDL.LU R2, [R1+0x1958] ;  /* 0x0019580001027983 */ /* 0x001f220000300800 */
[----:B---3--:R0:W-:Y:S02]  /*1a6b0*/  STL [R1+0x3d18], R21 ;  /* 0x003d181501007387 */ /* 0x0081e40000100800 */
[----:B------:R-:W3:Y:S01]  /*1a6c0*/  LDL R22, [R1+0x1884] ;  /* 0x0018840001167983 */ /* 0x000ee20000100800 */
[----:B0-----:R-:W3:Y:S01]  /*1a6d0*/  LDL R21, [R1+0x1888] ;  /* 0x0018880001157983 */ /* 0x001ee20000100800 */
[----:B--2---:R-:W-:Y:S02]  /*1a6e0*/  @!P0 IMAD.MOV.U32 R5, RZ, RZ, R29 ;  /* 0x000000ffff058224 */ /* 0x004fe400078e001d */
[----:B----4-:R-:W-:-:S05]  /*1a6f0*/  @!P0 IMAD.MOV.U32 R4, RZ, RZ, R27 ;  /* 0x000000ffff048224 */ /* 0x010fca00078e001b */
[----:B------:R0:W2:Y:S01]  /*1a700*/  @!P0 LDG.E.U16 R20, [R4.64] ;  /* 0x0000000604148981 */ /* 0x0000a2000c1e1500 */
[----:B------:R-:W-:Y:S02]  /*1a710*/  PRMT R19, RZ, 0x7610, R19 ;  /* 0x00007610ff137816 */ /* 0x000fe40000000013 */
[----:B------:R-:W-:Y:S01]  /*1a720*/  PRMT R18, RZ, 0x7610, R18 ;  /* 0x00007610ff127816 */ /* 0x000fe20000000012 */
[----:B0-----:R-:W-:Y:S02]  /*1a730*/  @!P0 IMAD.MOV.U32 R5, RZ, RZ, R26 ;  /* 0x000000ffff058224 */ /* 0x001fe400078e001a */
[----:B------:R-:W-:-:S05]  /*1a740*/  @!P0 IMAD.MOV.U32 R4, RZ, RZ, R23 ;  /* 0x000000ffff048224 */ /* 0x000fca00078e0017 */
[----:B------:R0:W4:Y:S01]  /*1a750*/  @!P0 LDG.E.U16 R19, [R4.64] ;  /* 0x0000000604138981 */ /* 0x000122000c1e1500 */
[----:B------:R-:W-:Y:S01]  /*1a760*/  PRMT R17, RZ, 0x7610, R17 ;  /* 0x00007610ff117816 */ /* 0x000fe20000000011 */
[----:B0-----:R-:W-:Y:S02]  /*1a770*/  @!P0 IMAD.MOV.U32 R4, RZ, RZ, R24 ;  /* 0x000000ffff048224 */ /* 0x001fe400078e0018 */
[----:B------:R-:W-:-:S05]  /*1a780*/  @!P0 IMAD.MOV.U32 R5, RZ, RZ, R25 ;  /* 0x000000ffff058224 */ /* 0x000fca00078e0019 */
[----:B------:R0:W4:Y:S01]  /*1a790*/  @!P0 LDG.E.U16 R18, [R4.64] ;  /* 0x0000000604128981 */ /* 0x000122000c1e1500 */
[----:B------:R-:W-:Y:S01]  /*1a7a0*/  PRMT R16, RZ, 0x7610, R16 ;  /* 0x00007610ff107816 */ /* 0x000fe20000000010 */
[----:B0-----:R-:W-:Y:S02]  /*1a7b0*/  @!P0 IMAD.MOV.U32 R4, RZ, RZ, R0 ;  /* 0x000000ffff048224 */ /* 0x001fe400078e0000 */
[----:B------:R-:W-:-:S05]  /*1a7c0*/  @!P0 IMAD.MOV.U32 R5, RZ, RZ, R3 ;  /* 0x000000ffff058224 */ /* 0x000fca00078e0003 */
[----:B------:R3:W4:Y:S02]  /*1a7d0*/  @!P0 LDG.E.U16 R17, [R4.64] ;  /* 0x0000000604118981 */ /* 0x000724000c1e1500 */
[----:B---3--:R-:W-:Y:S02]  /*1a7e0*/  @!P0 IMAD.MOV.U32 R4, RZ, RZ, R21 ;  /* 0x000000ffff048224 */ /* 0x008fe400078e0015 */
[----:B------:R-:W-:-:S05]  /*1a7f0*/  @!P0 IMAD.MOV.U32 R5, RZ, RZ, R22 ;  /* 0x000000ffff058224 */ /* 0x000fca00078e0016 */
[----:B------:R-:W3:Y:S04]  /*1a800*/  @!P0 LDG.E.U16 R16, [R4.64] ;  /* 0x0000000604108981 */ /* 0x000ee8000c1e1500 */
[----:B--2---:R0:W-:Y:S01]  /*1a810*/  STL [R1+0x3d1c], R20 ;  /* 0x003d1c1401007387 */ /* 0x0041e20000100800 */
[----:B------:R-:W2:Y:S03]  /*1a820*/  LDL R23, [R1+0x1864] ;  /* 0x0018640001177983 */ /* 0x000ea60000100800 */
[----:B0-----:R-:W2:Y:S01]  /*1a830*/  LDL R20, [R1+0x1868] ;  /* 0x0018680001147983 */ /* 0x001ea20000100800 */
[----:B------:R-:W-:-:S03]  /*1a840*/  PRMT R15, RZ, 0x7610, R15 ;  /* 0x00007610ff0f7816 */ /* 0x000fc6000000000f */
[----:B----4-:R0:W-:Y:S04]  /*1a850*/  STL [R1+0x3d20], R19 ;  /* 0x003d201301007387 */ /* 0x0101e80000100800 */
[----:B------:R1:W-:Y:S01]  /*1a860*/  STL [R1+0x3d24], R18 ;  /* 0x003d241201007387 */ /* 0x0003e20000100800 */
[----:B------:R-:W4:Y:S02]  /*1a870*/  LDL R3, [R1+0x1844] ;  /* 0x0018440001037983 */ /* 0x000f240000100800 */
[----:B------:R-:W4:Y:S01]  /*1a880*/  LDL R0, [R1+0x1848] ;  /* 0x0018480001007983 */ /* 0x000f220000100800 */
[----:B------:R0:W-:Y:S01]  /*1a890*/  STL [R1+0x3d28], R17 ;  /* 0x003d281101007387 */ /* 0x0001e20000100800 */
[----:B------:R-:W4:Y:S02]  /*1a8a0*/  LDL R22, [R1+0x1824] ;  /* 0x0018240001167983 */ /* 0x000f240000100800 */
[----:B------:R-:W4:Y:S01]  /*1a8b0*/  LDL R21, [R1+0x1828] ;  /* 0x0018280001157983 */ /* 0x000f220000100800 */
[----:B---3--:R3:W-:Y:S01]  /*1a8c0*/  STL [R1+0x3d2c], R16 ;  /* 0x003d2c1001007387 */ /* 0x0087e20000100800 */
[----:B0-----:R-:W3:Y:S01]  /*1a8d0*/  LDL R19, [R1+0x1914] ;  /* 0x0019140001137983 */ /* 0x001ee20000100800 */
[----:B------:R-:W-:-:S02]  /*1a8e0*/  PRMT R14, RZ, 0x7610, R14 ;  /* 0x00007610ff0e7816 */ /* 0x000fc4000000000e */
[----:B------:R-:W-:Y:S02]  /*1a8f0*/  PRMT R13, RZ, 0x7610, R13 ;  /* 0x00007610ff0d7816 */ /* 0x000fe4000000000d */
[----:B------:R-:W-:Y:S01]  /*1a900*/  PRMT R12, RZ, 0x7610, R12 ;  /* 0x00007610ff0c7816 */ /* 0x000fe2000000000c */
[----:B-1----:R-:W3:Y:S04]  /*1a910*/  LDL R18, [R1+0x17fc] ;  /* 0x0017fc0001127983 */ /* 0x002ee80000100800 */
[----:B------:R-:W3:Y:S01]  /*1a920*/  LDL R17, [R1+0x1934] ;  /* 0x0019340001117983 */ /* 0x000ee20000100800 */
[----:B--2---:R-:W-:Y:S02]  /*1a930*/  @!P0 IMAD.MOV.U32 R5, RZ, RZ, R23 ;  /* 0x000000ffff058224 */ /* 0x004fe400078e0017 */
[----:B------:R-:W-:-:S02]  /*1a940*/  @!P0 IMAD.MOV.U32 R4, RZ, RZ, R20 ;  /* 0x000000ffff048224 */ /* 0x000fc400078e0014 */
[----:B------:R-:W2:Y:S04]  /*1a950*/  LDL R20, [R1+0x180c] ;  /* 0x00180c0001147983 */ /* 0x000ea80000100800 */
[----:B------:R4:W2:Y:S02]  /*1a960*/  @!P0 LDG.E.U16 R15, [R4.64] ;  /* 0x00000006040f8981 */ /* 0x0008a4000c1e1500 */
[----:B----4-:R-:W-:Y:S02]  /*1a970*/  @!P0 IMAD.MOV.U32 R5, RZ, RZ, R3 ;  /* 0x000000ffff058224 */ /* 0x010fe400078e0003 */
[----:B------:R-:W-:-:S05]  /*1a980*/  @!P0 IMAD.MOV.U32 R4, RZ, RZ, R0 ;  /* 0x000000ffff048224 */ /* 0x000fca00078e0000 */
[----:B------:R0:W4:Y:S02]  /*1a990*/  @!P0 LDG.E.U16 R14, [R4.64] ;  /* 0x00000006040e8981 */ /* 0x000124000c1e1500 */
[----:B0-----:R-:W-:Y:S02]  /*1a9a0*/  @!P0 IMAD.MOV.U32 R5, RZ, RZ, R22 ;  /* 0x000000ffff058224 */ /* 0x001fe400078e0016 */
[----:B------:R-:W-:-:S05]  /*1a9b0*/  @!P0 IMAD.MOV.U32 R4, RZ, RZ, R21 ;  /* 0x000000ffff048224 */ /* 0x000fca00078e0015 */
[----:B------:R3:W4:Y:S02]  /*1a9c0*/  @!P0 LDG.E.U16 R13, [R4.64] ;  /* 0x00000006040d8981 */ /* 0x000724000c1e1500 */
[----:B---3--:R-:W-:Y:S02]  /*1a9d0*/  @!P0 IMAD.MOV.U32 R4, RZ, RZ, R19 ;  /* 0x000000ffff048224 */ /* 0x008fe400078e0013 */
[----:B--2---:R-:W-:Y:S01]  /*1a9e0*/  @!P0 IMAD.MOV.U32 R5, RZ, RZ, R20 ;  /* 0x000000ffff058224 */ /* 0x004fe200078e0014 */
[----:B------:R0:W-:Y:S01]  /*1a9f0*/  STL [R1+0x3d30], R15 ;  /* 0x003d300f01007387 */ /* 0x0001e20000100800 */
[----:B------:R-:W2:Y:S02]  /*1aa00*/  LDL R16, [R1+0x1918] ;  /* 0x0019180001107983 */ /* 0x000ea40000100800 */
[----:B------:R-:W3:Y:S02]  /*1aa10*/  LDL R3, [R1+0x1954] ;  /* 0x0019540001037983 */ /* 0x000ee40000100800 */
[----:B------:R-:W3:Y:S01]  /*1aa20*/  LDL R0, [R1+0x1974] ;  /* 0x0019740001007983 */ /* 0x000ee20000100800 */
[----:B------:R1:W3:Y:S04]  /*1aa30*/  @!P0 LDG.E.U16 R12, [R4.64] ;  /* 0x00000006040c8981 */ /* 0x0002e8000c1e1500 */
[----:B0-----:R-:W3:Y:S01]  /*1aa40*/  LDL R15, [R1+0x1938] ;  /* 0x00193800010f7983 */ /* 0x001ee20000100800 */
[----:B------:R-:W-:Y:S01]  /*1aa50*/  PRMT R11, RZ, 0x7610, R11 ;  /* 0x00007610ff0b7816 */ /* 0x000fe2000000000b */
[----:B-1----:R-:W-:-:S02]  /*1aa60*/  @!P0 IMAD.MOV.U32 R4, RZ, RZ, R17 ;  /* 0x000000ffff048224 */ /* 0x002fc400078e0011 */
[----:B------:R-:W-:Y:S01]  /*1aa70*/  @!P0 IMAD.MOV.U32 R5, RZ, RZ, R18 ;  /* 0x000000ffff058224 */ /* 0x000fe200078e0012 */
[----:B------:R-:W-:-:S04]  /*1aa80*/  PRMT R10, RZ, 0x7610, R10 ;  /* 0x00007610ff0a7816 */ /* 0x000fc8000000000a */
[----:B------:R2:W3:Y:S04]  /*1aa90*/  @!P0 LDG.E.U16 R11, [R4.64] ;  /* 0x00000006040b8981 */ /* 0x0004e8000c1e1500 */
[----:B----4-:R-:W-:Y:S04]  /*1aaa0*/  STL [R1+0x3d34], R14 ;  /* 0x003d340e01007387 */ /* 0x010fe80000100800 */
[----:B------:R-:W-:Y:S01]  /*1aab0*/  STL [R1+0x3d38], R13 ;  /* 0x003d380d01007387 */ /* 0x000fe20000100800 */
[----:B--2---:R-:W-:Y:S02]  /*1aac0*/  @!P0 IMAD.MOV.U32 R5, RZ, RZ, R16 ;  /* 0x000000ffff058224 */ /* 0x004fe400078e0010 */
[----:B---3--:R-:W-:Y:S01]  /*1aad0*/  @!P0 IMAD.MOV.U32 R4, RZ, RZ, R3 ;  /* 0x000000ffff048224 */ /* 0x008fe200078e0003 */
[----:B------:R0:W-:Y:S01]  /*1aae0*/  STL [R1+0x3d3c], R12 ;  /* 0x003d3c0c01007387 */ /* 0x0001e20000100800 */
[----:B------:R-:W2:Y:S02]  /*1aaf0*/  LDL.LU R29, [R1+0x3a8] ;  /* 0x0003a800011d7983 */ /* 0x000ea40000300800 */
[----:B------:R-:W3:Y:S01]  /*1ab00*/  LDL R3, [R1+0x1994] ;  /* 0x0019940001037983 */ /* 0x000ee20000100800 */
[----:B------:R1:W4:Y:S01]  /*1ab10*/  @!P0 LDG.E.U16 R10, [R4.64] ;  /* 0x00000006040a8981 */ /* 0x000322000c1e1500 */
[----:B------:R-:W2:Y:S03]  /*1ab20*/  LDL R18, [R1+0x1998] ;  /* 0x0019980001127983 */ /* 0x000ea60000100800 */
[----:B0-----:R-:W2:Y:S01]  /*1ab30*/  LDL R12, [R1+0x19d0] ;  /* 0x0019d000010c7983 */ /* 0x001ea20000100800 */
[----:B-1----:R-:W-:-:S03]  /*1ab40*/  @!P0 IMAD.MOV.U32 R4, RZ, RZ, R0 ;  /* 0x000000ffff048224 */ /* 0x002fc600078e0000 */
[----:B------:R-:W2:Y:S01]  /*1ab50*/  LDL R0, [R1+0x19b4] ;  /* 0x0019b40001007983 */ /* 0x000ea20000100800 */
[----:B------:R-:W-:Y:S02]  /*1ab60*/  @!P0 IMAD.MOV.U32 R5, RZ, RZ, R15 ;  /* 0x000000ffff058224 */ /* 0x000fe400078e000f */
[----:B------:R-:W2:Y:S01]  /*1ab70*/  LDL R15, [R1+0x1978] ;  /* 0x00197800010f7983 */ /* 0x000ea20000100800 */
[----:B------:R-:W-:Y:S01]  /*1ab80*/  PRMT R9, RZ, 0x7610, R9 ;  /* 0x00007610ff097816 */ /* 0x000fe20000000009 */
[----:B------:R-:W4:Y:S01]  /*1ab90*/  LDL.LU R13, [R1+0x3a4] ;  /* 0x0003a400010d7983 */ /* 0x000f220000300800 */
[----:B------:R-:W4:Y:S01]  /*1aba0*/  LDL.LU R14, [R1+0x3a0] ;  /* 0x0003a000010e7983 */ /* 0x000f220000300800 */
[----:B------:R-:W-:Y:S01]  /*1abb0*/  PRMT R8, RZ, 0x7610, R8 ;  /* 0x00007610ff087816 */ /* 0x000fe20000000008 */
[----:B------:R-:W4:Y:S01]  /*1abc0*/  LDL.LU R16, [R1+0x39c] ;  /* 0x00039c0001107983 */ /* 0x000f220000300800 */
[----:B------:R-:W4:Y:S04]  /*1abd0*/  LDL.LU R17, [R1+0x324] ;  /* 0x0003240001117983 */ /* 0x000f280000300800 */
[----:B------:R0:W4:Y:S01]  /*1abe0*/  @!P0 LDG.E.U16 R9, [R4.64] ;  /* 0x0000000604098981 */ /* 0x000122000c1e1500 */
[----:B------:R-:W4:Y:S02]  /*1abf0*/  LDL.LU R22, [R1+0x31c] ;  /* 0x00031c0001167983 */ /* 0x000f240000300800 */
[----:B------:R-:W4:Y:S02]  /*1ac00*/  LDL.LU R23, [R1+0x314] ;  /* 0x0003140001177983 */ /* 0x000f240000300800 */
[----:B------:R-:W4:Y:S01]  /*1ac10*/  LDL.LU R25, [R1+0x30c] ;  /* 0x00030c0001197983 */ /* 0x000f220000300800 */
[----:B------:R-:W4:Y:S01]  /*1ac20*/  LDL.LU R26, [R1+0x284] ;  /* 0x00028400011a7983 */ /* 0x000f220000300800 */
[----:B------:R-:W4:Y:S02]  /*1ac30*/  LDL.LU R27, [R1+0x27c] ;  /* 0x00027c00011b7983 */ /* 0x000f240000300800 */
[----:B0-----:R-:W-:Y:S01]  /*1ac40*/  @!P0 IMAD.MOV.U32 R5, RZ, RZ, R2 ;  /* 0x000000ffff058224 */ /* 0x001fe200078e0002 */
[----:B------:R0:W-:Y:S01]  /*1ac50*/  STL [R1+0x1a14], R2 ;  /* 0x001a140201007387 */ /* 0x0001e20000100800 */
[----:B---3--:R-:W-:Y:S01]  /*1ac60*/  @!P0 IMAD.MOV.U32 R4, RZ, RZ, R3 ;  /* 0x000000ffff048224 */ /* 0x008fe200078e0003 */
[----:B------:R-:W-:-:S04]  /*1ac70*/  LOP3.LUT R3, R28, 0x7f, RZ, 0xc0, !PT ;  /* 0x0000007f1c037812 */ /* 0x000fc800078ec0ff */
[----:B------:R2:W3:Y:S02]  /*1ac80*/  @!P0 LDG.E.U16 R8, [R4.64] ;  /* 0x0000000604088981 */ /* 0x0004e4000c1e1500 */
[----:B--2---:R-:W-:Y:S02]  /*1ac90*/  @!P0 IMAD.MOV.U32 R4, RZ, RZ, R0 ;  /* 0x000000ffff048224 */ /* 0x004fe400078e0000 */
[----:B------:R-:W2:Y:S01]  /*1aca0*/  LDL.LU R0, [R1+0x274] ;  /* 0x0002740001007983 */ /* 0x000ea20000300800 */
[----:B------:R-:W3:Y:S01]  /*1acb0*/  LDL.LU R28, [R1+0x26c] ;  /* 0x00026c00011c7983 */ /* 0x000ee20000300800 */
[----:B------:R-:W-:Y:S01]  /*1acc0*/  PRMT R7, RZ, 0x7610, R7 ;  /* 0x00007610ff077816 */ /* 0x000fe20000000007 */
[----:B------:R-:W-:Y:S01]  /*1acd0*/  @!P0 IMAD.MOV.U32 R5, RZ, RZ, R15 ;  /* 0x000000ffff058224 */ /* 0x000fe200078e000f */
[----:B------:R-:W-:-:S04]  /*1ace0*/  PRMT R6, RZ, 0x7610, R6 ;  /* 0x00007610ff067816 */ /* 0x000fc80000000006 */
[----:B------:R1:W3:Y:S01]  /*1acf0*/  @!P0 LDG.E.U16 R7, [R4.64] ;  /* 0x0000000604078981 */ /* 0x0002e2000c1e1500 */
[----:B------:R-:W-:Y:S02]  /*1ad00*/  IMAD.SHL.U32 R15, R3, 0x2, RZ ;  /* 0x00000002030f7824 */ /* 0x000fe400078e00ff */
[----:B-1----:R-:W-:Y:S02]  /*1ad10*/  @!P0 IMAD.MOV.U32 R4, RZ, RZ, R12 ;  /* 0x000000ffff048224 */ /* 0x002fe400078e000c */
[----:B------:R-:W-:Y:S01]  /*1ad20*/  @!P0 IMAD.MOV.U32 R5, RZ, RZ, R18 ;  /* 0x000000ffff058224 */ /* 0x000fe200078e0012 */
[----:B------:R-:W-:-:S04]  /*1ad30*/  LOP3.LUT R15, R15, 0x60, RZ, 0x3c, !PT ;  /* 0x000000600f0f7812 */ /* 0x000fc800078e3cff */
[----:B------:R1:W3:Y:S04]  /*1ad40*/  @!P0 LDG.E.U16 R6, [R4.64] ;  /* 0x0000000604068981 */ /* 0x0002e8000c1e1500 */
[----:B------:R0:W-:Y:S04]  /*1ad50*/  STS.U16 [R15+0x5800], R29 ;  /* 0x0058001d0f007388 */ /* 0x0001e80000000400 */
[----:B-1----:R-:W3:Y:S01]  /*1ad60*/  LDL.LU R5, [R1+0x1f8] ;  /* 0x0001f80001057983 */ /* 0x002ee20000300800 */
[----:B0-----:R-:W3:Y:S02]  /*1ad70*/  LDL.LU R2, [R1+0x1f4] ;  /* 0x0001f40001027983 */ /* 0x001ee40000300800 */
[----:B------:R-:W3:Y:S02]  /*1ad80*/  LDL.LU R12, [R1+0x1f0] ;  /* 0x0001f000010c7983 */ /* 0x000ee40000300800 */
[----:B------:R-:W3:Y:S01]  /*1ad90*/  LDL.LU R18, [R1+0x1ec] ;  /* 0x0001ec0001127983 */ /* 0x000ee20000300800 */
[----:B------:R-:W3:Y:S01]  /*1ada0*/  LDL.LU R19, [R1+0x130] ;  /* 0x0001300001137983 */ /* 0x000ee20000300800 */
[----:B------:R-:W3:Y:S02]  /*1adb0*/  LDL.LU R20, [R1+0x128] ;  /* 0x0001280001147983 */ /* 0x000ee40000300800 */
[----:B------:R-:W3:Y:S02]  /*1adc0*/  LDL.LU R21, [R1+0x120] ;  /* 0x0001200001157983 */ /* 0x000ee40000300800 */
[----:B------:R-:W3:Y:S01]  /*1add0*/  LDL.LU R24, [R1+0x118] ;  /* 0x0001180001187983 */ /* 0x000ee20000300800 */
[----:B------:R-:W3:Y:S04]  /*1ade0*/  LDL.LU R29, [R1+0xf8] ;  /* 0x0000f800011d7983 */ /* 0x000ee80000300800 */
[----:B----4-:R0:W-:Y:S01]  /*1adf0*/  STS.U16 [R15+0x5900], R13 ;  /* 0x0059000d0f007388 */ /* 0x0101e20000000400 */
[----:B------:R1:W-:Y:S02]  /*1ae00*/  STS.U16 [R15+0x5a00], R14 ;  /* 0x005a000e0f007388 */ /* 0x0003e40000000400 */
[----:B------:R4:W-:Y:S02]  /*1ae10*/  STS.U16 [R15+0x5b00], R16 ;  /* 0x005b00100f007388 */ /* 0x0009e40000000400 */
[----:B------:R4:W-:Y:S01]  /*1ae20*/  STS.U16 [R15+0x7800], R17 ;  /* 0x007800110f007388 */ /* 0x0009e20000000400 */
[----:B------:R4:W-:Y:S01]  /*1ae30*/  STS.U16 [R15+0x7900], R22 ;  /* 0x007900160f007388 */ /* 0x0009e20000000400 */
[----:B------:R4:W-:Y:S03]  /*1ae40*/  STS.U16 [R15+0x7a00], R23 ;  /* 0x007a00170f007388 */ /* 0x0009e60000000400 */
[----:B0-----:R-:W3:Y:S01]  /*1ae50*/  LDL.LU R13, [R1+0xf4] ;  /* 0x0000f400010d7983 */ /* 0x001ee20000300800 */
[----:B-1----:R-:W3:Y:S02]  /*1ae60*/  LDL.LU R14, [R1+0xf0] ;  /* 0x0000f000010e7983 */ /* 0x002ee40000300800 */
[----:B----4-:R-:W4:Y:S01]  /*1ae70*/  LDL.LU R16, [R1+0xec] ;  /* 0x0000ec0001107983 */ /* 0x010f220000300800 */
[----:B------:R-:W4:Y:S04]  /*1ae80*/  LDL.LU R17, [R1+0x3c8] ;  /* 0x0003c80001117983 */ /* 0x000f280000300800 */
[----:B------:R-:W4:Y:S04]  /*1ae90*/  LDL.LU R22, [R1+0x3c4] ;  /* 0x0003c40001167983 */ /* 0x000f280000300800 */
[----:B------:R0:W-:Y:S01]  /*1aea0*/  STS.U16 [R15+0x7b00], R25 ;  /* 0x007b00190f007388 */ /* 0x0001e20000000400 */
[----:B------:R-:W4:Y:S02]  /*1aeb0*/  LDL.LU R23, [R1+0x3c0] ;  /* 0x0003c00001177983 */ /* 0x000f240000300800 */
[----:B------:R1:W-:Y:S02]  /*1aec0*/  STS.U16 [R15+0x9800], R26 ;  /* 0x0098001a0f007388 */ /* 0x0003e40000000400 */
[----:B------:R1:W-:Y:S01]  /*1aed0*/  STS.U16 [R15+0x9900], R27 ;  /* 0x0099001b0f007388 */ /* 0x0003e20000000400 */
[----:B0-----:R-:W4:Y:S01]  /*1aee0*/  LDL.LU R25, [R1+0x3bc] ;  /* 0x0003bc0001197983 */ /* 0x001f220000300800 */
[----:B-1----:R-:W4:Y:S02]  /*1aef0*/  LDL.LU R26, [R1+0x3b8] ;  /* 0x0003b800011a7983 */ /* 0x002f240000300800 */
[----:B------:R-:W4:Y:S01]  /*1af00*/  LDL.LU R27, [R1+0x3b4] ;  /* 0x0003b400011b7983 */ /* 0x000f220000300800 */
[----:B--2---:R0:W-:Y:S01]  /*1af10*/  STS.U16 [R15+0x9a00], R0 ;  /* 0x009a00000f007388 */ /* 0x0041e20000000400 */
[----:B---3--:R1:W-:Y:S03]  /*1af20*/  STS.U16 [R15+0x9b00], R28 ;  /* 0x009b001c0f007388 */ /* 0x0083e60000000400 */
[----:B0-----:R-:W2:Y:S04]  /*1af30*/  LDL.LU R0, [R1+0x3b0] ;  /* 0x0003b00001007983 */ /* 0x001ea80000300800 */
[----:B-1----:R-:W3:Y:S04]  /*1af40*/  LDL.LU R28, [R1+0x3ac] ;  /* 0x0003ac00011c7983 */ /* 0x002ee80000300800 */
[----:B------:R-:W-:Y:S01]  /*1af50*/  STS.U16 [R15+0xb800], R5 ;  /* 0x00b800050f007388 */ /* 0x000fe20000000400 */
[----:B------:R0:W-:Y:S02]  /*1af60*/  STS.U16 [R15+0xb900], R2 ;  /* 0x00b900020f007388 */ /* 0x0001e40000000400 */
[----:B------:R-:W-:Y:S02]  /*1af70*/  STS.U16 [R15+0xba00], R12 ;  /* 0x00ba000c0f007388 */ /* 0x000fe40000000400 */
[----:B------:R1:W-:Y:S01]  /*1af80*/  STS.U16 [R15+0xbb00], R18 ;  /* 0x00bb00120f007388 */ /* 0x0003e20000000400 */
[----:B------:R-:W-:Y:S01]  /*1af90*/  STS.U16 [R15+0xd800], R19 ;  /* 0x00d800130f007388 */ /* 0x000fe20000000400 */
[----:B------:R-:W-:Y:S02]  /*1afa0*/  STS.U16 [R15+0xd900], R20 ;  /* 0x00d900140f007388 */ /* 0x000fe40000000400 */
[----:B------:R-:W-:Y:S02]  /*1afb0*/  STS.U16 [R15+0xda00], R21 ;  /* 0x00da00150f007388 */ /* 0x000fe40000000400 */
[----:B------:R-:W-:Y:S02]  /*1afc0*/  STS.U16 [R15+0xdb00], R24 ;  /* 0x00db00180f007388 */ /* 0x000fe40000000400 */
[----:B0-----:R-:W-:Y:S01]  /*1afd0*/  IMAD.SHL.U32 R2, R3, 0x2, RZ ;  /* 0x0000000203027824 */ /* 0x001fe200078e00ff */
[----:B------:R0:W-:Y:S04]  /*1afe0*/  STS.U16 [R15+0xf800], R29 ;  /* 0x00f8001d0f007388 */ /* 0x0001e80000000400 */
[----:B-1----:R-:W3:Y:S01]  /*1aff0*/  LDL.LU R18, [R1+0x398] ;  /* 0x0003980001127983 */ /* 0x002ee20000300800 */
[----:B------:R-:W-:-:S03]  /*1b000*/  LOP3.LUT R2, R2, 0x70, RZ, 0x3c, !PT ;  /* 0x0000007002027812 */ /* 0x000fc600078e3cff */
[----:B------:R-:W-:Y:S04]  /*1b010*/  STS.U16 [R15+0xf900], R13 ;  /* 0x00f9000d0f007388 */ /* 0x000fe80000000400 */
[----:B0-----:R-:W3:Y:S01]  /*1b020*/  LDL.LU R29, [R1+0x394] ;  /* 0x00039400011d7983 */ /* 0x001ee20000300800 */
[----:B------:R-:W3:Y:S02]  /*1b030*/  LDL.LU R3, [R1+0x390] ;  /* 0x0003900001037983 */ /* 0x000ee40000300800 */
[----:B------:R-:W-:Y:S02]  /*1b040*/  STS.U16 [R15+0xfa00], R14 ;  /* 0x00fa000e0f007388 */ /* 0x000fe40000000400 */
[----:B----4-:R-:W-:Y:S01]  /*1b050*/  STS.U16 [R15+0xfb00], R16 ;  /* 0x00fb00100f007388 */ /* 0x010fe20000000400 */
[----:B------:R-:W-:Y:S04]  /*1b060*/  STS.U16 [R2+0x1c00], R17 ;  /* 0x001c001102007388 */ /* 0x000fe80000000400 */
[----:B------:R-:W4:Y:S01]  /*1b070*/  LDL.LU R19, [R1+0x38c] ;  /* 0x00038c0001137983 */ /* 0x000f220000300800 */
[----:B------:R0:W-:Y:S02]  /*1b080*/  STS.U16 [R2+0x1d00], R22 ;  /* 0x001d001602007388 */ /* 0x0001e40000000400 */
[----:B------:R-:W4:Y:S02]  /*1b090*/  LDL.LU R20, [R1+0x308] ;  /* 0x0003080001147983 */ /* 0x000f240000300800 */
[----:B------:R1:W-:Y:S01]  /*1b0a0*/  STS.U16 [R2+0x1e00], R23 ;  /* 0x001e001702007388 */ /* 0x0003e20000000400 */
[----:B------:R-:W4:Y:S01]  /*1b0b0*/  LDL.LU R21, [R1+0x304] ;  /* 0x0003040001157983 */ /* 0x000f220000300800 */
[----:B------:R-:W4:Y:S03]  /*1b0c0*/  LDL.LU R24, [R1+0x300] ;  /* 0x0003000001187983 */ /* 0x000f260000300800 */
[----:B------:R-:W-:Y:S01]  /*1b0d0*/  STS.U16 [R2+0x1f00], R25 ;  /* 0x001f001902007388 */ /* 0x000fe20000000400 */
[----:B------:R-:W-:Y:S02]  /*1b0e0*/  STS.U16 [R2+0x3c00], R26 ;  /* 0x003c001a02007388 */ /* 0x000fe40000000400 */
[----:B------:R-:W-:Y:S01]  /*1b0f0*/  STS.U16 [R2+0x3d00], R27 ;  /* 0x003d001b02007388 */ /* 0x000fe20000000400 */
[----:B0-----:R-:W4:Y:S01]  /*1b100*/  LDL.LU R22, [R1+0x2fc] ;  /* 0x0002fc0001167983 */ /* 0x001f220000300800 */
[----:B-1----:R-:W4:Y:S03]  /*1b110*/  LDL.LU R23, [R1+0x268] ;  /* 0x0002680001177983 */ /* 0x002f260000300800 */
[----:B--2---:R-:W-:Y:S04]  /*1b120*/  STS.U16 [R2+0x3e00], R0 ;  /* 0x003e000002007388 */ /* 0x004fe80000000400 */
[----:B---3--:R0:W-:Y:S04]  /*1b130*/  STS.U16 [R2+0x3f00], R28 ;  /* 0x003f001c02007388 */ /* 0x0081e80000000400 */
[----:B0-----:R-:W2:Y:S01]  /*1b140*/  LDL.LU R28, [R1+0x264] ;  /* 0x00026400011c7983 */ /* 0x001ea20000300800 */
[----:B------:R-:W3:Y:S02]  /*1b150*/  LDL.LU R4, [R1+0x260] ;  /* 0x0002600001047983 */ /* 0x000ee40000300800 */
[----:B------:R-:W3:Y:S02]  /*1b160*/  LDL.LU R5, [R1+0x25c] ;  /* 0x00025c0001057983 */ /* 0x000ee40000300800 */
[----:B------:R-:W3:Y:S01]  /*1b170*/  LDL.LU R12, [R1+0x1e8] ;  /* 0x0001e800010c7983 */ /* 0x000ee20000300800 */
[----:B------:R-:W3:Y:S01]  /*1b180*/  LDL.LU R13, [R1+0x1e4] ;  /* 0x0001e400010d7983 */ /* 0x000ee20000300800 */
[----:B------:R-:W3:Y:S02]  /*1b190*/  LDL.LU R25, [R1+0x1e0] ;  /* 0x0001e00001197983 */ /* 0x000ee40000300800 */
[----:B------:R-:W3:Y:S02]  /*1b1a0*/  LDL.LU R26, [R1+0x138] ;  /* 0x00013800011a7983 */ /* 0x000ee40000300800 */
[----:B------:R-:W3:Y:S01]  /*1b1b0*/  LDL.LU R27, [R1+0x110] ;  /* 0x00011000011b7983 */ /* 0x000ee20000300800 */
[----:B------:R-:W3:Y:S04]  /*1b1c0*/  LDL.LU R0, [R1+0x108] ;  /* 0x0001080001007983 */ /* 0x000ee80000300800 */
[----:B------:R-:W-:Y:S04]  /*1b1d0*/  STS.U16 [R2+0x5c00], R18 ;  /* 0x005c001202007388 */ /* 0x000fe80000000400 */
[----:B------:R0:W-:Y:S01]  /*1b1e0*/  STS.U16 [R2+0x5d00], R29 ;  /* 0x005d001d02007388 */ /* 0x0001e20000000400 */
[----:B------:R1:W-:Y:S03]  /*1b1f0*/  STS.U16 [R2+0x5e00], R3 ;  /* 0x005e000302007388 */ /* 0x0003e60000000400 */
[----:B----4-:R4:W-:Y:S04]  /*1b200*/  STS.U16 [R2+0x5f00], R19 ;  /* 0x005f001302007388 */ /* 0x0109e80000000400 */
[----:B0-----:R-:W3:Y:S01]  /*1b210*/  LDL.LU R29, [R1+0xfc] ;  /* 0x0000fc00011d7983 */ /* 0x001ee20000300800 */
[----:B-1----:R-:W3:Y:S02]  /*1b220*/  LDL.LU R3, [R1+0xe8] ;  /* 0x0000e80001037983 */ /* 0x002ee40000300800 */
[----:B------:R-:W3:Y:S02]  /*1b230*/  LDL.LU R14, [R1+0xe4] ;  /* 0x0000e400010e7983 */ /* 0x000ee40000300800 */
[----:B------:R-:W3:Y:S01]  /*1b240*/  LDL.LU R15, [R1+0xe0] ;  /* 0x0000e000010f7983 */ /* 0x000ee20000300800 */
[----:B------:R-:W3:Y:S01]  /*1b250*/  LDL.LU R16, [R1+0xd8] ;  /* 0x0000d80001107983 */ /* 0x000ee20000300800 */
[----:B------:R-:W3:Y:S03]  /*1b260*/  LDL.LU R17, [R1+0xb4] ;  /* 0x0000b40001117983 */ /* 0x000ee60000300800 */
[----:B------:R0:W-:Y:S01]  /*1b270*/  STS.U16 [R2+0x7c00], R20 ;  /* 0x007c001402007388 */ /* 0x0001e20000000400 */
[----:B------:R-:W3:Y:S02]  /*1b280*/  LDL.LU R18, [R1+0xb0] ;  /* 0x0000b00001127983 */ /* 0x000ee40000300800 */
[----:B------:R-:W-:Y:S02]  /*1b290*/  STS.U16 [R2+0x7d00], R21 ;  /* 0x007d001502007388 */ /* 0x000fe40000000400 */
[----:B----4-:R-:W4:Y:S01]  /*1b2a0*/  LDL.LU R19, [R1+0xa8] ;  /* 0x0000a80001137983 */ /* 0x010f220000300800 */
[----:B------:R1:W-:Y:S01]  /*1b2b0*/  STS.U16 [R2+0x7e00], R24 ;  /* 0x007e001802007388 */ /* 0x0003e20000000400 */
[----:B------:R1:W-:Y:S02]  /*1b2c0*/  STS.U16 [R2+0x7f00], R22 ;  /* 0x007f001602007388 */ /* 0x0003e40000000400 */
[----:B------:R1:W-:Y:S01]  /*1b2d0*/  STS.U16 [R2+0x9c00], R23 ;  /* 0x009c001702007388 */ /* 0x0003e20000000400 */
[----:B0-----:R-:W4:Y:S04]  /*1b2e0*/  LDL.LU R20, [R1+0xa4] ;  /* 0x0000a40001147983 */ /* 0x001f280000300800 */
[----:B-1----:R-:W4:Y:S01]  /*1b2f0*/  LDL.LU R24, [R1+0xa0] ;  /* 0x0000a00001187983 */ /* 0x002f220000300800 */
[----:B------:R-:W4:Y:S02]  /*1b300*/  LDL.LU R21, [R1+0x9c] ;  /* 0x00009c0001157983 */ /* 0x000f240000300800 */
[----:B------:R-:W4:Y:S02]  /*1b310*/  LDL.LU R22, [R1+0x98] ;  /* 0x0000980001167983 */ /* 0x000f240000300800 */
[----:B------:R-:W4:Y:S01]  /*1b320*/  LDL.LU R23, [R1+0x94] ;  /* 0x0000940001177983 */ /* 0x000f220000300800 */
[----:B--2---:R0:W-:Y:S04]  /*1b330*/  STS.U16 [R2+0x9d00], R28 ;  /* 0x009d001c02007388 */ /* 0x0041e80000000400 */
[----:B0-----:R-:W2:Y:S01]  /*1b340*/  LDL.LU R28, [R1+0x3d44] ;  /* 0x003d4400011c7983 */ /* 0x001ea20000300800 */
[----:B---3--:R-:W-:Y:S03]  /*1b350*/  STS.U16 [R2+0x9e00], R4 ;  /* 0x009e000402007388 */ /* 0x008fe60000000400 */
[----:B------:R-:W-:Y:S01]  /*1b360*/  STS.U16 [R2+0x9f00], R5 ;  /* 0x009f000502007388 */ /* 0x000fe20000000400 */
[----:B------:R-:W-:Y:S03]  /*1b370*/  STS.U16 [R2+0xbc00], R12 ;  /* 0x00bc000c02007388 */ /* 0x000fe60000000400 */
[----:B------:R-:W-:Y:S01]  /*1b380*/  STS.U16 [R2+0xbd00], R13 ;  /* 0x00bd000d02007388 */ /* 0x000fe20000000400 */
[----:B------:R-:W-:Y:S02]  /*1b390*/  STS.U16 [R2+0xbe00], R25 ;  /* 0x00be001902007388 */ /* 0x000fe40000000400 */
[----:B------:R-:W-:Y:S02]  /*1b3a0*/  STS.U16 [R2+0xbf00], R26 ;  /* 0x00bf001a02007388 */ /* 0x000fe40000000400 */
[----:B------:R-:W-:Y:S01]  /*1b3b0*/  STS.U16 [R2+0xdc00], R27 ;  /* 0x00dc001b02007388 */ /* 0x000fe20000000400 */
[----:B------:R-:W-:Y:S04]  /*1b3c0*/  STS.U16 [R2+0xdd00], R0 ;  /* 0x00dd000002007388 */ /* 0x000fe80000000400 */
[----:B--2---:R0:W-:Y:S04]  /*1b3d0*/  STS.U16 [R2+0xde00], R28 ;  /* 0x00de001c02007388 */ /* 0x0041e80000000400 */
[----:B0-----:R-:W4:Y:S01]  /*1b3e0*/  LDL.LU R28, [R1+0x3d40] ;  /* 0x003d4000011c7983 */ /* 0x001f220000300800 */
[----:B------:R-:W2:Y:S02]  /*1b3f0*/  LDL.LU R0, [R1+0x90] ;  /* 0x0000900001007983 */ /* 0x000ea40000300800 */
[----:B------:R0:W-:Y:S02]  /*1b400*/  STS.U16 [R2+0xdf00], R29 ;  /* 0x00df001d02007388 */ /* 0x0001e40000000400 */
[----:B------:R-:W3:Y:S01]  /*1b410*/  LDL.LU R25, [R1+0x8c] ;  /* 0x00008c0001197983 */ /* 0x000ee20000300800 */
[----:B------:R1:W-:Y:S04]  /*1b420*/  STS.U16 [R2+0xfc00], R3 ;  /* 0x00fc000302007388 */ /* 0x0003e80000000400 */
[----:B------:R-:W2:Y:S01]  /*1b430*/  LDL.LU R26, [R1+0x88] ;  /* 0x00008800011a7983 */ /* 0x000ea20000300800 */
[----:B------:R-:W-:Y:S02]  /*1b440*/  STS.U16 [R2+0xfd00], R14 ;  /* 0x00fd000e02007388 */ /* 0x000fe40000000400 */
[----:B------:R-:W2:Y:S02]  /*1b450*/  LDL.LU R27, [R1+0x84] ;  /* 0x00008400011b7983 */ /* 0x000ea40000300800 */
[----:B------:R-:W-:Y:S01]  /*1b460*/  STS.U16 [R2+0xfe00], R15 ;  /* 0x00fe000f02007388 */ /* 0x000fe20000000400 */
[----:B------:R-:W-:Y:S04]  /*1b470*/  STS.U16 [R2+0xff00], R16 ;  /* 0x00ff001002007388 */ /* 0x000fe80000000400 */
[----:B0-----:R-:W2:Y:S04]  /*1b480*/  LDL.LU R29, [R1+0x80] ;  /* 0x00008000011d7983 */ /* 0x001ea80000300800 */
[----:B-1----:R-:W2:Y:S04]  /*1b490*/  LDL.LU R3, [R1+0x7c] ;  /* 0x00007c0001037983 */ /* 0x002ea80000300800 */
[----:B----4-:R0:W-:Y:S04]  /*1b4a0*/  STS.U16 [R28+0x11000], R24 ;  /* 0x011000181c007388 */ /* 0x0101e80000000400 */
[----:B------:R1:W-:Y:S04]  /*1b4b0*/  STS.U16 [R28+0x10000], R17 ;  /* 0x010000111c007388 */ /* 0x0003e80000000400 */
[----:B0-----:R-:W4:Y:S01]  /*1b4c0*/  LDL.LU R24, [R1+0x78] ;  /* 0x0000780001187983 */ /* 0x001f220000300800 */
[----:B------:R-:W4:Y:S02]  /*1b4d0*/  LDL.LU R12, [R1+0x74] ;  /* 0x00007400010c7983 */ /* 0x000f240000300800 */
[----:B------:R-:W4:Y:S02]  /*1b4e0*/  LDL.LU R13, [R1+0x70] ;  /* 0x00007000010d7983 */ /* 0x000f240000300800 */
[----:B------:R-:W4:Y:S01]  /*1b4f0*/  LDL.LU R14, [R1+0x6c] ;  /* 0x00006c00010e7983 */ /* 0x000f220000300800 */
[----:B------:R-:W4:Y:S01]  /*1b500*/  LDL.LU R15, [R1+0x68] ;  /* 0x00006800010f7983 */ /* 0x000f220000300800 */
[----:B------:R-:W4:Y:S03]  /*1b510*/  LDL.LU R16, [R1+0x64] ;  /* 0x0000640001107983 */ /* 0x000f260000300800 */
[----:B------:R0:W-:Y:S01]  /*1b520*/  STS.U16 [R28+0x10400], R18 ;  /* 0x010400121c007388 */ /* 0x0001e20000000400 */
[----:B-1----:R-:W4:Y:S03]  /*1b530*/  LDL.LU R17, [R1+0x60] ;  /* 0x0000600001117983 */ /* 0x002f260000300800 */
[----:B------:R1:W-:Y:S04]  /*1b540*/  STS.U16 [R28+0x10800], R19 ;  /* 0x010800131c007388 */ /* 0x0003e80000000400 */
[----:B------:R1:W-:Y:S04]  /*1b550*/  STS.U16 [R28+0x10c00], R20 ;  /* 0x010c00141c007388 */ /* 0x0003e80000000400 */
[----:B------:R3:W-:Y:S04]  /*1b560*/  STS.U16 [R28+0x11400], R21 ;  /* 0x011400151c007388 */ /* 0x0007e80000000400 */
[----:B--2---:R2:W-:Y:S04]  /*1b570*/  STS.U16 [R28+0x12000], R0 ;  /* 0x012000001c007388 */ /* 0x0045e80000000400 */
[----:B0-----:R-:W4:Y:S01]  /*1b580*/  LDL.LU R18, [R1+0x5c] ;  /* 0x00005c0001127983 */ /* 0x001f220000300800 */
[----:B-1----:R-:W4:Y:S02]  /*1b590*/  LDL.LU R19, [R1+0x58] ;  /* 0x0000580001137983 */ /* 0x002f240000300800 */
[----:B------:R-:W4:Y:S01]  /*1b5a0*/  LDL.LU R20, [R1+0x54] ;  /* 0x0000540001147983 */ /* 0x000f220000300800 */
[----:B---3--:R-:W3:Y:S01]  /*1b5b0*/  LDL.LU R21, [R1+0x50] ;  /* 0x0000500001157983 */ /* 0x008ee20000300800 */
[----:B------:R-:W3:Y:S02]  /*1b5c0*/  LDL.LU R5, [R1+0x3c] ;  /* 0x00003c0001057983 */ /* 0x000ee40000300800 */
[----:B--2---:R-:W2:Y:S01]  /*1b5d0*/  LDL.LU R0, [R1+0x38] ;  /* 0x0000380001007983 */ /* 0x004ea20000300800 */
[----:B------:R0:W-:Y:S01]  /*1b5e0*/  STS.U16 [R28+0x11800], R22 ;  /* 0x011800161c007388 */ /* 0x0001e20000000400 */
[----:B------:R-:W2:Y:S03]  /*1b5f0*/  LDL.LU R4, [R1+0x30] ;  /* 0x0000300001047983 */ /* 0x000ea60000300800 */
[----:B------:R1:W-:Y:S04]  /*1b600*/  STS.U16 [R28+0x11c00], R23 ;  /* 0x011c00171c007388 */ /* 0x0003e80000000400 */
[----:B------:R1:W-:Y:S04]  /*1b610*/  STS.U16 [R28+0x12400], R25 ;  /* 0x012400191c007388 */ /* 0x0003e80000000400 */
[----:B------:R1:W-:Y:S04]  /*1b620*/  STS.U16 [R28+0x12800], R26 ;  /* 0x0128001a1c007388 */ /* 0x0003e80000000400 */
[----:B------:R1:W-:Y:S04]  /*1b630*/  STS.U16 [R28+0x12c00], R27 ;  /* 0x012c001b1c007388 */ /* 0x0003e80000000400 */
[----:B------:R1:W-:Y:S04]  /*1b640*/  STS.U16 [R28+0x13000], R29 ;  /* 0x0130001d1c007388 */ /* 0x0003e80000000400 */
[----:B0-----:R-:W2:Y:S01]  /*1b650*/  LDL.LU R22, [R1+0x2c] ;  /* 0x00002c0001167983 */ /* 0x001ea20000300800 */
[----:B-1----:R-:W2:Y:S02]  /*1b660*/  LDL.LU R23, [R1+0x28] ;  /* 0x0000280001177983 */ /* 0x002ea40000300800 */
[----:B------:R-:W2:Y:S01]  /*1b670*/  LDL.LU R25, [R1+0x24] ;  /* 0x0000240001197983 */ /* 0x000ea20000300800 */
[----:B------:R-:W2:Y:S01]  /*1b680*/  LDL.LU R26, [R1+0x20] ;  /* 0x00002000011a7983 */ /* 0x000ea20000300800 */
[----:B------:R-:W2:Y:S03]  /*1b690*/  LDL.LU R27, [R1+0x1c] ;  /* 0x00001c00011b7983 */ /* 0x000ea60000300800 */
[----:B------:R0:W-:Y:S01]  /*1b6a0*/  STS.U16 [R28+0x13400], R3 ;  /* 0x013400031c007388 */ /* 0x0001e20000000400 */
[----:B------:R-:W2:Y:S03]  /*1b6b0*/  LDL.LU R29, [R1+0x18] ;  /* 0x00001800011d7983 */ /* 0x000ea60000300800 */
[----:B0-----:R-:W2:Y:S01]  /*1b6c0*/  LDL.LU R3, [R1+0x14] ;  /* 0x0000140001037983 */ /* 0x001ea20000300800 */
[----:B------:R-:W2:Y:S03]  /*1b6d0*/  LDL.LU R2, [R1+0x8] ;  /* 0x0000080001027983 */ /* 0x000ea60000300800 */
[----:B----4-:R0:W-:Y:S04]  /*1b6e0*/  STS.U16 [R28+0x13800], R24 ;  /* 0x013800181c007388 */ /* 0x0101e80000000400 */
[----:B------:R1:W-:Y:S01]  /*1b6f0*/  STS.U16 [R28+0x13c00], R12 ;  /* 0x013c000c1c007388 */ /* 0x0003e20000000400 */
[----:B0-----:R-:W-:-:S03]  /*1b700*/  LOP3.LUT R24, R28, 0x20, RZ, 0x3c, !PT ;  /* 0x000000201c187812 */ /* 0x001fc600078e3cff */
[----:B-1----:R-:W4:Y:S01]  /*1b710*/  LDL.LU R12, [R1+0x3d3c] ;  /* 0x003d3c00010c7983 */ /* 0x002f220000300800 */
[----:B------:R0:W-:Y:S03]  /*1b720*/  STL [R1+0x1a18], R28 ;  /* 0x001a181c01007387 */ /* 0x0001e60000100800 */
[----:B------:R1:W-:Y:S01]  /*1b730*/  STS.U16 [R24+0x10100], R13 ;  /* 0x0101000d18007388 */ /* 0x0003e20000000400 */
[----:B------:R3:W-:Y:S02]  /*1b740*/  STS.U16 [R24+0x10500], R14 ;  /* 0x0105000e18007388 */ /* 0x0007e40000000400 */
[----:B------:R3:W-:Y:S02]  /*1b750*/  STS.U16 [R24+0x10900], R15 ;  /* 0x0109000f18007388 */ /* 0x0007e40000000400 */
[----:B------:R3:W-:Y:S01]  /*1b760*/  STS.U16 [R24+0x10d00], R16 ;  /* 0x010d001018007388 */ /* 0x0007e20000000400 */
[----:B------:R3:W-:Y:S04]  /*1b770*/  STS.U16 [R24+0x11100], R17 ;  /* 0x0111001118007388 */ /* 0x0007e80000000400 */
[----:B0-----:R-:W4:Y:S01]  /*1b780*/  LDL.LU R28, [R1+0xc] ;  /* 0x00000c00011c7983 */ /* 0x001f220000300800 */
[----:B------:R0:W-:Y:S03]  /*1b790*/  STS.U16 [R24+0x11500], R18 ;  /* 0x0115001218007388 */ /* 0x0001e60000000400 */
[----:B-1----:R-:W4:Y:S01]  /*1b7a0*/  LDL.LU R13, [R1+0x3d38] ;  /* 0x003d3800010d7983 */ /* 0x002f220000300800 */
[----:B---3--:R-:W3:Y:S03]  /*1b7b0*/  LDL.LU R14, [R1+0x3d34] ;  /* 0x003d3400010e7983 */ /* 0x008ee60000300800 */
[----:B------:R-:W3:Y:S01]  /*1b7c0*/  LDL.LU R15, [R1+0x3d30] ;  /* 0x003d3000010f7983 */ /* 0x000ee20000300800 */
[----:B------:R-:W3:Y:S03]  /*1b7d0*/  LDL.LU R16, [R1+0x3d2c] ;  /* 0x003d2c0001107983 */ /* 0x000ee60000300800 */
[----:B------:R-:W3:Y:S04]  /*1b7e0*/  LDL.LU R17, [R1+0x3d28] ;  /* 0x003d280001117983 */ /* 0x000ee80000300800 */
[----:B------:R1:W-:Y:S01]  /*1b7f0*/  STS.U16 [R24+0x11900], R19 ;  /* 0x0119001318007388 */ /* 0x0003e20000000400 */
[----:B0-----:R-:W3:Y:S02]  /*1b800*/  LDL.LU R18, [R1+0x3d24] ;  /* 0x003d240001127983 */ /* 0x001ee40000300800 */
[----:B------:R0:W-:Y:S02]  /*1b810*/  STS.U16 [R24+0x11d00], R20 ;  /* 0x011d001418007388 */ /* 0x0001e40000000400 */
[----:B------:R2:W-:Y:S01]  /*1b820*/  STS.U16 [R24+0x12100], R21 ;  /* 0x0121001518007388 */ /* 0x0005e20000000400 */
[----:B------:R-:W-:Y:S01]  /*1b830*/  STS.U16 [R24+0x12500], R5 ;  /* 0x0125000518007388 */ /* 0x000fe20000000400 */
[----:B--2---:R2:W-:Y:S03]  /*1b840*/  STS.U16 [R24+0x12900], R0 ;  /* 0x0129000018007388 */ /* 0x0045e60000000400 */
[----:B-1----:R-:W3:Y:S01]  /*1b850*/  LDL.LU R19, [R1+0x3d20] ;  /* 0x003d200001137983 */ /* 0x002ee20000300800 */
[----:B0-----:R-:W3:Y:S02]  /*1b860*/  LDL.LU R20, [R1+0x3d1c] ;  /* 0x003d1c0001147983 */ /* 0x001ee40000300800 */
[----:B------:R-:W3:Y:S01]  /*1b870*/  LDL.LU R21, [R1+0x3d18] ;  /* 0x003d180001157983 */ /* 0x000ee20000300800 */
[----:B--2---:R-:W2:Y:S04]  /*1b880*/  LDL.LU R0, [R1+0x3d14] ;  /* 0x003d140001007983 */ /* 0x004ea80000300800 */
[----:B------:R-:W0:Y:S04]  /*1b890*/  S2R R5, SR_TID.X ;  /* 0x0000000000057919 */ /* 0x000e280000002100 */
[----:B--2---:R1:W-:Y:S04]  /*1b8a0*/  STS.U16 [R24+0x12d00], R0 ;  /* 0x012d000018007388 */ /* 0x0043e80000000400 */
[----:B-1----:R-:W2:Y:S01]  /*1b8b0*/  LDL.LU R0, [R1+0x3d10] ;  /* 0x003d100001007983 */ /* 0x002ea20000300800 */
[----:B0-----:R-:W-:Y:S01]  /*1b8c0*/  SHF.R.S32.HI R5, RZ, 0x6, R5 ;  /* 0x00000006ff057819 */ /* 0x001fe20000011405 */
[----:B------:R2:W-:Y:S03]  /*1b8d0*/  STS.U16 [R24+0x13100], R4 ;  /* 0x0131000418007388 */ /* 0x0005e60000000400 */
[----:B------:R-:W-:Y:S01]  /*1b8e0*/  SGXT R5, R5, 0x1 ;  /* 0x000000010505781a */ /* 0x000fe20000000200 */
[----:B------:R0:W-:Y:S01]  /*1b8f0*/  STS.U16 [R24+0x13500], R22 ;  /* 0x0135001618007388 */ /* 0x0001e20000000400 */
[----:B------:R1:W-:Y:S02]  /*1b900*/  STS.U16 [R24+0x13900], R23 ;  /* 0x0139001718007388 */ /* 0x0003e40000000400 */
[----:B------:R0:W-:Y:S02]  /*1b910*/  STS.U16 [R24+0x13d00], R25 ;  /* 0x013d001918007388 */ /* 0x0001e40000000400 */
[----:B--2---:R-:W-:-:S05]  /*1b920*/  IMAD.SHL.U32 R4, R0, 0x2, RZ ;  /* 0x0000000200047824 */ /* 0x004fca00078e00ff */
[----:B------:R-:W-:Y:S02]  /*1b930*/  LOP3.LUT R4, R4, 0x90, R5, 0x78, !PT ;  /* 0x0000009004047812 */ /* 0x000fe400078e7805 */
[----:B------:R-:W2:Y:S01]  /*1b940*/  LDL.LU R5, [R1+0x10] ;  /* 0x0000100001057983 */ /* 0x000ea20000300800 */
[----:B0-----:R-:W3:Y:S01]  /*1b950*/  LDL.LU R22, [R1+0x3d0c] ;  /* 0x003d0c0001167983 */ /* 0x001ee20000300800 */
[----:B------:R-:W-:Y:S01]  /*1b960*/  LOP3.LUT R4, R4, 0x40, RZ, 0x3c, !PT ;  /* 0x0000004004047812 */ /* 0x000fe200078e3cff */
[----:B-1----:R-:W3:Y:S01]  /*1b970*/  LDL.LU R23, [R1+0x3d08] ;  /* 0x003d080001177983 */ /* 0x002ee20000300800 */
[----:B------:R-:W3:Y:S01]  /*1b980*/  LDL.LU R24, [R1+0x3d04] ;  /* 0x003d040001187983 */ /* 0x000ee20000300800 */
[----:B------:R-:W3:Y:S03]  /*1b990*/  LDL.LU R25, [R1+0x3d00] ;  /* 0x003d000001197983 */ /* 0x000ee60000300800 */
[----:B------:R0:W-:Y:S01]  /*1b9a0*/  STS.U16 [R4+0x10200], R26 ;  /* 0x0102001a04007388 */ /* 0x0001e20000000400 */
[----:B------:R1:W-:Y:S02]  /*1b9b0*/  STS.U16 [R4+0x10600], R27 ;  /* 0x0106001b04007388 */ /* 0x0003e40000000400 */
[----:B------:R4:W-:Y:S02]  /*1b9c0*/  STS.U16 [R4+0x10a00], R29 ;  /* 0x010a001d04007388 */ /* 0x0009e40000000400 */
[----:B------:R4:W-:Y:S01]  /*1b9d0*/  STS.U16 [R4+0x10e00], R3 ;  /* 0x010e000304007388 */ /* 0x0009e20000000400 */
[----:B0-----:R-:W3:Y:S01]  /*1b9e0*/  LDL.LU R26, [R1+0x3cfc] ;  /* 0x003cfc00011a7983 */ /* 0x001ee20000300800 */
[----:B-1----:R-:W3:Y:S02]  /*1b9f0*/  LDL.LU R27, [R1+0x3cf8] ;  /* 0x003cf800011b7983 */ /* 0x002ee40000300800 */
[----:B----4-:R-:W4:Y:S02]  /*1ba00*/  LDL.LU R29, [R1+0x3cf4] ;  /* 0x003cf400011d7983 */ /* 0x010f240000300800 */
[----:B------:R-:W3:Y:S01]  /*1ba10*/  LDL.LU R3, [R1+0x3cf0] ;  /* 0x003cf00001037983 */ /* 0x000ee20000300800 */
[----:B--2---:R-:W-:Y:S01]  /*1ba20*/  STS.U16 [R4+0x11200], R5 ;  /* 0x0112000504007388 */ /* 0x004fe20000000400 */
[----:B------:R-:W-:Y:S02]  /*1ba30*/  STS.U16 [R4+0x11600], R28 ;  /* 0x0116001c04007388 */ /* 0x000fe40000000400 */
[----:B------:R-:W-:Y:S01]  /*1ba40*/  STS.U16 [R4+0x11a00], R2 ;  /* 0x011a000204007388 */ /* 0x000fe20000000400 */
[----:B---3--:R0:W-:Y:S04]  /*1ba50*/  STS.U16 [R4+0x11e00], R3 ;  /* 0x011e000304007388 */ /* 0x0081e80000000400 */
[----:B0-----:R-:W2:Y:S01]  /*1ba60*/  LDL.LU R3, [R1+0x3cec] ;  /* 0x003cec0001037983 */ /* 0x001ea20000300800 */
[----:B----4-:R0:W-:Y:S03]  /*1ba70*/  STS.U16 [R4+0x12200], R29 ;  /* 0x0122001d04007388 */ /* 0x0101e60000000400 */
[----:B0-----:R-:W0:Y:S01]  /*1ba80*/  S2R R29, SR_TID.X ;  /* 0x00000000001d7919 */ /* 0x001e220000002100 */
[----:B------:R-:W-:-:S02]  /*1ba90*/  IMAD.SHL.U32 R0, R0, 0x2, RZ ;  /* 0x0000000200007824 */ /* 0x000fc400078e00ff */
[----:B------:R-:W-:Y:S02]  /*1baa0*/  STS.U16 [R4+0x12600], R27 ;  /* 0x0126001b04007388 */ /* 0x000fe40000000400 */
[----:B------:R-:W-:Y:S01]  /*1bab0*/  STS.U16 [R4+0x12a00], R26 ;  /* 0x012a001a04007388 */ /* 0x000fe20000000400 */
[----:B------:R-:W-:Y:S01]  /*1bac0*/  STS.U16 [R4+0x12e00], R25 ;  /* 0x012e001904007388 */ /* 0x000fe20000000400 */
[----:B------:R-:W-:Y:S02]  /*1bad0*/  STS.U16 [R4+0x13200], R24 ;  /* 0x0132001804007388 */ /* 0x000fe40000000400 */
[----:B------:R-:W-:Y:S02]  /*1bae0*/  STS.U16 [R4+0x13600], R23 ;  /* 0x0136001704007388 */ /* 0x000fe40000000400 */
[----:B------:R-:W-:Y:S01]  /*1baf0*/  STS.U16 [R4+0x13a00], R22 ;  /* 0x013a001604007388 */ /* 0x000fe20000000400 */
[----:B------:R-:W-:Y:S01]  /*1bb00*/  STS.U16 [R4+0x13e00], R21 ;  /* 0x013e001504007388 */ /* 0x000fe20000000400 */
[----:B0-----:R-:W-:-:S04]  /*1bb10*/  SHF.R.S32.HI R2, RZ, 0x6, R29 ;  /* 0x00000006ff027819 */ /* 0x001fc8000001141d */
[----:B------:R-:W-:-:S04]  /*1bb20*/  SGXT R2, R2, 0x1 ;  /* 0x000000010202781a */ /* 0x000fc80000000200 */
[----:B------:R-:W-:-:S04]  /*1bb30*/  LOP3.LUT R0, R0, 0x90, R2, 0x78, !PT ;  /* 0x0000009000007812 */ /* 0x000fc800078e7802 */
[----:B------:R-:W-:Y:S01]  /*1bb40*/  LOP3.LUT R0, R0, 0x60, RZ, 0x3c, !PT ;  /* 0x0000006000007812 */ /* 0x000fe200078e3cff */
[----:B------:R-:W0:Y:S01]  /*1bb50*/  S2R R5, SR_TID.X ;  /* 0x0000000000057919 */ /* 0x000e220000002100 */
[----:B------:R-:W-:Y:S01]  /*1bb60*/  IMAD.SHL.U32 R29, R29, 0x2, RZ ;  /* 0x000000021d1d7824 */ /* 0x000fe200078e00ff */
[----:B0-----:R-:W-:-:S05]  /*1bb70*/  LOP3.LUT R5, R5, 0x7, RZ, 0xc0, !PT ;  /* 0x0000000705057812 */ /* 0x001fca00078ec0ff */
[----:B------:R-:W-:-:S05]  /*1bb80*/  IMAD R5, R5, 0x90, RZ ;  /* 0x0000009005057824 */ /* 0x000fca00078e02ff */
[----:B------:R-:W-:Y:S01]  /*1bb90*/  LOP3.LUT R29, R5, 0x30, R29, 0x78, !PT ;  /* 0x00000030051d7812 */ /* 0x000fe200078e781d */
[----:B--2---:R0:W-:Y:S01]  /*1bba0*/  STS.U16 [R0+0x13f00], R3 ;  /* 0x013f000300007388 */ /* 0x0041e20000000400 */
        /* <DEDUP_REMOVED lines=15> */
[----:B------:R-:W-:Y:S06]  /*1bca0*/  BAR.SYNC.DEFER_BLOCKING 0x0 ;  /* 0x0000000000007b1d */ /* 0x000fec0000010000 */
[----:B0-----:R-:W2:Y:S04]  /*1bcb0*/  LDL.LU R3, [R1+0x3ce8] ;  /* 0x003ce80001037983 */ /* 0x001ea80000300800 */
[----:B------:R-:W0:Y:S04]  /*1bcc0*/  LDSM.16.M88.4 R8, [R29+0x10000] ;  /* 0x010000001d08783b */ /* 0x000e280000000200 */
[----:B------:R-:W1:Y:S04]  /*1bcd0*/  LDSM.16.M88.4 R24, [R29+0x10c00] ;  /* 0x010c00001d18783b */ /* 0x000e680000000200 */
[----:B------:R-:W3:Y:S04]  /*1bce0*/  LDSM.16.M88.4 R4, [R29+0x10800] ;  /* 0x010800001d04783b */ /* 0x000ee80000000200 */
[----:B------:R-:W4:Y:S04]  /*1bcf0*/  LDSM.16.M88.4 R16, [R29+0x10400] ;  /* 0x010400001d10783b */ /* 0x000f280000000200 */
[----:B------:R-:W-:Y:S04]  /*1bd00*/  LDSM.16.M88.4 R12, [R29+0x11800] ;  /* 0x011800001d0c783b */ /* 0x000fe80000000200 */
[----:B0-----:R-:W-:Y:S01]  /*1bd10*/  STL.64 [R1+0x20], R8 ;  /* 0x0000200801007387 */ /* 0x001fe20000100a00 */
[----:B------:R-:W-:Y:S02]  /*1bd20*/  STL.64 [R1+0x28], R10 ;  /* 0x0000280a01007387 */ /* 0x000fe40000100a00 */
[----:B-1----:R-:W-:Y:S02]  /*1bd30*/  STL.64 [R1+0x3cc0], R26 ;  /* 0x003cc01a01007387 */ /* 0x002fe40000100a00 */
[----:B---3--:R-:W-:Y:S01]  /*1bd40*/  STL.64 [R1], R4 ;  /* 0x0000000401007387 */ /* 0x008fe20000100a00 */
[----:B------:R-:W0:Y:S04]  /*1bd50*/  LDSM.16.M88.4 R8, [R29+0x11000] ;  /* 0x011000001d08783b */ /* 0x000e280000000200 */
[----:B------:R-:W-:Y:S02]  /*1bd60*/  STL.64 [R1+0x8], R6 ;  /* 0x0000080601007387 */ /* 0x000fe40000100a00 */
[----:B------:R-:W1:Y:S04]  /*1bd70*/  LDSM.16.M88.4 R4, [R29+0x11400] ;  /* 0x011400001d04783b */ /* 0x000e680000000200 */
[----:B----4-:R-:W-:Y:S02]  /*1bd80*/  STL.64 [R1+0x10], R16 ;  /* 0x0000101001007387 */ /* 0x010fe40000100a00 */
[----:B------:R-:W-:Y:S01]  /*1bd90*/  STL.64 [R1+0x18], R18 ;  /* 0x0000181201007387 */ /* 0x000fe20000100a00 */
[----:B------:R-:W-:Y:S01]  /*1bda0*/  STL.64 [R1+0x3ce0], R16 ;  /* 0x003ce01001007387 */ /* 0x000fe20000100a00 */
[----:B------:R3:W-:Y:S03]  /*1bdb0*/  STL.64 [R1+0x3cb8], R24 ;  /* 0x003cb81801007387 */ /* 0x0007e60000100a00 */
[----:B0-----:R-:W-:Y:S01]  /*1bdc0*/  STL [R1+0x367c], R10 ;  /* 0x00367c0a01007387 */ /* 0x001fe20000100800 */
[----:B------:R-:W-:Y:S02]  /*1bdd0*/  STL [R1+0x3678], R11 ;  /* 0x0036780b01007387 */ /* 0x000fe40000100800 */
[----:B-1----:R-:W-:Y:S02]  /*1bde0*/  STL [R1+0x3564], R6 ;  /* 0x0035640601007387 */ /* 0x002fe40000100800 */
[----:B------:R-:W-:Y:S01]  /*1bdf0*/  STL [R1+0x3560], R7 ;  /* 0x0035600701007387 */ /* 0x000fe20000100800 */
[----:B------:R-:W-:Y:S01]  /*1be00*/  STL.64 [R1+0x3cb0], R4 ;  /* 0x003cb00401007387 */ /* 0x000fe20000100a00 */
[----:B------:R-:W-:Y:S02]  /*1be10*/  STL.64 [R1+0x30], R12 ;  /* 0x0000300c01007387 */ /* 0x000fe40000100a00 */
[----:B------:R-:W-:Y:S02]  /*1be20*/  STL.64 [R1+0x38], R14 ;  /* 0x0000380e01007387 */ /* 0x000fe40000100a00 */
[----:B---3--:R-:W3:Y:S01]  /*1be30*/  LDL.64 R24, [R1] ;  /* 0x0000000001187983 */ /* 0x008ee20000100a00 */
[----:B------:R-:W0:Y:S04]  /*1be40*/  LDSM.16.M88.4 R4, [R29+0x11c00] ;  /* 0x011c00001d04783b */ /* 0x000e280000000200 */
[----:B------:R-:W4:Y:S01]  /*1be50*/  LDL.64 R16, [R1+0x20] ;  /* 0x0000200001107983 */ /* 0x000f220000100a00 */
[----:B------:R-:W-:-:S02]  /*1be60*/  IMAD.MOV.U32 R2, RZ, RZ, R13 ;  /* 0x000000ffff027224 */ /* 0x000fc400078e000d */
[----:B------:R-:W-:Y:S01]  /*1be70*/  LDSM.16.M88.4 R12, [R29+0x12400] ;  /* 0x012400001d0c783b */ /* 0x000fe20000000200 */
[----:B--2---:R-:W-:Y:S04]  /*1be80*/  LDSM.16.MT88.4 R20, [R3] ;  /* 0x000000000314783b */ /* 0x004fe80000004200 */
[----:B---3--:R-:W-:Y:S02]  /*1be90*/  STL.64 [R1+0x3cd8], R24 ;  /* 0x003cd81801007387 */ /* 0x008fe40000100a00 */
[----:B------:R-:W1:Y:S04]  /*1bea0*/  LDSM.16.M88.4 R24, [R29+0x12000] ;  /* 0x012000001d18783b */ /* 0x000e680000000200 */
[----:B0-----:R-:W-:Y:S02]  /*1beb0*/  STL.64 [R1+0x150], R4 ;  /* 0x0001500401007387 */ /* 0x001fe40000100a00 */
[----:B------:R-:W-:Y:S02]  /*1bec0*/  STL.64 [R1+0x158], R6 ;  /* 0x0001580601007387 */ /* 0x000fe40000100a00 */
[----:B------:R-:W0:Y:S04]  /*1bed0*/  LDSM.16.M88.4 R4, [R29+0x12800] ;  /* 0x012800001d04783b */ /* 0x000e280000000200 */
[----:B-1----:R-:W-:Y:S01]  /*1bee0*/  STL.64 [R1+0x140], R24 ;  /* 0x0001401801007387 */ /* 0x002fe20000100a00 */
[----:B------:R-:W-:Y:S02]  /*1bef0*/  STL.64 [R1+0x148], R26 ;  /* 0x0001481a01007387 */ /* 0x000fe40000100a00 */
[----:B------:R-:W-:Y:S02]  /*1bf00*/  STL.64 [R1+0x130], R12 ;  /* 0x0001300c01007387 */ /* 0x000fe40000100a00 */
[----:B------:R-:W-:Y:S01]  /*1bf10*/  STL.64 [R1+0x138], R14 ;  /* 0x0001380e01007387 */ /* 0x000fe20000100a00 */
[----:B0-----:R-:W-:Y:S01]  /*1bf20*/  STL.64 [R1+0x120], R4 ;  /* 0x0001200401007387 */ /* 0x001fe20000100a00 */
[----:B------:R-:W-:-:S02]  /*1bf30*/  IMAD.MOV.U32 R28, RZ, RZ, R4 ;  /* 0x000000ffff1c7224 */ /* 0x000fc400078e0004 */
[----:B------:R-:W-:Y:S02]  /*1bf40*/  STL.64 [R1+0x128], R6 ;  /* 0x0001280601007387 */ /* 0x000fe40000100a00 */
[----:B------:R-:W-:Y:S01]  /*1bf50*/  IMAD.MOV.U32 R0, RZ, RZ, R5 ;  /* 0x000000ffff007224 */ /* 0x000fe200078e0005 */
[----:B------:R-:W-:Y:S04]  /*1bf60*/  LDSM.16.M88.4 R12, [R29+0x13800] ;  /* 0x013800001d0c783b */ /* 0x000fe80000000200 */
[----:B------:R-:W0:Y:S04]  /*1bf70*/  LDSM.16.M88.4 R4, [R29+0x12c00] ;  /* 0x012c00001d04783b */ /* 0x000e280000000200 */
[----:B------:R-:W-:Y:S01]  /*1bf80*/  STL [R1+0x3cac], R0 ;  /* 0x003cac0001007387 */ /* 0x000fe20000100800 */
[----:B------:R-:W-:Y:S03]  /*1bf90*/  STL [R1+0x3ca8], R28 ;  /* 0x003ca81c01007387 */ /* 0x000fe60000100800 */
[----:B0-----:R-:W-:Y:S01]  /*1bfa0*/  STL.64 [R1+0x110], R4 ;  /* 0x0001100401007387 */ /* 0x001fe20000100a00 */
[----:B------:R-:W-:-:S02]  /*1bfb0*/  IMAD.MOV.U32 R11, RZ, RZ, R4 ;  /* 0x000000ffff0b7224 */ /* 0x000fc400078e0004 */
[----:B------:R-:W-:Y:S02]  /*1bfc0*/  STL.64 [R1+0x118], R6 ;  /* 0x0001180601007387 */ /* 0x000fe40000100a00 */
[----:B------:R-:W-:Y:S01]  /*1bfd0*/  IMAD.MOV.U32 R10, RZ, RZ, R5 ;  /* 0x000000ffff0a7224 */ /* 0x000fe200078e0005 */
[----:B------:R-:W2:Y:S04]  /*1bfe0*/  LDL.LU.64 R24, [R1+0xfb0] ;  /* 0x000fb00001187983 */ /* 0x000ea80000300a00 */
[----:B------:R-:W0:Y:S01]  /*1bff0*/  LDSM.16.M88.4 R4, [R29+0x13000] ;  /* 0x013000001d04783b */ /* 0x000e220000000200 */
[----:B------:R-:W2:Y:S02]  /*1c000*/  LDL.LU.64 R26, [R1+0xfb8] ;  /* 0x000fb800011a7983 */ /* 0x000ea40000300a00 */
[----:B------:R-:W-:Y:S02]  /*1c010*/  STL.64 [R1+0x3cd0], R10 ;  /* 0x003cd00a01007387 */ /* 0x000fe40000100a00 */
[----:B------:R1:W-:Y:S02]  /*1c020*/  STL.64 [R1+0x3cc8], R8 ;  /* 0x003cc80801007387 */ /* 0x0003e40000100a00 */
[----:B-1----:R-:W3:Y:S01]  /*1c030*/  LDL.LU.64 R8, [R1+0xfa0] ;  /* 0x000fa00001087983 */ /* 0x002ee20000300a00 */
[----:B------:R-:W3:Y:S03]  /*1c040*/  LDL.LU.64 R10, [R1+0xfa8] ;  /* 0x000fa800010a7983 */ /* 0x000ee60000300a00 */
[----:B0-----:R-:W-:Y:S01]  /*1c050*/  STL.64 [R1+0x100], R4 ;  /* 0x0001000401007387 */ /* 0x001fe20000100a00 */
[----:B------:R-:W-:Y:S02]  /*1c060*/  STL.64 [R1+0x108], R6 ;  /* 0x0001080601007387 */ /* 0x000fe40000100a00 */
[----:B------:R-:W0:Y:S02]  /*1c070*/  LDSM.16.M88.4 R4, [R29+0x13400] ;  /* 0x013400001d04783b */ /* 0x000e240000000200 */
[----:B0-----:R0:W-:Y:S02]  /*1c080*/  STL.64 [R1+0xf0], R4 ;  /* 0x0000f00401007387 */ /* 0x0011e40000100a00 */
[----:B------:R-:W-:-:S02]  /*1c090*/  IMAD.MOV.U32 R0, RZ, RZ, R4 ;  /* 0x000000ffff007224 */ /* 0x000fc400078e0004 */
[----:B------:R1:W-:Y:S02]  /*1c0a0*/  STL.64 [R1+0xf8], R6 ;  /* 0x0000f80601007387 */ /* 0x0003e40000100a00 */
[----:B------:R-:W-:Y:S02]  /*1c0b0*/  IMAD.MOV.U32 R28, RZ, RZ, R5 ;  /* 0x000000ffff1c7224 */ /* 0x000fe400078e0005 */
[----:B0-----:R-:W2:Y:S01]  /*1c0c0*/  LDL.LU.64 R4, [R1+0xf90] ;  /* 0x000f900001047983 */ /* 0x001ea20000300a00 */
[----:B-1----:R-:W2:Y:S02]  /*1c0d0*/  LDL.LU.64 R6, [R1+0xf98] ;  /* 0x000f980001067983 */ /* 0x002ea40000300a00 */
[----:B------:R-:W-:Y:S02]  /*1c0e0*/  STL.64 [R1+0xe0], R12 ;  /* 0x0000e00c01007387 */ /* 0x000fe40000100a00 */
[----:B------:R-:W-:Y:S02]  /*1c0f0*/  STL.64 [R1+0xe8], R14 ;  /* 0x0000e80e01007387 */ /* 0x000fe40000100a00 */
[----:B------:R-:W0:Y:S04]  /*1c100*/  LDSM.16.M88.4 R12, [R29+0x13c00] ;  /* 0x013c00001d0c783b */ /* 0x000e280000000200 */
[----:B0-----:R-:W-:Y:S01]  /*1c110*/  STL.64 [R1+0xd0], R12 ;  /* 0x0000d00c01007387 */ /* 0x001fe20000100a00 */
[----:B------:R-:W-:Y:S02]  /*1c120*/  STL.64 [R1+0xd8], R14 ;  /* 0x0000d80e01007387 */ /* 0x000fe40000100a00 */
[----:B------:R-:W0:Y:S02]  /*1c130*/  LDSM.16.MT88.4 R12, [R3+0x80] ;  /* 0x00008000030c783b */ /* 0x000e240000004200 */
[----:B0-----:R-:W-:Y:S02]  /*1c140*/  STL.64 [R1+0x3c40], R14 ;  /* 0x003c400e01007387 */ /* 0x001fe40000100a00 */
[----:B------:R0:W-:Y:S02]  /*1c150*/  STL.64 [R1+0x3c38], R12 ;  /* 0x003c380c01007387 */ /* 0x0001e40000100a00 */
[----:B0-----:R-:W4:Y:S01]  /*1c160*/  LDL.LU.64 R12, [R1+0xfc0] ;  /* 0x000fc000010c7983 */ /* 0x001f220000300a00 */
[----:B------:R-:W4:Y:S02]  /*1c170*/  LDL.LU.64 R14, [R1+0xfc8] ;  /* 0x000fc800010e7983 */ /* 0x000f240000300a00 */
[C---:B----4-:R-:W-:Y:S11]  /*1c180*/  HMMA.16816.F32 R12, R20.reuse, R16, R12 ;  /* 0x00000010140c723c */ /* 0x050ff6000000180c */
[----:B------:R-:W-:Y:S11]  /*1c190*/  @!UPT UIADD3 URZ, URZ, URZ, URZ ;  /* 0x0000003f3f3ff290 */ /* 0x000ff6000fffe03f */
[----:B------:R-:W-:Y:S01]  /*1c1a0*/  @!UPT UIADD3 URZ, URZ, URZ, URZ ;  /* 0x0000003f3f3ff290 */ /* 0x000fe2000fffe03f */
[----:B------:R-:W-:Y:S01]  /*1c1b0*/  STL.64 [R1+0x520], R12 ;  /* 0x0005200c01007387 */ /* 0x000fe20000100a00 */
[----:B------:R0:W-:Y:S02]  /*1c1c0*/  STL.64 [R1+0x528], R14 ;  /* 0x0005280e01007387 */ /* 0x0001e40000100a00 */
[----:B0-----:R-:W-:Y:S02]  /*1c1d0*/  IMAD.MOV.U32 R15, RZ, RZ, R16 ;  /* 0x000000ffff0f7224 */ /* 0x001fe400078e0010 */
[----:B------:R-:W-:Y:S02]  /*1c1e0*/  IMAD.MOV.U32 R14, RZ, RZ, R17 ;  /* 0x000000ffff0e7224 */ /* 0x000fe400078e0011 */
[----:B------:R-:W2:Y:S02]  /*1c1f0*/  LDL.LU.64 R16, [R1+0x3ce0] ;  /* 0x003ce00001107983 */ /* 0x000ea40000300a00 */
[C---:B--2---:R-:W-:Y:S02]  /*1c200*/  HMMA.16816.F32 R16, R20.reuse, R16, R24 ;  /* 0x000000101410723c */ /* 0x044fe40000001818 */
[----:B------:R-:W3:Y:S11]  /*1c210*/  LDL.LU.64 R24, [R1+0x3cd8] ;  /* 0x003cd80001187983 */ /* 0x000ef60000300a00 */
[----:B------:R-:W-:Y:S10]  /*1c220*/  @!UPT UIADD3 URZ, URZ, URZ, URZ ;  /* 0x0000003f3f3ff290 */ /* 0x000ff4000fffe03f */
[----:B------:R0:W-:Y:S01]  /*1c230*/  STL.64 [R1+0x510], R16 ;  /* 0x0005101001007387 */ /* 0x0001e20000100a00 */
[----:B------:R-:W-:Y:S02]  /*1c240*/  IMAD.MOV.U32 R29, RZ, RZ, R19 ;  /* 0x000000ffff1d7224 */ /* 0x000fe400078e0013 */
[----:B------:R1:W-:Y:S01]  /*1c250*/  STL [R1+0x518], R18 ;  /* 0x0005181201007387 */ /* 0x0003e20000100800 */
[----:B0-----:R-:W2:Y:S01]  /*1c260*/  LDL.LU.64 R16, [R1+0xdb0] ;  /* 0x000db00001107983 */ /* 0x001ea20000300a00 */
[----:B-1----:R-:W2:Y:S02]  /*1c270*/  LDL.LU.64 R18, [R1+0xdb8] ;  /* 0x000db80001127983 */ /* 0x002ea40000300a00 */
[----:B------:R-:W-:Y:S01]  /*1c280*/  STL [R1+0x3610], R29 ;  /* 0x0036101d01007387 */ /* 0x000fe20000100800 */
[C---:B---3--:R-:W-:Y:S01]  /*1c290*/  HMMA.16816.F32 R8, R20.reuse, R24, R8 ;  /* 0x000000181408723c */ /* 0x048fe20000001808 */
[----:B------:R-:W-:Y:S02]  /*1c2a0*/  IMAD.MOV.U32 R13, RZ, RZ, R24 ;  /* 0x000000ffff0d7224 */ /* 0x000fe400078e0018 */
[----:B------:R-:W-:Y:S11]  /*1c2b0*/  IMAD.MOV.U32 R12, RZ, RZ, R25 ;  /* 0x000000ffff0c7224 */ /* 0x000ff600078e0019 */
[----:B------:R-:W-:Y:S09]  /*1c2c0*/  @!UPT UIADD3 URZ, URZ, URZ, URZ ;  /* 0x0000003f3f3ff290 */ /* 0x000ff2000fffe03f */
[----:B------:R-:W-:Y:S01]  /*1c2d0*/  STL.64 [R1+0x500], R8 ;  /* 0x0005000801007387 */ /* 0x000fe20000100a00 */
[----:B------:R0:W-:Y:S03]  /*1c2e0*/  STL.64 [R1+0x508], R10 ;  /* 0x0005080a01007387 */ /* 0x0001e60000100a00 */
[----:B0-----:R-:W3:Y:S01]  /*1c2f0*/  LDL.LU.64 R10, [R1+0x3cd0] ;  /* 0x003cd000010a7983 */ /* 0x001ee20000300a00 */
[----:B------:R-:W4:Y:S02]  /*1c300*/  LDL.LU.64 R8, [R1+0x3cc8] ;  /* 0x003cc80001087983 */ /* 0x000f240000300a00 */
[----:B------:R-:W2:Y:S02]  /*1c310*/  LDL.LU.64 R26, [R1+0x3cc0] ;  /* 0x003cc000011a7983 */ /* 0x000ea40000300a00 */
[----:B------:R-:W2:Y:S02]  /*1c320*/  LDL.LU.64 R24, [R1+0x3cb8] ;  /* 0x003cb80001187983 */ /* 0x000ea40000300a00 */
[C---:B--2---:R-:W-:Y:S11]  /*1c330*/  HMMA.16816.F32 R4, R20.reuse, R24, R4 ;  /* 0x000000181404723c */ /* 0x044ff60000001804 */
[----:B------:R-:W-:Y:S11]  /*1c340*/  @!UPT UIADD3 URZ, URZ, URZ, URZ ;  /* 0x0000003f3f3ff290 */ /* 0x000ff6000fffe03f */
[----:B------:R-:W-:Y:S01]  /*1c350*/  @!UPT UIADD3 URZ, URZ, URZ, URZ ;  /* 0x0000003f3f3ff290 */ /* 0x000fe2000fffe03f */
[----:B------:R0:W-:Y:S01]  /*1c360*/  STL.64 [R1+0x4f0], R4 ;  /* 0x0004f00401007387 */ /* 0x0001e20000100a00 */
[----:B------:R-:W-:Y:S03]  /*1c370*/  STL.64 [R1+0x4f8], R6 ;  /* 0x0004f80601007387 */ /* 0x000fe60000100a00 */
[----:B0-----:R-:W2:Y:S01]  /*1c380*/  LDL.LU.64 R4, [R1+0x3cb0] ;  /* 0x003cb00001047983 */ /* 0x001ea20000300a00 */
[----:B------:R-:W-:Y:S02]  /*1c390*/  STL.64 [R1+0x3bf0], R26 ;  /* 0x003bf01a01007387 */ /* 0x000fe40000100a00 */
[----:B------:R0:W-:Y:S02]  /*1c3a0*/  STL.64 [R1+0x3be8], R24 ;  /* 0x003be81801007387 */ /* 0x0001e40000100a00 */
[----:B0-----:R-:W4:Y:S01]  /*1c3b0*/  LDL.LU.64 R24, [R1+0xde0] ;  /* 0x000de00001187983 */ /* 0x001f220000300a00 */
[----:B------:R-:W4:Y:S01]  /*1c3c0*/  LDL.LU.64 R26, [R1+0xde8] ;  /* 0x000de800011a7983 */ /* 0x000f220000300a00 */
[C---:B--2---:R-:W-:Y:S08]  /*1c3d0*/  HMMA.16816.F32 R16, R20.reuse, R4, R16 ;  /* 0x000000041410723c */ /* 0x044ff00000001810 */
[----:B----4-:R-:W-:Y:S11]  /*1c3e0*/  HMMA.16816.F32 R24, R20, R8, R24 ;  /* 0x000000081418723c */ /* 0x010ff60000001818 */
[----:B------:R-:W-:Y:S11]  /*1c3f0*/  @!UPT UIADD3 URZ, URZ, URZ, URZ ;  /* 0x0000003f3f3ff290 */ /* 0x000ff6000fffe03f */
[----:B------:R-:W-:Y:S02]  /*1c400*/  @!UPT UIADD3 URZ, URZ, URZ, URZ ;  /* 0x0000003f3f3ff290 */ /* 0x000fe4000fffe03f */
[----:B------:R-:W-:Y:S02]  /*1c410*/  IMAD.MOV.U32 R7, RZ, RZ, R25 ;  /* 0x000000ffff077224 */ /* 0x000fe400078e0019 */
[----:B------:R-:W-:Y:S01]  /*1c420*/  IMAD.MOV.U32 R6, RZ, RZ, R24 ;  /* 0x000000ffff067224 */ /* 0x000fe200078e0018 */
[----:B------:R-:W-:Y:S01]  /*1c430*/  STL.64 [R1+0x4e8], R26 ;  /* 0x0004e81a01007387 */ /* 0x000fe20000100a00 */
[----:B------:R0:W-:Y:S02]  /*1c440*/  STL.64 [R1+0x3ca0], R8 ;  /* 0x003ca00801007387 */ /* 0x0001e40000100a00 */
[----:B------:R-:W-:Y:S02]  /*1c450*/  IMAD.MOV.U32 R24, RZ, RZ, R13 ;  /* 0x000000ffff187224 */ /* 0x000fe400078e000d */
[----:B------:R-:W-:Y:S02]  /*1c460*/  IMAD.MOV.U32 R25, RZ, RZ, R12 ;  /* 0x000000ffff197224 */ /* 0x000fe400078e000c */
[----:B---3--:R-:W-:-:S02]  /*1c470*/  IMAD.MOV.U32 R12, RZ, RZ, R11 ;  /* 0x000000ffff0c7224 */ /* 0x008fc400078e000b */
[----:B------:R-:W-:Y:S01]  /*1c480*/  IMAD.MOV.U32 R13, RZ, RZ, R10 ;  /* 0x000000ffff0d7224 */ /* 0x000fe200078e000a */
[----:B0-----:R-:W2:Y:S01]  /*1c490*/  LDL R8, [R1+0x30] ;  /* 0x0000300001087983 */ /* 0x001ea20000100800 */
[----:B------:R-:W-:Y:S02]  /*1c4a0*/  STL [R1+0x3854], R7 ;  /* 0x0038540701007387 */ /* 0x000fe40000100800 */
[----:B------:R-:W-:Y:S02]  /*1c4b0*/  STL [R1+0x3850], R6 ;  /* 0x0038500601007387 */ /* 0x000fe40000100800 */
[----:B------:R-:W-:Y:S01]  /*1c4c0*/  STL.64 [R1+0x4d0], R16 ;  /* 0x0004d01001007387 */ /* 0x000fe20000100a00 */
[----:B------:R-:W-:Y:S01]  /*1c4d0*/  STL [R1+0x4d8], R18 ;  /* 0x0004d81201007387 */ /* 0x000fe20000100800 */
[----:B------:R0:W-:Y:S03]  /*1c4e0*/  STL.64 [R1+0x3c50], R4 ;  /* 0x003c500401007387 */ /* 0x0001e60000100a00 */
[----:B0-----:R-:W3:Y:S01]  /*1c4f0*/  LDL.64 R4, [R1+0x150] ;  /* 0x0001500001047983 */ /* 0x001ee20000100a00 */
[----:B------:R0:W-:Y:S03]  /*1c500*/  STL.64 [R1+0x3c88], R12 ;  /* 0x003c880c01007387 */ /* 0x0001e60000100a00 */
[----:B0-----:R-:W4:Y:S01]  /*1c510*/  LDL.64 R12, [R1+0x130] ;  /* 0x00013000010c7983 */ /* 0x001f220000100a00 */
[----:B------:R-:W-:-:S02]  /*1c520*/  IMAD.MOV.U32 R9, RZ, RZ, R2 ;  /* 0x000000ffff097224 */ /* 0x000fc400078e0002 */
[----:B------:R-:W-:Y:S02]  /*1c530*/  IMAD.MOV.U32 R2, RZ, RZ, R19 ;  /* 0x000000ffff027224 */ /* 0x000fe400078e0013 */
[----:B------:R-:W0:Y:S04]  /*1c540*/  LDSM.16.MT88.4 R16, [R3+0x100] ;  /* 0x000100000310783b */ /* 0x000e280000004200 */
[----:B----4-:R1:W-:Y:S04]  /*1c550*/  STL.64 [R1+0x3c98], R12 ;  /* 0x003c980c01007387 */ /* 0x0103e80000100a00 */
[----:B-1----:R-:W4:Y:S01]  /*1c560*/  LDL.64 R12, [R1+0x140] ;  /* 0x00014000010c7983 */ /* 0x002f220000100a00 */
[----:B------:R1:W-:Y:S03]  /*1c570*/  STL.64 [R1+0x3c08], R24 ;  /* 0x003c081801007387 */ /* 0x0003e60000100a00 */
[----:B-1----:R-:W2:Y:S01]  /*1c580*/  LDL.LU.64 R24, [R1+0xdd0] ;  /* 0x000dd00001187983 */ /* 0x002ea20000300a00 */
[----:B------:R-:W2:Y:S02]  /*1c590*/  LDL.LU.64 R26, [R1+0xdd8] ;  /* 0x000dd800011a7983 */ /* 0x000ea40000300a00 */
[----:B------:R-:W-:Y:S02]  /*1c5a0*/  STL [R1+0x3614], R2 ;  /* 0x0036140201007387 */ /* 0x000fe40000100800 */
[----:B------:R-:W-:Y:S01]  /*1c5b0*/  STL [R1+0x3bd0], R3 ;  /* 0x003bd00301007387 */ /* 0x000fe20000100800 */
[----:B0-----:R-:W-:Y:S01]  /*1c5c0*/  STL.64 [R1+0x3b68], R18 ;  /* 0x003b681201007387 */ /* 0x001fe20000100a00 */
[----:B------:R0:W-:Y:S03]  /*1c5d0*/  STL.64 [R1+0x3b60], R16 ;  /* 0x003b601001007387 */ /* 0x0001e60000100a00 */
[----:B0-----:R-:W3:Y:S01]  /*1c5e0*/  LDL.64 R16, [R1+0xd0] ;  /* 0x0000d00001107983 */ /* 0x001ee20000100a00 */
[C---:B--2---:R-:W-:Y:S03]  /*1c5f0*/  HMMA.16816.F32 R24, R20.reuse, R8, R24 ;  /* 0x000000081418723c */ /* 0x044fe60000001818 */
[----:B---3--:R0:W-:Y:S04]  /*1c600*/  STL.64 [R1+0x3c90], R16 ;  /* 0x003c901001007387 */ /* 0x0081e80000100a00 */
[----:B0-----:R-:W2:Y:S01]  /*1c610*/  LDL.LU.64 R16, [R1+0xdc0] ;  /* 0x000dc00001107983 */ /* 0x001ea20000300a00 */
[----:B------:R-:W2:Y:S02]  /*1c620*/  LDL.LU.64 R18, [R1+0xdc8] ;  /* 0x000dc80001127983 */ /* 0x000ea40000300a00 */
[----:B------:R-:W4:Y:S02]  /*1c630*/  LDL.LU.64 R8, [R1+0xcc0] ;  /* 0x000cc00001087983 */ /* 0x000f240000300a00 */
[----:B------:R-:W4:Y:S11]  /*1c640*/  LDL.LU.64 R10, [R1+0xcc8] ;  /* 0x000cc800010a7983 */ /* 0x000f360000300a00 */
[----:B------:R0:W-:Y:S01]  /*1c650*/  STL.64 [R1+0x850], R24 ;  /* 0x0008501801007387 */ /* 0x0001e20000100a00 */
[----:B------:R-:W-:Y:S03]  /*1c660*/  STL.64 [R1+0x858], R26 ;  /* 0x0008581a01007387 */ /* 0x000fe60000100a00 */
[----:B0-----:R-:W3:Y:S01]  /*1c670*/  LDL.64 R24, [R1+0x10] ;  /* 0x0000100001187983 */ /* 0x001ee20000100a00 */
[----:B------:R-:W-:Y:S01]  /*1c680*/  IMAD.MOV.U32 R3, RZ, RZ, R5 ;  /* 0x000000ffff037224 */ /* 0x000fe200078e0005 */
[C---:B--2---:R-:W-:Y:S02]  /*1c690*/  HMMA.16816.F32 R16, R20.reuse, R4, R16 ;  /* 0x000000041410723c */ /* 0x044fe40000001810 */
[----:B---3--:R0:W-:Y:S11]  /*1c6a0*/  STL.64 [R1+0x3c20], R24 ;  /* 0x003c201801007387 */ /* 0x0081f60000100a00 */
[----:B------:R-:W-:Y:S10]  /*1c6b0*/  @!UPT UIADD3 URZ, URZ, URZ, URZ ;  /* 0x0000003f3f3ff290 */ /* 0x000ff4000fffe03f */
[----:B------:R1:W-:Y:S01]  /*1c6c0*/  STL.64 [R1+0x840], R16 ;  /* 0x0008401001007387 */ /* 0x0003e20000100a00 */
[----:B------:R2:W-:Y:S02]  /*1c6d0*/  STL.64 [R1+0x848], R18 ;  /* 0x0008481201007387 */ /* 0x0005e40000100a00 */
[----:B0-----:R-:W-:Y:S02]  /*1c6e0*/  IMAD.MOV.U32 R24, RZ, RZ, R15 ;  /* 0x000000ffff187224 */ /* 0x001fe400078e000f */
[----:B------:R-:W-:Y:S01]  /*1c6f0*/  IMAD.MOV.U32 R25, RZ, RZ, R14 ;  /* 0x000000ffff197224 */ /* 0x000fe200078e000e */
[----:B-1----:R-:W3:Y:S01]  /*1c700*/  LDL.LU.64 R16, [R1+0xcb0] ;  /* 0x000cb00001107983 */ /* 0x002ee20000300a00 */
[----:B--2---:R-:W3:Y:S02]  /*1c710*/  LDL.LU.64 R18, [R1+0xcb8] ;  /* 0x000cb80001127983 */ /* 0x004ee40000300a00 */
[----:B------:R-:W2:Y:S02]  /*1c720*/  LDL.LU.64 R4, [R1+0xc90] ;  /* 0x000c900001047983 */ /* 0x000ea40000300a00 */
[----:B------:R-:W2:Y:S01]  /*1c730*/  LDL.LU.64 R6, [R1+0xc98] ;  /* 0x000c980001067983 */ /* 0x000ea20000300a00 */
[----:B------:R0:W-:Y:S04]  /*1c740*/  STL.64 [R1+0x3c48], R24 ;  /* 0x003c481801007387 */ /* 0x0001e80000100a00 */
[----:B0-----:R-:W2:Y:S01]  /*1c750*/  LDL.64 R24, [R1+0xe0] ;  /* 0x0000e00001187983 */ /* 0x001ea20000100a00 */
[----:B----4-:R-:W-:Y:S03]  /*1c760*/  HMMA.16816.F32 R8, R20, R12, R8 ;  /* 0x0000000c1408723c */ /* 0x010fe60000001808 */
[----:B--2---:R0:W-:Y:S02]  /*1c770*/  STL.64 [R1+0x3c58], R24 ;  /* 0x003c581801007387 */ /* 0x0041e40000100a00 */
[----:B0-----:R-:W-:-:S02]  /*1c780*/  IMAD.MOV.U32 R24, RZ, RZ, R0 ;  /* 0x000000ffff187224 */ /* 0x001fc400078e0000 */
[----:B------:R-:W-:Y:S01]  /*1c790*/  IMAD.MOV.U32 R25, RZ, RZ, R28 ;  /* 0x000000ffff197224 */ /* 0x000fe200078e001c */
[----:B------:R-:W2:Y:S01]  /*1c7a0*/  LDL.LU R0, [R1+0x3cac] ;  /* 0x003cac0001007983 */ /* 0x000ea20000300800 */
[----:B------:R-:W4:Y:S03]  /*1c7b0*/  LDL.LU R28, [R1+0x3ca8] ;  /* 0x003ca800011c7983 */ /* 0x000f260000300800 */
[----:B------:R0:W-:Y:S04]  /*1c7c0*/  STL.64 [R1+0x3c70], R24 ;  /* 0x003c701801007387 */ /* 0x0001e80000100a00 */
[----:B0-----:R-:W2:Y:S07]  /*1c7d0*/  LDL.64 R24, [R1+0x100] ;  /* 0x0001000001187983 */ /* 0x001eae0000100a00 */
[----:B------:R0:W-:Y:S02]  /*1c7e0*/  STL.64 [R1+0x830], R8 ;  /* 0x0008300801007387 */ /* 0x0001e40000100a00 */
[----:B------:R1:W-:Y:S01]  /*1c7f0*/  STL.64 [R1+0x838], R10 ;  /* 0x0008380a01007387 */ /* 0x0003e20000100a00 */
[----:B0-----:R-:W2:Y:S01]  /*1c800*/  LDL.LU.64 R8, [R1+0x3ca0] ;  /* 0x003ca00001087983 */ /* 0x001ea20000300a00 */
[----:B-1----:R-:W-:-:S02]  /*1c810*/  IMAD.MOV.U32 R11, RZ, RZ, R12 ;  /* 0x000000ffff0b7224 */ /* 0x002fc400078e000c */
[----:B------:R-:W-:Y:S02]  /*1c820*/  IMAD.MOV.U32 R10, RZ, RZ, R13 ;  /* 0x000000ffff0a7224 */ /* 0x000fe400078e000d */
[----:B------:R-:W3:Y:S03]  /*1c830*/  LDL.LU.64 R12, [R1+0x3c98] ;  /* 0x003c9800010c7983 */ /* 0x000ee60000300a00 */
[----:B------:R-:W-:Y:S01]  /*1c840*/  STL.64 [R1+0x3be0], R10 ;  /* 0x003be00a01007387 */ /* 0x000fe20000100a00 */
[----:B---3--:R-:W-:Y:S01]  /*1c850*/  HMMA.16816.F32 R16, R20, R12, R16 ;  /* 0x0000000c1410723c */ /* 0x008fe20000001810 */
[----:B--2---:R-:W-:Y:S11]  /*1c860*/  STL.64 [R1+0x3bd8], R8 ;  /* 0x003bd80801007387 */ /* 0x004ff60000100a00 */
[----:B------:R-:W-:Y:S11]  /*1c870*/  @!UPT UIADD3 URZ, URZ, URZ, URZ ;  /* 0x0000003f3f3ff290 */ /* 0x000ff6000fffe03f */
[----:B------:R0:W-:Y:S01]  /*1c880*/  STL.64 [R1+0x820], R16 ;  /* 0x0008201001007387 */ /* 0x0001e20000100a00 */
[----:B------:R1:W-:Y:S03]  /*1c890*/  STL.64 [R1+0x828], R18 ;  /* 0x0008281201007387 */ /* 0x0003e60000100a00 */
[----:B0-----:R-:W2:Y:S01]  /*1c8a0*/  LDL.LU.64 R16, [R1+0x3c90] ;  /* 0x003c900001107983 */ /* 0x001ea20000300a00 */
[----:B-1----:R-:W-:Y:S02]  /*1c8b0*/  IMAD.MOV.U32 R19, RZ, RZ, R12 ;  /* 0x000000ffff137224 */ /* 0x002fe400078e000c */
[----:B------:R-:W-:Y:S02]  /*1c8c0*/  IMAD.MOV.U32 R18, RZ, RZ, R13 ;  /* 0x000000ffff127224 */ /* 0x000fe400078e000d */
[----:B------:R-:W3:Y:S03]  /*1c8d0*/  LDL.LU.64 R12, [R1+0x3c88] ;  /* 0x003c8800010c7983 */ /* 0x000ee60000300a00 */
[----:B------:R-:W-:Y:S01]  /*1c8e0*/  STL.64 [R1+0x3c68], R18 ;  /* 0x003c681201007387 */ /* 0x000fe20000100a00 */
[----:B--2---:R0:W-:Y:S04]  /*1c8f0*/  STL.64 [R1+0x3c60], R16 ;  /* 0x003c601001007387 */ /* 0x0041e80000100a00 */
[----:B0-----:R-:W2:Y:S01]  /*1c900*/  LDL.LU.64 R16, [R1+0xca0] ;  /* 0x000ca00001107983 */ /* 0x001ea20000300a00 */
[----:B------:R-:W2:Y:S02]  /*1c910*/  LDL.LU.64 R18, [R1+0xca8] ;  /* 0x000ca80001127983 */ /* 0x000ea40000300a00 */
[----:B----4-:R-:W-:-:S02]  /*1c920*/  IMAD.MOV.U32 R8, RZ, RZ, R28 ;  /* 0x000000ffff087224 */ /* 0x010fc400078e001c */
[----:B------:R-:W-:-:S07]  /*1c930*/  IMAD.MOV.U32 R9, RZ, RZ, R0 ;  /* 0x000000ffff097224 */ /* 0x000fce00078e0000 */
[C---:B--2---:R-:W-:Y:S01]  /*1c940*/  HMMA.16816.F32 R8, R20.reuse, R8, R16 ;  /* 0x000000081408723c */ /* 0x044fe20000001810 */
[----:B------:R-:W2:Y:S11]  /*1c950*/  LDL.LU.64 R16, [R1+0xc70] ;  /* 0x000c700001107983 */ /* 0x000eb60000300a00 */
[----:B------:R-:W-:Y:S11]  /*1c960*/  @!UPT UIADD3 URZ, URZ, URZ, URZ ;  /* 0x0000003f3f3ff290 */ /* 0x000ff6000fffe03f */
[----:B------:R-:W-:Y:S01]  /*1c970*/  STL.64 [R1+0x810], R8 ;  /* 0x0008100801007387 */ /* 0x000fe20000100a00 */
[----:B------:R-:W-:Y:S02]  /*1c980*/  STL.64 [R1+0x818], R10 ;  /* 0x0008180a01007387 */ /* 0x000fe40000100a00 */
[----:B------:R-:W4:Y:S01]  /*1c990*/  LDL.LU.64 R18, [R1+0xc78] ;  /* 0x000c780001127983 */ /* 0x000f220000300a00 */
[C---:B---3--:R-:W-:Y:S11]  /*1c9a0*/  HMMA.16816.F32 R4, R20.reuse, R12, R4 ;  /* 0x0000000c1404723c */ /* 0x048ff60000001804 */
[----:B------:R-:W-:Y:S11]  /*1c9b0*/  @!UPT UIADD3 URZ, URZ, URZ, URZ ;  /* 0x0000003f3f3ff290 */ /* 0x000ff6000fffe03f */
[----:B------:R-:W-:Y:S01]  /*1c9c0*/  @!UPT UIADD3 URZ, URZ, URZ, URZ ;  /* 0x0000003f3f3ff290 */ /* 0x000fe2000fffe03f */
[----:B------:R-:W-:Y:S01]  /*1c9d0*/  STL.64 [R1+0x800], R4 ;  /* 0x0008000401007387 */ /* 0x000fe20000100a00 */
[----:B------:R-:W-:Y:S03]  /*1c9e0*/  STL.64 [R1+0x808], R6 ;  /* 0x0008080601007387 */ /* 0x000fe60000100a00 */
[----:B----4-:R-:W-:Y:S01]  /*1c9f0*/  STL.64 [R1+0x3c80], R18 ;  /* 0x003c801201007387 */ /* 0x010fe20000100a00 */
[----:B--2---:R0:W-:Y:S03]  /*1ca00*/  STL.64 [R1+0x3c78], R16 ;  /* 0x003c781001007387 */ /* 0x0041e60000100a00 */
[----:B0-----:R-:W2:Y:S01]  /*1ca10*/  LDL.LU.64 R16, [R1+0xc80] ;  /* 0x000c800001107983 */ /* 0x001ea20000300a00 */
[----:B------:R-:W2:Y:S02]  /*1ca20*/  LDL.LU.64 R18, [R1+0xc88] ;  /* 0x000c880001127983 */ /* 0x000ea40000300a00 */
[----:B------:R-:W3:Y:S02]  /*1ca30*/  LDL.LU.64 R4, [R1+0xc60] ;  /* 0x000c600001047983 */ /* 0x000ee40000300a00 */
[----:B------:R-:W3:Y:S01]  /*1ca40*/  LDL.LU.64 R6, [R1+0xc68] ;  /* 0x000c680001067983 */ /* 0x000ee20000300a00 */
[----:B------:R-:W4:Y:S01]  /*1ca50*/  LDL.LU.64 R12, [R1+0x950] ;  /* 0x00095000010c7983 */ /* 0x000f220000300a00 */
[----:B------:R-:W4:Y:S02]  /*1ca60*/  LDL.LU.64 R14, [R1+0x958] ;  /* 0x00095800010e7983 */ /* 0x000f240000300a00 */
[----:B------:R-:W2:Y:S02]  /*1ca70*/  LDL.LU.64 R8, [R1+0xf50] ;  /* 0x000f500001087983 */ /* 0x000ea40000300a00 */
[----:B------:R-:W2:Y:S02]  /*1ca80*/  LDL.LU.64 R10, [R1+0xf58] ;  /* 0x000f5800010a7983 */ /* 0x000ea40000300a00 */
[----:B--2---:R-:W-:Y:S01]  /*1ca90*/  STL.64 [R1+0x3c00], R10 ;  /* 0x003c000a01007387 */ /* 0x004fe20000100a00 */
[----:B------:R0:W-:Y:S03]  /*1caa0*/  STL.64 [R1+0x3bf8], R8 ;  /* 0x003bf80801007387 */ /* 0x0001e60000100a00 */
[----:B0-----:R-:W2:Y:S01]  /*1cab0*/  LDL.LU.64 R8, [R1+0xf60] ;  /* 0x000f600001087983 */ /* 0x001ea20000300a00 */
[----:B------:R-:W2:Y:S01]  /*1cac0*/  LDL.LU.64 R10, [R1+0xf68] ;  /* 0x000f6800010a7983 */ /* 0x000ea20000300a00 */
[----:B------:R-:W-:Y:S02]  /*1cad0*/  HMMA.16816.F32 R16, R20, R24, R16 ;  /* 0x000000181410723c */ /* 0x000fe40000001810 */
[----:B--2---:R-:W-:Y:S01]  /*1cae0*/  STL.64 [R1+0x3c18], R10 ;  /* 0x003c180a01007387 */ /* 0x004fe20000100a00 */
[----:B------:R0:W-:Y:S03]  /*1caf0*/  STL.64 [R1+0x3c10], R8 ;  /* 0x003c100801007387 */ /* 0x0001e60000100a00 */
[----:B0-----:R-:W2:Y:S01]  /*1cb00*/  LDL.LU.64 R8, [R1+0xf70] ;  /* 0x000f700001087983 */ /* 0x001ea20000300a00 */
[----:B------:R-:W2:Y:S02]  /*1cb10*/  LDL.LU.64 R10, [R1+0xf78] ;  /* 0x000f7800010a7983 */ /* 0x000ea40000300a00 */
[----:B------:R-:W-:-:S02]  /*1cb20*/  IMAD.MOV.U32 R29, RZ, RZ, R24 ;  /* 0x000000ffff1d7224 */ /* 0x000fc400078e0018 */
[----:B------:R-:W-:Y:S01]  /*1cb30*/  IMAD.MOV.U32 R28, RZ, RZ, R25 ;  /* 0x000000ffff1c7224 */ /* 0x000fe200078e0019 */
[----:B--2---:R-:W-:Y:S01]  /*1cb40*/  STL.64 [R1+0x3c30], R10 ;  /* 0x003c300a01007387 */ /* 0x004fe20000100a00 */
[----:B------:R0:W-:Y:S03]  /*1cb50*/  STL.64 [R1+0x3c28], R8 ;  /* 0x003c280801007387 */ /* 0x0001e60000100a00 */
[----:B0-----:R-:W2:Y:S01]  /*1cb60*/  LDL.LU.64 R8, [R1+0xf80] ;  /* 0x000f800001087983 */ /* 0x001ea20000300a00 */
[----:B------:R-:W2:Y:S06]  /*1cb70*/  LDL.LU.64 R10, [R1+0xf88] ;  /* 0x000f8800010a7983 */ /* 0x000eac0000300a00 */
[----:B------:R-:W-:Y:S02]  /*1cb80*/  STL.64 [R1+0x7f0], R16 ;  /* 0x0007f01001007387 */ /* 0x000fe40000100a00 */
[----:B------:R0:W-:Y:S02]  /*1cb90*/  STL.64 [R1+0x7f8], R18 ;  /* 0x0007f81201007387 */ /* 0x0001e40000100a00 */
[----:B0-----:R-:W2:Y:S01]  /*1cba0*/  LDL.LU.64 R18, [R1+0x3c80] ;  /* 0x003c800001127983 */ /* 0x001ea20000300a00 */
[----:B------:R-:W2:Y:S02]  /*1cbb0*/  LDL.LU.64 R16, [R1+0x3c78] ;  /* 0x003c780001107983 */ /* 0x000ea40000300a00 */
[----:B------:R-:W2:Y:S02]  /*1cbc0*/  LDL.LU.64 R24, [R1+0x3c70] ;  /* 0x003c700001187983 */ /* 0x000ea40000300a00 */
[C---:B--2---:R-:W-:Y:S01]  /*1cbd0*/  HMMA.16816.F32 R24, R20.reuse, R24, R16 ;  /* 0x000000181418723c */ /* 0x044fe20000001810 */
[----:B------:R-:W2:Y:S01]  /*1cbe0*/  LDL.LU.64 R18, [R1+0x3c68] ;  /* 0x003c680001127983 */ /* 0x000ea20000300a00 */
[----:B------:R-:W4:Y:S11]  /*1cbf0*/  LDL.LU.64 R16, [R1+0x3c60] ;  /* 0x003c600001107983 */ /* 0x000f360000300a00 */
[----:B------:R-:W-:Y:S10]  /*1cc00*/  @!UPT UIADD3 URZ, URZ, URZ, URZ ;  /* 0x0000003f3f3ff290 */ /* 0x000ff4000fffe03f */
[----:B------:R0:W-:Y:S01]  /*1cc10*/  STL.64 [R1+0x7e0], R24 ;  /* 0x0007e01801007387 */ /* 0x0001e20000100a00 */
[----:B------:R-:W-:Y:S03]  /*1cc20*/  STL.64 [R1+0x7e8], R26 ;  /* 0x0007e81a01007387 */ /* 0x000fe60000100a00 */
[----:B0-----:R-:W3:Y:S02]  /*1cc30*/  LDL.LU.64 R24, [R1+0x3c58] ;  /* 0x003c580001187983 */ /* 0x001ee40000300a00 */
[C---:B---3--:R-:W-:Y:S08]  /*1cc40*/  HMMA.16816.F32 R4, R20.reuse, R24, R4 ;  /* 0x000000181404723c */ /* 0x048ff00000001804 */
[----:B----4-:R-:W-:Y:S11]  /*1cc50*/  HMMA.16816.F32 R20, R20, R16, R12 ;  /* 0x000000101414723c */ /* 0x010ff6000000180c */
[----:B------:R-:W-:Y:S04]  /*1cc60*/  @!UPT UIADD3 URZ, URZ, URZ, URZ ;  /* 0x0000003f3f3ff290 */ /* 0x000fe8000fffe03f */
[----:B------:R0:W-:Y:S01]  /*1cc70*/  STL.64 [R1+0x7d0], R4 ;  /* 0x0007d00401007387 */ /* 0x0001e20000100a00 */
[----:B------:R1:W-:Y:S03]  /*1cc80*/  STL.64 [R1+0x7d8], R6 ;  /* 0x0007d80601007387 */ /* 0x0003e60000100a00 */
[----:B0-----:R-:W3:Y:S01]  /*1cc90*/  LDL.LU.64 R4, [R1+0x3c50] ;  /* 0x003c500001047983 */ /* 0x001ee20000300a00 */
[----:B-1----:R-:W-:Y:S02]  /*1cca0*/  IMAD.MOV.U32 R7, RZ, RZ, R24 ;  /* 0x000000ffff077224 */ /* 0x002fe400078e0018 */
[----:B------:R-:W-:Y:S02]  /*1ccb0*/  IMAD.MOV.U32 R6, RZ, RZ, R25 ;  /* 0x000000ffff067224 */ /* 0x000fe400078e0019 */
[----:B------:R-:W4:Y:S01]  /*1ccc0*/  LDL.LU.64 R24, [R1+0x3c48] ;  /* 0x003c480001187983 */ /* 0x000f220000300a00 */
[----:B------:R-:W4:Y:S02]  /*1ccd0*/  LDL.LU.64 R14, [R1+0x3c40] ;  /* 0x003c4000010e7983 */ /* 0x000f240000300a00 */
[----:B------:R-:W4:Y:S02]  /*1cce0*/  LDL.LU.64 R12, [R1+0x3c38] ;  /* 0x003c3800010c7983 */ /* 0x000f240000300a00 */
[----:B------:R0:W-:Y:S01]  /*1ccf0*/  STL.64 [R1+0x4b0], R20 ;  /* 0x0004b01401007387 */ /* 0x0001e20000100a00 */
[----:B------:R1:W-:Y:S04]  /*1cd00*/  STL.64 [R1+0x4b8], R22 ;  /* 0x0004b81601007387 */ /* 0x0003e80000100a00 */
[----:B0-----:R-:W3:Y:S01]  /*1cd10*/  LDL.LU.64 R20, [R1+0xd50] ;  /* 0x000d500001147983 */ /* 0x001ee20000300a00 */
[----:B-1----:R-:W3:Y:S02]  /*1cd20*/  LDL.LU.64 R22, [R1+0xd58] ;  /* 0x000d580001167983 */ /* 0x002ee40000300a00 */
[----:B------:R-:W-:Y:S01]  /*1cd30*/  STL.64 [R1+0x3b70], R16 ;  /* 0x003b701001007387 */ /* 0x000fe20000100a00 */
[C---:B----4-:R-:W-:Y:S01]  /*1cd40*/  HMMA.16816.F32 R24, R12.reuse, R24, R8 ;  /* 0x000000180c18723c */ /* 0x050fe20000001808 */
[----:B------:R-:W4:Y:S01]  /*1cd50*/  LDL.LU.64 R10, [R1+0x3c30] ;  /* 0x003c3000010a7983 */ /* 0x000f220000300a00 */
[----:B------:R-:W4:Y:S11]  /*1cd60*/  LDL.LU.64 R8, [R1+0x3c28] ;  /* 0x003c280001087983 */ /* 0x000f360000300a00 */
[----:B------:R-:W-:Y:S10]  /*1cd70*/  @!UPT UIADD3 URZ, URZ, URZ, URZ ;  /* 0x0000003f3f3ff290 */ /* 0x000ff4000fffe03f */
[----:B------:R0:W-:Y:S01]  /*1cd80*/  STL.64 [R1+0x4a0], R24 ;  /* 0x0004a01801007387 */ /* 0x0001e20000100a00 */
[----:B------:R-:W-:Y:S03]  /*1cd90*/  STL.64 [R1+0x4a8], R26 ;  /* 0x0004a81a01007387 */ /* 0x000fe60000100a00 */
[----:B0-----:R-:W4:Y:S02]  /*1cda0*/  LDL.LU.64 R24, [R1+0x3c20] ;  /* 0x003c200001187983 */ /* 0x001f240000300a00 */
[C---:B----4-:R-:W-:Y:S01]  /*1cdb0*/  HMMA.16816.F32 R8, R12.reuse, R24, R8 ;  /* 0x000000180c08723c */ /* 0x050fe20000001808 */
[----:B------:R-:W-:Y:S02]  /*1cdc0*/  IMAD.MOV.U32 R2, RZ, RZ, R24 ;  /* 0x000000ffff027224 */ /* 0x000fe400078e0018 */
[----:B------:R-:W-:Y:S11]  /*1cdd0*/  IMAD.MOV.U32 R0, RZ, RZ, R25 ;  /* 0x000000ffff007224 */ /* 0x000ff600078e0019 */
[----:B------:R-:W-:Y:S09]  /*1cde0*/  @!UPT UIADD3 URZ, URZ, URZ, URZ ;  /* 0x0000003f3f3ff290 */ /* 0x000ff2000fffe03f */
[----:B------:R-:W-:Y:S01]  /*1cdf0*/  STL.64 [R1+0x490], R8 ;  /* 0x0004900801007387 */ /* 0x000fe20000100a00 */
[----:B------:R0:W-:Y:S03]  /*1ce00*/  STL.64 [R1+0x498], R10 ;  /* 0x0004980a01007387 */ /* 0x0001e60000100a00 */
[----:B0-----:R-:W4:Y:S01]  /*1ce10*/  LDL.LU.64 R10, [R1+0x3c18] ;  /* 0x003c1800010a7983 */ /* 0x001f220000300a00 */
[----:B------:R-:W4:Y:S02]  /*1ce20*/  LDL.LU.64 R8, [R1+0x3c10] ;  /* 0x003c100001087983 */ /* 0x000f240000300a00 */
[----:B------:R-:W4:Y:S02]  /*1ce30*/  LDL.LU.64 R24, [R1+0x3c08] ;  /* 0x003c080001187983 */ /* 0x000f240000300a00 */
[C---:B----4-:R-:W-:Y:S01]  /*1ce40*/  HMMA.16816.F32 R24, R12.reuse, R24, R8 ;  /* 0x000000180c18723c */ /* 0x050fe20000001808 */
[----:B------:R-:W4:Y:S01]  /*1ce50*/  LDL.LU.64 R10, [R1+0x3c00] ;  /* 0x003c0000010a7983 */ /* 0x000f220000300a00 */
[----:B------:R-:W4:Y:S11]  /*1ce60*/  LDL.LU.64 R8, [R1+0x3bf8] ;  /* 0x003bf80001087983 */ /* 0x000f360000300a00 */
[----:B------:R-:W-:Y:S10]  /*1ce70*/  @!UPT UIADD3 URZ, URZ, URZ, URZ ;  /* 0x0000003f3f3ff290 */ /* 0x000ff4000fffe03f */
[----:B------:R-:W-:Y:S01]  /*1ce80*/  STL.64 [R1+0x480], R24 ;  /* 0x0004801801007387 */ /* 0x000fe20000100a00 */
[----:B------:R0:W-:Y:S03]  /*1ce90*/  STL.64 [R1+0x488], R26 ;  /* 0x0004881a01007387 */ /* 0x0001e60000100a00 */
[----:B0-----:R-:W2:Y:S01]  /*1cea0*/  LDL.LU.64 R26, [R1+0x3bf0] ;  /* 0x003bf000011a7983 */ /* 0x001ea20000300a00 */
[----:B------:R-:W4:Y:S02]  /*1ceb0*/  LDL.LU.64 R24, [R1+0x3be8] ;  /* 0x003be80001187983 */ /* 0x000f240000300a00 */
[----:B----4-:R-:W-:Y:S11]  /*1cec0*/  HMMA.16816.F32 R8, R12, R24, R8 ;  /* 0x000000180c08723c */ /* 0x010ff60000001808 */
[----:B------:R-:W-:Y:S11]  /*1ced0*/  @!UPT UIADD3 URZ, URZ, URZ, URZ ;  /* 0x0000003f3f3ff290 */ /* 0x000ff6000fffe03f */
[----:B------:R-:W-:Y:S01]  /*1cee0*/  @!UPT UIADD3 URZ, URZ, URZ, URZ ;  /* 0x0000003f3f3ff290 */ /* 0x000fe2000fffe03f */
[----:B------:R-:W-:Y:S01]  /*1cef0*/  STL.64 [R1+0x470], R8 ;  /* 0x0004700801007387 */ /* 0x000fe20000100a00 */
[----:B------:R0:W-:Y:S03]  /*1cf00*/  STL.64 [R1+0x478], R10 ;  /* 0x0004780a01007387 */ /* 0x0001e60000100a00 */
[----:B0-----:R-:W4:Y:S01]  /*1cf10*/  LDL.LU.64 R10, [R1+0x3be0] ;  /* 0x003be000010a7983 */ /* 0x001f220000300a00 */
[----:B------:R-:W3:Y:S02]  /*1cf20*/  LDL.LU.64 R8, [R1+0x3bd8] ;  /* 0x003bd80001087983 */ /* 0x000ee40000300a00 */
[----:B--2---:R-:W-:Y:S02]  /*1cf30*/  STL.64 [R1+0x3b30], R26 ;  /* 0x003b301a01007387 */ /* 0x004fe40000100a00 */
[----:B------:R0:W-:Y:S02]  /*1cf40*/  STL.64 [R1+0x3b28], R24 ;  /* 0x003b281801007387 */ /* 0x0001e40000100a00 */
[----:B0-----:R-:W2:Y:S01]  /*1cf50*/  LDL R24, [R1+0x150] ;  /* 0x0001500001187983 */ /* 0x001ea20000100800 */
[----:B------:R-:W-:-:S02]  /*1cf60*/  IMAD.MOV.U32 R25, RZ, RZ, R3 ;  /* 0x000000ffff197224 */ /* 0x000fc400078e0003 */
[----:B------:R-:W3:Y:S03]  /*1cf70*/  LDL.LU R3, [R1+0x3bd0] ;  /* 0x003bd00001037983 */ /* 0x000ee60000300800 */
[----:B--2---:R0:W-:Y:S04]  /*1cf80*/  STL.64 [R1+0x3bc8], R24 ;  /* 0x003bc81801007387 */ /* 0x0041e80000100a00 */
[----:B0-----:R-:W2:Y:S01]  /*1cf90*/  LDL.LU.64 R24, [R1+0xd90] ;  /* 0x000d900001187983 */ /* 0x001ea20000300a00 */
[----:B------:R-:W2:Y:S01]  /*1cfa0*/  LDL.LU.64 R26, [R1+0xd98] ;  /* 0x000d9800011a7983 */ /* 0x000ea20000300a00 */
[C---:B---3--:R-:W-:Y:S08]  /*1cfb0*/  HMMA.16816.F32 R20, R12.reuse, R4, R20 ;  /* 0x000000040c14723c */ /* 0x048ff00000001814 */
[----:B--2---:R-:W-:Y:S11]  /*1cfc0*/  HMMA.16816.F32 R24, R12, R8, R24 ;  /* 0x000000080c18723c */ /* 0x004ff60000001818 */
[----:B------:R-:W-:Y:S11]  /*1cfd0*/  @!UPT UIADD3 URZ, URZ, URZ, URZ ;  /* 0x0000003f3f3ff290 */ /* 0x000ff6000fffe03f */
[----:B------:R-:W-:Y:S01]  /*1cfe0*/  @!UPT UIADD3 URZ, URZ, URZ, URZ ;  /* 0x0000003f3f3ff290 */ /* 0x000fe2000fffe03f */
[----:B------:R0:W-:Y:S01]  /*1cff0*/  STL.64 [R1+0x460], R24 ;  /* 0x0004601801007387 */ /* 0x0001e20000100a00 */
[----:B------:R1:W-:Y:S03]  /*1d000*/  STL.64 [R1+0x468], R26 ;  /* 0x0004681a01007387 */ /* 0x0003e60000100a00 */
[----:B0-----:R-:W2:Y:S01]  /*1d010*/  LDL.LU.64 R24, [R1+0xd80] ;  /* 0x000d800001187983 */ /* 0x001ea20000300a00 */
[----:B-1----:R-:W2:Y:S02]  /*1d020*/  LDL.LU.64 R26, [R1+0xd88] ;  /* 0x000d8800011a7983 */ /* 0x002ea40000300a00 */
[----:B------:R-:W-:Y:S02]  /*1d030*/  STL.64 [R1+0x450], R20 ;  /* 0x0004501401007387 */ /* 0x000fe40000100a00 */
[----:B------:R-:W-:Y:S01]  /*1d040*/  STL.64 [R1+0x458], R22 ;  /* 0x0004581601007387 */ /* 0x000fe20000100a00 */
[----:B------:R-:W3:Y:S04]  /*1d050*/  LDL.64 R16, [R1+0xf0] ;  /* 0x0000f00001107983 */ /* 0x000ee80000100a00 */
[----:B------:R-:W0:Y:S04]  /*1d060*/  LDSM.16.MT88.4 R20, [R3+0x180] ;  /* 0x000180000314783b */ /* 0x000e280000004200 */
[----:B---3--:R1:W-:Y:S02]  /*1d070*/  STL.64 [R1+0x3b80], R16 ;  /* 0x003b801001007387 */ /* 0x0083e40000100a00 */
[----:B-1----:R-:W-:-:S02]  /*1d080*/  IMAD.MOV.U32 R16, RZ, RZ, R29 ;  /* 0x000000ffff107224 */ /* 0x002fc400078e001d */
[----:B------:R-:W-:-:S05]  /*1d090*/  IMAD.MOV.U32 R17, RZ, RZ, R28 ;  /* 0x000000ffff117224 */ /* 0x000fca00078e001c */
[----:B------:R1:W-:Y:S01]  /*1d0a0*/  STL.64 [R1+0x3b98], R16 ;  /* 0x003b981001007387 */ /* 0x0003e20000100a00 */
[----:B------:R3:W-:Y:S03]  /*1d0b0*/  STL.64 [R1+0x3b58], R4 ;  /* 0x003b580401007387 */ /* 0x0007e60000100a00 */
[----:B-1----:R-:W2:Y:S01]  /*1d0c0*/  LDL.LU.64 R16, [R1+0xd70] ;  /* 0x000d700001107983 */ /* 0x002ea20000300a00 */
[----:B---3--:R-:W-:Y:S02]  /*1d0d0*/  IMAD.MOV.U32 R4, RZ, RZ, R19 ;  /* 0x000000ffff047224 */ /* 0x008fe400078e0013 */
[----:B------:R-:W-:Y:S02]  /*1d0e0*/  IMAD.MOV.U32 R5, RZ, RZ, R18 ;  /* 0x000000ffff057224 */ /* 0x000fe400078e0012 */
[----:B------:R-:W3:Y:S03]  /*1d0f0*/  LDL.LU.64 R18, [R1+0xd78] ;  /* 0x000d780001127983 */ /* 0x000ee60000300a00 */
[----:B------:R-:W-:Y:S02]  /*1d100*/  STL.64 [R1+0x3bb8], R4 ;  /* 0x003bb80401007387 */ /* 0x000fe40000100a00 */
[----:B0-----:R-:W-:Y:S02]  /*1d110*/  STL.64 [R1+0x3a98], R22 ;  /* 0x003a981601007387 */ /* 0x001fe40000100a00 */
[----:B------:R0:W-:Y:S02]  /*1d120*/  STL.64 [R1+0x3a90], R20 ;  /* 0x003a901401007387 */ /* 0x0001e40000100a00 */
[----:B0-----:R-:W2:Y:S04]  /*1d130*/  LDL.64 R20, [R1+0x110] ;  /* 0x0001100001147983 */ /* 0x001ea80000100a00 */
[----:B--2---:R0:W-:Y:S04]  /*1d140*/  STL.64 [R1+0x3ba0], R20 ;  /* 0x003ba01401007387 */ /* 0x0041e80000100a00 */
[----:B0-----:R-:W2:Y:S04]  /*1d150*/  LDL.64 R20, [R1+0x120] ;  /* 0x0001200001147983 */ /* 0x001ea80000100a00 */
[----:B--2---:R0:W-:Y:S04]  /*1d160*/  STL.64 [R1+0x3bc0], R20 ;  /* 0x003bc01401007387 */ /* 0x0041e80000100a00 */
[----:B0-----:R-:W2:Y:S02]  /*1d170*/  LDL.64 R20, [R1+0x30] ;  /* 0x0000300001147983 */ /* 0x001ea40000100a00 */
[----:B--2---:R-:W-:Y:S11]  /*1d180*/  HMMA.16816.F32 R24, R12, R20, R24 ;  /* 0x000000140c18723c */ /* 0x004ff60000001818 */
[----:B------:R-:W-:Y:S11]  /*1d190*/  @!UPT UIADD3 URZ, URZ, URZ, URZ ;  /* 0x0000003f3f3ff290 */ /* 0x000ff6000fffe03f */
[----:B------:R-:W-:Y:S01]  /*1d1a0*/  @!UPT UIADD3 URZ, URZ, URZ, URZ ;  /* 0x0000003f3f3ff290 */ /* 0x000fe2000fffe03f */
[----:B------:R0:W-:Y:S01]  /*1d1b0*/  STL.64 [R1+0x7c0], R24 ;  /* 0x0007c01801007387 */ /* 0x0001e20000100a00 */
[----:B------:R-:W-:Y:S03]  /*1d1c0*/  STL.64 [R1+0x7c8], R26 ;  /* 0x0007c81a01007387 */ /* 0x000fe60000100a00 */
[----:B0-----:R-:W3:Y:S01]  /*1d1d0*/  LDL.LU.64 R24, [R1+0x3bc8] ;  /* 0x003bc80001187983 */ /* 0x001ee20000300a00 */
[----:B----4-:R-:W-:Y:S02]  /*1d1e0*/  IMAD.MOV.U32 R4, RZ, RZ, R11 ;  /* 0x000000ffff047224 */ /* 0x010fe400078e000b */
[----:B------:R-:W-:Y:S02]  /*1d1f0*/  IMAD.MOV.U32 R5, RZ, RZ, R10 ;  /* 0x000000ffff057224 */ /* 0x000fe400078e000a */
[----:B------:R-:W-:Y:S02]  /*1d200*/  IMAD.MOV.U32 R11, RZ, RZ, R20 ;  /* 0x000000ffff0b7224 */ /* 0x000fe400078e0014 */
[----:B------:R-:W-:-:S05]  /*1d210*/  IMAD.MOV.U32 R10, RZ, RZ, R21 ;  /* 0x000000ffff0a7224 */ /* 0x000fca00078e0015 */
[----:B------:R-:W-:Y:S01]  /*1d220*/  STL.64 [R1+0x3b20], R10 ;  /* 0x003b200a01007387 */ /* 0x000fe20000100a00 */
[----:B------:R0:W-:Y:S02]  /*1d230*/  STL.64 [R1+0x3b18], R8 ;  /* 0x003b180801007387 */ /* 0x0001e40000100a00 */
[----:B0-----:R-:W-:Y:S02]  /*1d240*/  IMAD.MOV.U32 R8, RZ, RZ, R7 ;  /* 0x000000ffff087224 */ /* 0x001fe400078e0007 */
[----:B------:R-:W-:-:S05]  /*1d250*/  IMAD.MOV.U32 R9, RZ, RZ, R6 ;  /* 0x000000ffff097224 */ /* 0x000fca00078e0006 */
[----:B------:R3:W-:Y:S01]  /*1d260*/  STL.64 [R1+0x3b78], R8 ;  /* 0x003b780801007387 */ /* 0x0007e20000100a00 */
[----:B------:R-:W2:Y:S02]  /*1d270*/  LDL.LU.64 R20, [R1+0xc50] ;  /* 0x000c500001147983 */ /* 0x000ea40000300a00 */
[----:B------:R-:W2:Y:S01]  /*1d280*/  LDL.LU.64 R22, [R1+0xc58] ;  /* 0x000c580001167983 */ /* 0x000ea20000300a00 */
[C---:B---3--:R-:W-:Y:S11]  /*1d290*/  HMMA.16816.F32 R8, R12.reuse, R24, R16 ;  /* 0x000000180c08723c */ /* 0x048ff60000001810 */
[----:B------:R-:W-:Y:S11]  /*1d2a0*/  @!UPT UIADD3 URZ, URZ, URZ, URZ ;  /* 0x0000003f3f3ff290 */ /* 0x000ff6000fffe03f */
[----:B------:R-:W-:Y:S01]  /*1d2b0*/  @!UPT UIADD3 URZ, URZ, URZ, URZ ;  /* 0x0000003f3f3ff290 */ /* 0x000fe2000fffe03f */
[----:B------:R-:W-:Y:S01]  /*1d2c0*/  STL.64 [R1+0x7b0], R8 ;  /* 0x0007b00801007387 */ /* 0x000fe20000100a00 */
[----:B------:R-:W-:Y:S02]  /*1d2d0*/  STL.64 [R1+0x7b8], R10 ;  /* 0x0007b80a01007387 */ /* 0x000fe40000100a00 */
[----:B------:R-:W3:Y:S02]  /*1d2e0*/  LDL.LU.64 R16, [R1+0xc20] ;  /* 0x000c200001107983 */ /* 0x000ee40000300a00 */
[----:B------:R-:W4:Y:S02]  /*1d2f0*/  LDL.LU.64 R18, [R1+0xc28] ;  /* 0x000c280001127983 */ /* 0x000f240000300a00 */
[----:B----4-:R-:W-:Y:S01]  /*1d300*/  STL.64 [R1+0x3bb0], R18 ;  /* 0x003bb01201007387 */ /* 0x010fe20000100a00 */
[----:B---3--:R0:W-:Y:S03]  /*1d310*/  STL.64 [R1+0x3ba8], R16 ;  /* 0x003ba81001007387 */ /* 0x0081e60000100a00 */
[----:B0-----:R-:W3:Y:S01]  /*1d320*/  LDL.LU.64 R16, [R1+0xc30] ;  /* 0x000c300001107983 */ /* 0x001ee20000300a00 */
[----:B------:R-:W3:Y:S02]  /*1d330*/  LDL.LU.64 R18, [R1+0xc38] ;  /* 0x000c380001127983 */ /* 0x000ee40000300a00 */
[----:B------:R-:W4:Y:S02]  /*1d340*/  LDL.LU.64 R8, [R1+0xc00] ;  /* 0x000c000001087983 */ /* 0x000f240000300a00 */
[----:B------:R-:W3:Y:S01]  /*1d350*/  LDL.LU.64 R10, [R1+0xc08] ;  /* 0x000c0800010a7983 */ /* 0x000ee20000300a00 */
[C---:B--2---:R-:W-:Y:S01]  /*1d360*/  HMMA.16816.F32 R4, R12.reuse, R4, R20 ;  /* 0x000000040c04723c */ /* 0x044fe20000001814 */
[----:B---3--:R-:W-:Y:S01]  /*1d370*/  STL.64 [R1+0x3b90], R10 ;  /* 0x003b900a01007387 */ /* 0x008fe20000100a00 */
[----:B----4-:R0:W-:Y:S03]  /*1d380*/  STL.64 [R1+0x3b88], R8 ;  /* 0x003b880801007387 */ /* 0x0101e60000100a00 */
[----:B0-----:R-:W2:Y:S01]  /*1d390*/  LDL.LU.64 R8, [R1+0xc10] ;  /* 0x000c100001087983 */ /* 0x001ea20000300a00 */
[----:B------:R-:W2:Y:S02]  /*1d3a0*/  LDL.LU.64 R10, [R1+0xc18] ;  /* 0x000c1800010a7983 */ /* 0x000ea40000300a00 */
[----:B------:R-:W3:Y:S02]  /*1d3b0*/  LDL.64 R24, [R1] ;  /* 0x0000000001187983 */ /* 0x000ee40000100a00 */
[----:B---3--:R0:W-:Y:S04]  /*1d3c0*/  STL.64 [R1+0x3b48], R24 ;  /* 0x003b481801007387 */ /* 0x0081e80000100a00 */
[----:B0-----:R-:W3:Y:S01]  /*1d3d0*/  LDL.LU.64 R24, [R1+0xc40] ;  /* 0x000c400001187983 */ /* 0x001ee20000300a00 */
[----:B------:R-:W3:Y:S02]  /*1d3e0*/  LDL.LU.64 R26, [R1+0xc48] ;  /* 0x000c4800011a7983 */ /* 0x000ee40000300a00 */
[----:B------:R-:W4:Y:S06]  /*1d3f0*/  LDL.LU.64 R20, [R1+0x3bc0] ;  /* 0x003bc00001147983 */ /* 0x000f2c0000300a00 */
[----:B------:R0:W-:Y:S01]  /*1d400*/  STL.64 [R1+0x7a0], R4 ;  /* 0x0007a00401007387 */ /* 0x0001e20000100a00 */
[----:B------:R3:W-:Y:S04]  /*1d410*/  STL.64 [R1+0x7a8], R6 ;  /* 0x0007a80601007387 */ /* 0x0007e80000100a00 */
[----:B0-----:R-:W3:Y:S01]  /*1d420*/  LDL.LU.64 R4, [R1+0x3bb8] ;  /* 0x003bb80001047983 */ /* 0x001ee20000300a00 */
[C---:B----4-:R-:W-:Y:S08]  /*1d430*/  HMMA.16816.F32 R16, R12.reuse, R20, R16 ;  /* 0x000000140c10723c */ /* 0x050ff00000001810 */
[----:B---3--:R-:W-:Y:S01]  /*1d440*/  HMMA.16816.F32 R4, R12, R4, R24 ;  /* 0x000000040c04723c */ /* 0x008fe20000001818 */
[----:B------:R-:W3:Y:S01]  /*1d450*/  LDL.LU.64 R24, [R1+0xbf0] ;  /* 0x000bf00001187983 */ /* 0x000ee20000300a00 */
[----:B------:R-:W3:Y:S02]  /*1d460*/  LDL.LU.64 R26, [R1+0xbf8] ;  /* 0x000bf800011a7983 */ /* 0x000ee40000300a00 */
[----:B------:R-:W-:-:S02]  /*1d470*/  IMAD.MOV.U32 R29, RZ, RZ, R20 ;  /* 0x000000ffff1d7224 */ /* 0x000fc400078e0014 */
[----:B------:R-:W-:Y:S11]  /*1d480*/  IMAD.MOV.U32 R28, RZ, RZ, R21 ;  /* 0x000000ffff1c7224 */ /* 0x000ff600078e0015 */
[----:B------:R-:W-:Y:S06]  /*1d490*/  @!UPT UIADD3 URZ, URZ, URZ, URZ ;  /* 0x0000003f3f3ff290 */ /* 0x000fec000fffe03f */
[----:B------:R0:W-:Y:S01]  /*1d4a0*/  STL.64 [R1+0x790], R4 ;  /* 0x0007900401007387 */ /* 0x0001e20000100a00 */
[----:B------:R1:W-:Y:S03]  /*1d4b0*/  STL.64 [R1+0x798], R6 ;  /* 0x0007980601007387 */ /* 0x0003e60000100a00 */
[----:B0-----:R-:W4:Y:S01]  /*1d4c0*/  LDL.LU.64 R4, [R1+0x940] ;  /* 0x0009400001047983 */ /* 0x001f220000300a00 */
[----:B-1----:R-:W4:Y:S02]  /*1d4d0*/  LDL.LU.64 R6, [R1+0x948] ;  /* 0x0009480001067983 */ /* 0x002f240000300a00 */
[----:B------:R-:W-:Y:S02]  /*1d4e0*/  STL.64 [R1+0x780], R16 ;  /* 0x0007801001007387 */ /* 0x000fe40000100a00 */
[----:B------:R0:W-:Y:S02]  /*1d4f0*/  STL.64 [R1+0x788], R18 ;  /* 0x0007881201007387 */ /* 0x0001e40000100a00 */
[----:B0-----:R-:W2:Y:S01]  /*1d500*/  LDL.LU.64 R18, [R1+0x3bb0] ;  /* 0x003bb00001127983 */ /* 0x001ea20000300a00 */
[----:B------:R-:W2:Y:S02]  /*1d510*/  LDL.LU.64 R16, [R1+0x3ba8] ;  /* 0x003ba80001107983 */ /* 0x000ea40000300a00 */
[----:B------:R-:W2:Y:S02]  /*1d520*/  LDL.LU.64 R20, [R1+0x3ba0] ;  /* 0x003ba00001147983 */ /* 0x000ea40000300a00 */
[----:B--2---:R-:W-:Y:S11]  /*1d530*/  HMMA.16816.F32 R16, R12, R20, R16 ;  /* 0x000000140c10723c */ /* 0x004ff60000001810 */
[----:B------:R-:W-:Y:S11]  /*1d540*/  @!UPT UIADD3 URZ, URZ, URZ, URZ ;  /* 0x0000003f3f3ff290 */ /* 0x000ff6000fffe03f */
[----:B------:R-:W-:Y:S01]  /*1d550*/  @!UPT UIADD3 URZ, URZ, URZ, URZ ;  /* 0x0000003f3f3ff290 */ /* 0x000fe2000fffe03f */
[----:B------:R0:W-:Y:S01]  /*1d560*/  STL.64 [R1+0x770], R16 ;  /* 0x0007701001007387 */ /* 0x0001e20000100a00 */
[----:B------:R-:W-:Y:S03]  /*1d570*/  STL.64 [R1+0x778], R18 ;  /* 0x0007781201007387 */ /* 0x000fe60000100a00 */
[----:B0-----:R-:W2:Y:S01]  /*1d580*/  LDL.LU.64 R16, [R1+0x3b98] ;  /* 0x003b980001107983 */ /* 0x001ea20000300a00 */
[----:B------:R0:W-:Y:S02]  /*1d590*/  STL.64 [R1+0x3ad8], R20 ;  /* 0x003ad81401007387 */ /* 0x0001e40000100a00 */
[----:B0-----:R-:W-:Y:S02]  /*1d5a0*/  IMAD.MOV.U32 R20, RZ, RZ, R2 ;  /* 0x000000ffff147224 */ /* 0x001fe400078e0002 */
[----:B------:R-:W-:-:S05]  /*1d5b0*/  IMAD.MOV.U32 R21, RZ, RZ, R0 ;  /* 0x000000ffff157224 */ /* 0x000fca00078e0000 */
[----:B------:R0:W-:Y:S04]  /*1d5c0*/  STL.64 [R1+0x3b50], R20 ;  /* 0x003b501401007387 */ /* 0x0001e80000100a00 */
[----:B0-----:R-:W3:Y:S01]  /*1d5d0*/  LDL.64 R20, [R1+0x20] ;  /* 0x0000200001147983 */ /* 0x001ee20000100a00 */
[C---:B--2---:R-:W-:Y:S03]  /*1d5e0*/  HMMA.16816.F32 R16, R12.reuse, R16, R8 ;  /* 0x000000100c10723c */ /* 0x044fe60000001808 */
[----:B------:R-:W2:Y:S01]  /*1d5f0*/  LDL.LU.64 R10, [R1+0x3b90] ;  /* 0x003b9000010a7983 */ /* 0x000ea20000300a00 */
[----:B------:R-:W2:Y:S11]  /*1d600*/  LDL.LU.64 R8, [R1+0x3b88] ;  /* 0x003b880001087983 */ /* 0x000eb60000300a00 */
[----:B------:R-:W-:Y:S08]  /*1d610*/  @!UPT UIADD3 URZ, URZ, URZ, URZ ;  /* 0x0000003f3f3ff290 */ /* 0x000ff0000fffe03f */
[----:B------:R0:W-:Y:S01]  /*1d620*/  STL.64 [R1+0x760], R16 ;  /* 0x0007601001007387 */ /* 0x0001e20000100a00 */
[----:B------:R-:W-:Y:S03]  /*1d630*/  STL.64 [R1+0x768], R18 ;  /* 0x0007681201007387 */ /* 0x000fe60000100a00 */
[----:B0-----:R-:W2:Y:S02]  /*1d640*/  LDL.LU.64 R16, [R1+0x3b80] ;  /* 0x003b800001107983 */ /* 0x001ea40000300a00 */
[C---:B--2---:R-:W-:Y:S01]  /*1d650*/  HMMA.16816.F32 R8, R12.reuse, R16, R8 ;  /* 0x000000100c08723c */ /* 0x044fe20000001808 */
[----:B------:R-:W-:Y:S02]  /*1d660*/  IMAD.MOV.U32 R2, RZ, RZ, R16 ;  /* 0x000000ffff027224 */ /* 0x000fe400078e0010 */
[----:B------:R-:W-:Y:S11]  /*1d670*/  IMAD.MOV.U32 R0, RZ, RZ, R17 ;  /* 0x000000ffff007224 */ /* 0x000ff600078e0011 */
[----:B------:R-:W-:Y:S09]  /*1d680*/  @!UPT UIADD3 URZ, URZ, URZ, URZ ;  /* 0x0000003f3f3ff290 */ /* 0x000ff2000fffe03f */
[----:B------:R0:W-:Y:S01]  /*1d690*/  STL.64 [R1+0x750], R8 ;  /* 0x0007500801007387 */ /* 0x0001e20000100a00 */
[----:B------:R3:W-:Y:S03]  /*1d6a0*/  STL.64 [R1+0x758], R10 ;  /* 0x0007580a01007387 */ /* 0x0007e60000100a00 */
[----:B0-----:R-:W3:Y:S01]  /*1d6b0*/  LDL.LU.64 R8, [R1+0x3b78] ;  /* 0x003b780001087983 */ /* 0x001ee20000300a00 */
[----:B------:R-:W4:Y:S02]  /*1d6c0*/  LDL.LU.64 R16, [R1+0x3b70] ;  /* 0x003b700001107983 */ /* 0x000f240000300a00 */
[----:B------:R0:W-:Y:S02]  /*1d6d0*/  STL [R1+0x3b04], R0 ;  /* 0x003b040001007387 */ /* 0x0001e40000100800 */
[----:B------:R1:W-:Y:S01]  /*1d6e0*/  STL [R1+0x3b00], R2 ;  /* 0x003b000201007387 */ /* 0x0003e20000100800 */
[C---:B---3--:R-:W-:Y:S08]  /*1d6f0*/  HMMA.16816.F32 R8, R12.reuse, R8, R24 ;  /* 0x000000080c08723c */ /* 0x048ff00000001818 */
[----:B----4-:R-:W-:Y:S01]  /*1d700*/  HMMA.16816.F32 R4, R12, R16, R4 ;  /* 0x000000100c04723c */ /* 0x010fe20000001804 */
[----:B0-----:R-:W-:-:S02]  /*1d710*/  IMAD.MOV.U32 R0, RZ, RZ, R16 ;  /* 0x000000ffff007224 */ /* 0x001fc400078e0010 */
[----:B-1----:R-:W-:Y:S11]  /*1d720*/  IMAD.MOV.U32 R2, RZ, RZ, R17 ;  /* 0x000000ffff027224 */ /* 0x002ff600078e0011 */
[----:B------:R-:W-:Y:S01]  /*1d730*/  @!UPT UIADD3 URZ, URZ, URZ, URZ ;  /* 0x0000003f3f3ff290 */ /* 0x000fe2000fffe03f */
[----:B------:R-:W-:Y:S01]  /*1d740*/  STL.64 [R1+0x740], R8 ;  /* 0x0007400801007387 */ /* 0x000fe20000100a00 */
[----:B------:R-:W-:Y:S07]  /*1d750*/  STL.64 [R1+0x748], R10 ;  /* 0x0007480a01007387 */ /* 0x000fee0000100a00 */
[----:B------:R0:W-:Y:S02]  /*1d760*/  STL.64 [R1+0x440], R4 ;  /* 0x0004400401007387 */ /* 0x0001e40000100a00 */
[----:B------:R1:W-:Y:S01]  /*1d770*/  STL.64 [R1+0x448], R6 ;  /* 0x0004480601007387 */ /* 0x0003e20000100a00 */
[----:B------:R-:W2:Y:S01]  /*1d780*/  LDL.LU.64 R18, [R1+0x3b68] ;  /* 0x003b680001127983 */ /* 0x000ea20000300a00 */
[----:B------:R-:W2:Y:S03]  /*1d790*/  LDL.LU.64 R16, [R1+0x3b60] ;  /* 0x003b600001107983 */ /* 0x000ea60000300a00 */
[----:B0-----:R-:W2:Y:S01]  /*1d7a0*/  LDL.LU.64 R4, [R1+0xf40] ;  /* 0x000f400001047983 */ /* 0x001ea20000300a00 */
[----:B-1----:R-:W2:Y:S02]  /*1d7b0*/  LDL.LU.64 R6, [R1+0xf48] ;  /* 0x000f480001067983 */ /* 0x002ea40000300a00 */
[----:B------:R-:W3:Y:S02]  /*1d7c0*/  LDL.LU.64 R24, [R1+0xf30] ;  /* 0x000f300001187983 */ /* 0x000ee40000300a00 */
[----:B------:R-:W3:Y:S01]  /*1d7d0*/  LDL.LU.64 R26, [R1+0xf38] ;  /* 0x000f3800011a7983 */ /* 0x000ee20000300a00 */
[----:B------:R-:W4:Y:S01]  /*1d7e0*/  LDL.LU.64 R8, [R1+0xf10] ;  /* 0x000f100001087983 */ /* 0x000f220000300a00 */
[----:B------:R-:W2:Y:S03]  /*1d7f0*/  LDL.LU.64 R10, [R1+0xf18] ;  /* 0x000f1800010a7983 */ /* 0x000ea60000300a00 */
[----:B--2---:R-:W-:Y:S01]  /*1d800*/  STL.64 [R1+0x3b40], R10 ;  /* 0x003b400a01007387 */ /* 0x004fe20000100a00 */
[----:B----4-:R0:W-:Y:S03]  /*1d810*/  STL.64 [R1+0x3b38], R8 ;  /* 0x003b380801007387 */ /* 0x0101e60000100a00 */
[----:B0-----:R-:W2:Y:S01]  /*1d820*/  LDL.LU.64 R8, [R1+0xf20] ;  /* 0x000f200001087983 */ /* 0x001ea20000300a00 */
[----:B------:R-:W2:Y:S02]  /*1d830*/  LDL.LU.64 R10, [R1+0xf28] ;  /* 0x000f2800010a7983 */ /* 0x000ea40000300a00 */
[----:B------:R-:W4:Y:S02]  /*1d840*/  LDL.LU.64 R12, [R1+0xd00] ;  /* 0x000d0000010c7983 */ /* 0x000f240000300a00 */
[----:B------:R-:W2:Y:S01]  /*1d850*/  LDL.LU.64 R14, [R1+0xd08] ;  /* 0x000d0800010e7983 */ /* 0x000ea20000300a00 */
[C---:B------:R-:W-:Y:S01]  /*1d860*/  HMMA.16816.F32 R4, R16.reuse, R20, R4 ;  /* 0x000000141004723c */ /* 0x040fe20000001804 */
[----:B--2---:R-:W-:Y:S01]  /*1d870*/  STL.64 [R1+0x3b10], R14 ;  /* 0x003b100e01007387 */ /* 0x004fe20000100a00 */
[----:B----4-:R0:W-:Y:S03]  /*1d880*/  STL.64 [R1+0x3b08], R12 ;  /* 0x003b080c01007387 */ /* 0x0101e60000100a00 */
[----:B0-----:R-:W2:Y:S01]  /*1d890*/  LDL.LU.64 R12, [R1+0xd30] ;  /* 0x000d3000010c7983 */ /* 0x001ea20000300a00 */
[----:B------:R-:W2:Y:S11]  /*1d8a0*/  LDL.LU.64 R14, [R1+0xd38] ;  /* 0x000d3800010e7983 */ /* 0x000eb60000300a00 */
[----:B------:R-:W-:Y:S06]  /*1d8b0*/  @!UPT UIADD3 URZ, URZ, URZ, URZ ;  /* 0x0000003f3f3ff290 */ /* 0x000fec000fffe03f */
[----:B------:R0:W-:Y:S02]  /*1d8c0*/  STL.64 [R1+0x430], R4 ;  /* 0x0004300401007387 */ /* 0x0001e40000100a00 */
[----:B------:R1:W-:Y:S01]  /*1d8d0*/  STL.64 [R1+0x438], R6 ;  /* 0x0004380601007387 */ /* 0x0003e20000100a00 */
[----:B0-----:R-:W4:Y:S01]  /*1d8e0*/  LDL.LU.64 R4, [R1+0x3b58] ;  /* 0x003b580001047983 */ /* 0x001f220000300a00 */
[----:B-1----:R-:W-:Y:S02]  /*1d8f0*/  IMAD.MOV.U32 R7, RZ, RZ, R20 ;  /* 0x000000ffff077224 */ /* 0x002fe400078e0014 */
[----:B------:R-:W-:Y:S02]  /*1d900*/  IMAD.MOV.U32 R6, RZ, RZ, R21 ;  /* 0x000000ffff067224 */ /* 0x000fe400078e0015 */
[----:B------:R-:W3:Y:S02]  /*1d910*/  LDL.LU.64 R20, [R1+0x3b50] ;  /* 0x003b500001147983 */ /* 0x000ee40000300a00 */
[C---:B---3--:R-:W-:Y:S02]  /*1d920*/  HMMA.16816.F32 R20, R16.reuse, R20, R24 ;  /* 0x000000141014723c */ /* 0x048fe40000001818 */
[----:B------:R-:W3:Y:S11]  /*1d930*/  LDL.LU.64 R24, [R1+0x3b48] ;  /* 0x003b480001187983 */ /* 0x000ef60000300a00 */
[----:B------:R-:W-:Y:S10]  /*1d940*/  @!UPT UIADD3 URZ, URZ, URZ, URZ ;  /* 0x0000003f3f3ff290 */ /* 0x000ff4000fffe03f */
[----:B------:R0:W-:Y:S01]  /*1d950*/  STL.64 [R1+0x420], R20 ;  /* 0x0004201401007387 */ /* 0x0001e20000100a00 */
[----:B------:R1:W-:Y:S03]  /*1d960*/  STL.64 [R1+0x428], R22 ;  /* 0x0004281601007387 */ /* 0x0003e60000100a00 */
[----:B0-----:R-:W2:Y:S01]  /*1d970*/  LDL.64 R20, [R1+0x150] ;  /* 0x0001500001147983 */ /* 0x001ea20000100a00 */
[C---:B---3--:R-:W-:Y:S01]  /*1d980*/  HMMA.16816.F32 R8, R16.reuse, R24, R8 ;  /* 0x000000181008723c */ /* 0x048fe20000001808 */
[----:B-1----:R-:W-:Y:S02]  /*1d990*/  IMAD.MOV.U32 R23, RZ, RZ, R24 ;  /* 0x000000ffff177224 */ /* 0x002fe400078e0018 */
[----:B------:R-:W-:Y:S11]  /*1d9a0*/  IMAD.MOV.U32 R22, RZ, RZ, R25 ;  /* 0x000000ffff167224 */ /* 0x000ff600078e0019 */
[----:B------:R-:W-:Y:S09]  /*1d9b0*/  @!UPT UIADD3 URZ, URZ, URZ, URZ ;  /* 0x0000003f3f3ff290 */ /* 0x000ff2000fffe03f */
[----:B------:R-:W-:Y:S01]  /*1d9c0*/  STL.64 [R1+0x410], R8 ;  /* 0x0004100801007387 */ /* 0x000fe20000100a00 */
[----:B------:R0:W-:Y:S03]  /*1d9d0*/  STL.64 [R1+0x418], R10 ;  /* 0x0004180a01007387 */ /* 0x0001e60000100a00 */
[----:B0-----:R-:W3:Y:S01]  /*1d9e0*/  LDL.LU.64 R10, [R1+0x3b40] ;  /* 0x003b4000010a7983 */ /* 0x001ee20000300a00 */
[----:B------:R-:W3:Y:S02]  /*1d9f0*/  LDL.LU.64 R8, [R1+0x3b38] ;  /* 0x003b380001087983 */ /* 0x000ee40000300a00 */
[----:B------:R-:W2:Y:S02]  /*1da00*/  LDL.LU.64 R26, [R1+0x3b30] ;  /* 0x003b3000011a7983 */ /* 0x000ea40000300a00 */
[----:B------:R-:W3:Y:S02]  /*1da10*/  LDL.LU.64 R24, [R1+0x3b28] ;  /* 0x003b280001187983 */ /* 0x000ee40000300a00 */
[C---:B---3--:R-:W-:Y:S11]  /*1da20*/  HMMA.16816.F32 R8, R16.reuse, R24, R8 ;  /* 0x000000181008723c */ /* 0x048ff60000001808 */
[----:B------:R-:W-:Y:S11]  /*1da30*/  @!UPT UIADD3 URZ, URZ, URZ, URZ ;  /* 0x0000003f3f3ff290 */ /* 0x000ff6000fffe03f */
[----:B------:R-:W-:Y:S01]  /*1da40*/  @!UPT UIADD3 URZ, URZ, URZ, URZ ;  /* 0x0000003f3f3ff290 */ /* 0x000fe2000fffe03f */
[----:B------:R-:W-:Y:S01]  /*1da50*/  STL.64 [R1+0x400], R8 ;  /* 0x0004000801007387 */ /* 0x000fe20000100a00 */
[----:B------:R0:W-:Y:S03]  /*1da60*/  STL.64 [R1+0x408], R10 ;  /* 0x0004080a01007387 */ /* 0x0001e60000100a00 */
[----:B0-----:R-:W3:Y:S01]  /*1da70*/  LDL.LU.64 R10, [R1+0x3b20] ;  /* 0x003b2000010a7983 */ /* 0x001ee20000300a00 */
[----:B------:R-:W3:Y:S02]  /*1da80*/  LDL.LU.64 R8, [R1+0x3b18] ;  /* 0x003b180001087983 */ /* 0x000ee40000300a00 */
[----:B--2---:R-:W-:Y:S02]  /*1da90*/  STL.64 [R1+0x3a48], R26 ;  /* 0x003a481a01007387 */ /* 0x004fe40000100a00 */
[----:B------:R-:W-:Y:S01]  /*1daa0*/  STL.64 [R1+0x3a40], R24 ;  /* 0x003a401801007387 */ /* 0x000fe20000100a00 */
[C---:B---3--:R-:W-:Y:S11]  /*1dab0*/  HMMA.16816.F32 R12, R16.reuse, R8, R12 ;  /* 0x00000008100c723c */ /* 0x048ff6000000180c */
[----:B------:R-:W-:Y:S11]  /*1dac0*/  @!UPT UIADD3 URZ, URZ, URZ, URZ ;  /* 0x0000003f3f3ff290 */ /* 0x000ff6000fffe03f */
[----:B------:R-:W-:Y:S01]  /*1dad0*/  @!UPT UIADD3 URZ, URZ, URZ, URZ ;  /* 0x0000003f3f3ff290 */ /* 0x000fe2000fffe03f */
[----:B------:R-:W-:Y:S01]  /*1dae0*/  STL.64 [R1+0x3f0], R12 ;  /* 0x0003f00c01007387 */ /* 0x000fe20000100a00 */
[----:B------:R0:W-:Y:S03]  /*1daf0*/  STL.64 [R1+0x3f8], R14 ;  /* 0x0003f80e01007387 */ /* 0x0001e60000100a00 */
[----:B0-----:R-:W4:Y:S01]  /*1db00*/  LDL.LU.64 R14, [R1+0x3b10] ;  /* 0x003b1000010e7983 */ /* 0x001f220000300a00 */
[----:B------:R-:W4:Y:S02]  /*1db10*/  LDL.LU.64 R12, [R1+0x3b08] ;  /* 0x003b0800010c7983 */ /* 0x000f240000300a00 */
[----:B------:R0:W-:Y:S02]  /*1db20*/  STL.64 [R1+0x3aa8], R8 ;  /* 0x003aa80801007387 */ /* 0x0001e40000100a00 */
[----:B------:R-:W-:Y:S02]  /*1db30*/  IMAD.MOV.U32 R24, RZ, RZ, R11 ;  /* 0x000000ffff187224 */ /* 0x000fe400078e000b */
[----:B------:R-:W-:Y:S01]  /*1db40*/  IMAD.MOV.U32 R25, RZ, RZ, R10 ;  /* 0x000000ffff197224 */ /* 0x000fe200078e000a */
[----:B0-----:R-:W2:Y:S01]  /*1db50*/  LDL.LU.64 R8, [R1+0xd10] ;  /* 0x000d100001087983 */ /* 0x001ea20000300a00 */
[----:B------:R-:W2:Y:S01]  /*1db60*/  LDL.LU.64 R10, [R1+0xd18] ;  /* 0x000d1800010a7983 */ /* 0x000ea20000300a00 */
[----:B----4-:R-:W-:Y:S11]  /*1db70*/  HMMA.16816.F32 R12, R16, R4, R12 ;  /* 0x00000004100c723c */ /* 0x010ff6000000180c */
[----:B------:R-:W-:Y:S11]  /*1db80*/  @!UPT UIADD3 URZ, URZ, URZ, URZ ;  /* 0x0000003f3f3ff290 */ /* 0x000ff6000fffe03f */
[----:B------:R-:W-:Y:S01]  /*1db90*/  @!UPT UIADD3 URZ, URZ, URZ, URZ ;  /* 0x0000003f3f3ff290 */ /* 0x000fe2000fffe03f */
[----:B------:R-:W-:Y:S01]  /*1dba0*/  STL.64 [R1+0x3e0], R12 ;  /* 0x0003e00c01007387 */ /* 0x000fe20000100a00 */
[----:B------:R-:W-:Y:S02]  /*1dbb0*/  STL.64 [R1+0x3e8], R14 ;  /* 0x0003e80e01007387 */ /* 0x000fe40000100a00 */
[----:B------:R0:W-:Y:S02]  /*1dbc0*/  STL.64 [R1+0x3ae0], R4 ;  /* 0x003ae00401007387 */ /* 0x0001e40000100a00 */
[----:B------:R-:W1:Y:S01]  /*1dbd0*/  LDSM.16.MT88.4 R12, [R3+0x200] ;  /* 0x00020000030c783b */ /* 0x000e620000004200 */
[----:B0-----:R-:W3:Y:S03]  /*1dbe0*/  LDL.64 R4, [R1+0x130] ;  /* 0x0001300001047983 */ /* 0x001ee60000100a00 */
[----:B------:R-:W-:Y:S01]  /*1dbf0*/  STL.64 [R1+0x3af8], R6 ;  /* 0x003af80601007387 */ /* 0x000fe20000100a00 */
[----:B---3--:R-:W-:Y:S01]  /*1dc00*/  STL.64 [R1+0x3af0], R4 ;  /* 0x003af00401007387 */ /* 0x008fe20000100a00 */
[----:B------:R-:W-:Y:S02]  /*1dc10*/  STL [R1+0x3a28], R3 ;  /* 0x003a280301007387 */ /* 0x000fe40000100800 */
[----:B-1----:R-:W-:Y:S02]  /*1dc20*/  STL.64 [R1+0x3988], R14 ;  /* 0x0039880e01007387 */ /* 0x002fe40000100a00 */
[----:B------:R0:W-:Y:S02]  /*1dc30*/  STL.64 [R1+0x3980], R12 ;  /* 0x0039800c01007387 */ /* 0x0001e40000100a00 */
[----:B0-----:R-:W-:-:S02]  /*1dc40*/  IMAD.MOV.U32 R12, RZ, RZ, R0 ;  /* 0x000000ffff0c7224 */ /* 0x001fc400078e0000 */
[----:B------:R-:W-:Y:S01]  /*1dc50*/  IMAD.MOV.U32 R13, RZ, RZ, R2 ;  /* 0x000000ffff0d7224 */ /* 0x000fe200078e0002 */
[----:B------:R-:W3:Y:S01]  /*1dc60*/  LDL.LU R0, [R1+0x3b04] ;  /* 0x003b040001007983 */ /* 0x000ee20000300800 */
[----:B------:R-:W4:Y:S03]  /*1dc70*/  LDL.LU R2, [R1+0x3b00] ;  /* 0x003b000001027983 */ /* 0x000f260000300800 */
[----:B------:R0:W-:Y:S01]  /*1dc80*/  STL.64 [R1+0x3ad0], R12 ;  /* 0x003ad00c01007387 */ /* 0x0001e20000100a00 */
[----:B------:R-:W2:Y:S02]  /*1dc90*/  LDL.LU.64 R4, [R1+0xbe0] ;  /* 0x000be00001047983 */ /* 0x000ea40000300a00 */
[----:B------:R-:W2:Y:S02]  /*1dca0*/  LDL.LU.64 R6, [R1+0xbe8] ;  /* 0x000be80001067983 */ /* 0x000ea40000300a00 */
[----:B0-----:R-:W-:-:S02]  /*1dcb0*/  IMAD.MOV.U32 R12, RZ, RZ, R29 ;  /* 0x000000ffff0c7224 */ /* 0x001fc400078e001d */
[----:B------:R-:W-:-:S05]  /*1dcc0*/  IMAD.MOV.U32 R13, RZ, RZ, R28 ;  /* 0x000000ffff0d7224 */ /* 0x000fca00078e001c */
[----:B------:R0:W-:Y:S04]  /*1dcd0*/  STL.64 [R1+0x3ae8], R12 ;  /* 0x003ae80c01007387 */ /* 0x0001e80000100a00 */
[----:B0-----:R-:W2:Y:S01]  /*1dce0*/  LDL.LU.64 R12, [R1+0xd20] ;  /* 0x000d2000010c7983 */ /* 0x001ea20000300a00 */
[----:B------:R-:W2:Y:S02]  /*1dcf0*/  LDL.LU.64 R14, [R1+0xd28] ;  /* 0x000d2800010e7983 */ /* 0x000ea40000300a00 */
[----:B--2---:R-:W-:Y:S07]  /*1dd00*/  HMMA.16816.F32 R12, R16, R24, R12 ;  /* 0x00000018100c723c */ /* 0x004fee000000180c */
[----:B------:R-:W-:-:S02]  /*1dd10*/  IMAD.MOV.U32 R24, RZ, RZ, R23 ;  /* 0x000000ffff187224 */ /* 0x000fc400078e0017 */
[----:B------:R-:W-:Y:S11]  /*1dd20*/  IMAD.MOV.U32 R25, RZ, RZ, R22 ;  /* 0x000000ffff197224 */ /* 0x000ff600078e0016 */
[----:B------:R-:W-:Y:S03]  /*1dd30*/  @!UPT UIADD3 URZ, URZ, URZ, URZ ;  /* 0x0000003f3f3ff290 */ /* 0x000fe6000fffe03f */
[----:B------:R-:W-:Y:S01]  /*1dd40*/  STL.64 [R1+0x730], R12 ;  /* 0x0007300c01007387 */ /* 0x000fe20000100a00 */
[----:B------:R-:W-:Y:S02]  /*1dd50*/  STL.64 [R1+0x738], R14 ;  /* 0x0007380e01007387 */ /* 0x000fe40000100a00 */
[----:B------:R0:W-:Y:S02]  /*1dd60*/  STL.64 [R1+0x3a60], R24 ;  /* 0x003a601801007387 */ /* 0x0001e40000100a00 */
[----:B0-----:R-:W2:Y:S01]  /*1dd70*/  LDL.64 R24, [R1+0x10] ;  /* 0x0000100001187983 */ /* 0x001ea20000100a00 */
[C---:B------:R-:W-:Y:S03]  /*1dd80*/  HMMA.16816.F32 R8, R16.reuse, R20, R8 ;  /* 0x000000141008723c */ /* 0x040fe60000001808 */
[----:B--2---:R0:W-:Y:S04]  /*1dd90*/  STL.64 [R1+0x3a78], R24 ;  /* 0x003a781801007387 */ /* 0x0041e80000100a00 */
[----:B0-----:R-:W2:Y:S11]  /*1dda0*/  LDL.64 R24, [R1+0x140] ;  /* 0x0001400001187983 */ /* 0x001eb60000100a00 */
[----:B------:R-:W-:Y:S05]  /*1ddb0*/  @!UPT UIADD3 URZ, URZ, URZ, URZ ;  /* 0x0000003f3f3ff290 */ /* 0x000fea000fffe03f */
[----:B------:R0:W-:Y:S02]  /*1ddc0*/  STL.64 [R1+0x720], R8 ;  /* 0x0007200801007387 */ /* 0x0001e40000100a00 */
[----:B------:R1:W-:Y:S02]  /*1ddd0*/  STL.64 [R1+0x728], R10 ;  /* 0x0007280a01007387 */ /* 0x0003e40000100a00 */
[----:B------:R-:W3:Y:S02]  /*1dde0*/  LDL.LU.64 R12, [R1+0xbd0] ;  /* 0x000bd000010c7983 */ /* 0x000ee40000300a00 */
[----:B------:R-:W-:Y:S02]  /*1ddf0*/  IMAD.MOV.U32 R29, RZ, RZ, R20 ;  /* 0x000000ffff1d7224 */ /* 0x000fe400078e0014 */
[----:B------:R-:W-:Y:S01]  /*1de00*/  IMAD.MOV.U32 R28, RZ, RZ, R21 ;  /* 0x000000ffff1c7224 */ /* 0x000fe200078e0015 */
[----:B------:R-:W3:Y:S01]  /*1de10*/  LDL.LU.64 R14, [R1+0xbd8] ;  /* 0x000bd800010e7983 */ /* 0x000ee20000300a00 */
[----:B------:R-:W3:Y:S02]  /*1de20*/  LDL.LU.64 R20, [R1+0xbc0] ;  /* 0x000bc00001147983 */ /* 0x000ee40000300a00 */
[----:B------:R-:W3:Y:S01]  /*1de30*/  LDL.LU.64 R22, [R1+0xbc8] ;  /* 0x000bc80001167983 */ /* 0x000ee20000300a00 */
[----:B0-----:R-:W3:Y:S01]  /*1de40*/  LDL.LU.64 R8, [R1+0xbb0] ;  /* 0x000bb00001087983 */ /* 0x001ee20000300a00 */
[----:B-1----:R-:W3:Y:S01]  /*1de50*/  LDL.LU.64 R10, [R1+0xbb8] ;  /* 0x000bb800010a7983 */ /* 0x002ee20000300a00 */
[----:B--2---:R-:W-:Y:S11]  /*1de60*/  HMMA.16816.F32 R4, R16, R24, R4 ;  /* 0x000000181004723c */ /* 0x004ff60000001804 */
[----:B------:R-:W-:Y:S11]  /*1de70*/  @!UPT UIADD3 URZ, URZ, URZ, URZ ;  /* 0x0000003f3f3ff290 */ /* 0x000ff6000fffe03f */
[----:B------:R-:W-:Y:S01]  /*1de80*/  @!UPT UIADD3 URZ, URZ, URZ, URZ ;  /* 0x0000003f3f3ff290 */ /* 0x000fe2000fffe03f */
[----:B------:R-:W-:Y:S01]  /*1de90*/  STL.64 [R1+0x710], R4 ;  /* 0x0007100401007387 */ /* 0x000fe20000100a00 */
[----:B------:R0:W-:Y:S03]  /*1dea0*/  STL.64 [R1+0x718], R6 ;  /* 0x0007180601007387 */ /* 0x0001e60000100a00 */
[----:B0-----:R-:W2:Y:S01]  /*1deb0*/  LDL.LU.64 R6, [R1+0x3af8] ;  /* 0x003af80001067983 */ /* 0x001ea20000300a00 */
[----:B------:R-:W3:Y:S02]  /*1dec0*/  LDL.LU.64 R4, [R1+0x3af0] ;  /* 0x003af00001047983 */ /* 0x000ee40000300a00 */
[----:B------:R-:W-:Y:S02]  /*1ded0*/  IMAD.MOV.U32 R3, RZ, RZ, R25 ;  /* 0x000000ffff037224 */ /* 0x000fe400078e0019 */
[----:B--2---:R-:W-:Y:S02]  /*1dee0*/  IMAD.MOV.U32 R24, RZ, RZ, R7 ;  /* 0x000000ffff187224 */ /* 0x004fe400078e0007 */
[----:B------:R-:W-:-:S05]  /*1def0*/  IMAD.MOV.U32 R25, RZ, RZ, R6 ;  /* 0x000000ffff197224 */ /* 0x000fca00078e0006 */
[----:B------:R0:W-:Y:S04]  /*1df00*/  STL.64 [R1+0x3aa0], R24 ;  /* 0x003aa01801007387 */ /* 0x0001e80000100a00 */
[----:B0-----:R-:W2:Y:S01]  /*1df10*/  LDL.64 R24, [R1+0xe0] ;  /* 0x0000e00001187983 */ /* 0x001ea20000100a00 */
[----:B---3--:R-:W-:Y:S03]  /*1df20*/  HMMA.16816.F32 R12, R16, R4, R12 ;  /* 0x00000004100c723c */ /* 0x008fe6000000180c */
[----:B--2---:R4:W-:Y:S02]  /*1df30*/  STL.64 [R1+0x3ab0], R24 ;  /* 0x003ab01801007387 */ /* 0x0049e40000100a00 */
[----:B----4-:R-:W-:-:S02]  /*1df40*/  IMAD.MOV.U32 R24, RZ, RZ, R2 ;  /* 0x000000ffff187224 */ /* 0x010fc400078e0002 */
[----:B------:R-:W-:-:S05]  /*1df50*/  IMAD.MOV.U32 R25, RZ, RZ, R0 ;  /* 0x000000ffff197224 */ /* 0x000fca00078e0000 */
[----:B------:R0:W-:Y:S04]  /*1df60*/  STL.64 [R1+0x3ac8], R24 ;  /* 0x003ac81801007387 */ /* 0x0001e80000100a00 */
[----:B0-----:R-:W2:Y:S07]  /*1df70*/  LDL.64 R24, [R1+0x100] ;  /* 0x0001000001187983 */ /* 0x001eae0000100a00 */
[----:B------:R0:W-:Y:S02]  /*1df80*/  STL.64 [R1+0x700], R12 ;  /* 0x0007000c01007387 */ /* 0x0001e40000100a00 */
[----:B------:R1:W-:Y:S01]  /*1df90*/  STL.64 [R1+0x708], R14 ;  /* 0x0007080e01007387 */ /* 0x0003e20000100a00 */
[----:B0-----:R-:W1:Y:S01]  /*1dfa0*/  LDL.LU.64 R12, [R1+0x3ae8] ;  /* 0x003ae800010c7983 */ /* 0x001e620000300a00 */
[----:B------:R-:W-:-:S02]  /*1dfb0*/  IMAD.MOV.U32 R2, RZ, RZ, R4 ;  /* 0x000000ffff027224 */ /* 0x000fc400078e0004 */
[----:B------:R-:W-:Y:S02]  /*1dfc0*/  IMAD.MOV.U32 R0, RZ, RZ, R5 ;  /* 0x000000ffff007224 */ /* 0x000fe400078e0005 */
[----:B------:R-:W3:Y:S01]  /*1dfd0*/  LDL.LU.64 R4, [R1+0x3ae0] ;  /* 0x003ae00001047983 */ /* 0x000ee20000300a00 */
[C---:B-1----:R-:W-:Y:S03]  /*1dfe0*/  HMMA.16816.F32 R12, R16.reuse, R12, R20 ;  /* 0x0000000c100c723c */ /* 0x042fe60000001814 */
[----:B------:R-:W4:Y:S11]  /*1dff0*/  LDL.LU.64 R20, [R1+0x3ad8] ;  /* 0x003ad80001147983 */ /* 0x000f360000300a00 */
[----:B------:R-:W-:Y:S09]  /*1e000*/  @!UPT UIADD3 URZ, URZ, URZ, URZ ;  /* 0x0000003f3f3ff290 */ /* 0x000ff2000fffe03f */
[----:B------:R0:W-:Y:S01]  /*1e010*/  STL.64 [R1+0x6f0], R12 ;  /* 0x0006f00c01007387 */ /* 0x0001e20000100a00 */
[----:B------:R1:W-:Y:S01]  /*1e020*/  STL.64 [R1+0x6f8], R14 ;  /* 0x0006f80e01007387 */ /* 0x0003e20000100a00 */
[C---:B----4-:R-:W-:Y:S11]  /*1e030*/  HMMA.16816.F32 R8, R16.reuse, R20, R8 ;  /* 0x000000141008723c */ /* 0x050ff60000001808 */
[----:B------:R-:W-:Y:S11]  /*1e040*/  @!UPT UIADD3 URZ, URZ, URZ, URZ ;  /* 0x0000003f3f3ff290 */ /* 0x000ff6000fffe03f */
[----:B------:R-:W-:Y:S01]  /*1e050*/  @!UPT UIADD3 URZ, URZ, URZ, URZ ;  /* 0x0000003f3f3ff290 */ /* 0x000fe2000fffe03f */
[----:B------:R4:W-:Y:S01]  /*1e060*/  STL.64 [R1+0x6e0], R8 ;  /* 0x0006e00801007387 */ /* 0x0009e20000100a00 */
[----:B------:R2:W-:Y:S02]  /*1e070*/  STL.64 [R1+0x6e8], R10 ;  /* 0x0006e80a01007387 */ /* 0x0005e40000100a00 */
[----:B0-----:R-:W3:Y:S02]  /*1e080*/  LDL.LU.64 R12, [R1+0xba0] ;  /* 0x000ba000010c7983 */ /* 0x001ee40000300a00 */
[----:B-1----:R-:W3:Y:S01]  /*1e090*/  LDL.LU.64 R14, [R1+0xba8] ;  /* 0x000ba800010e7983 */ /* 0x002ee20000300a00 */
[----:B----4-:R-:W4:Y:S01]  /*1e0a0*/  LDL.LU.64 R8, [R1+0xb80] ;  /* 0x000b800001087983 */ /* 0x010f220000300a00 */
[----:B--2---:R-:W2:Y:S02]  /*1e0b0*/  LDL.LU.64 R10, [R1+0xb88] ;  /* 0x000b8800010a7983 */ /* 0x004ea40000300a00 */
[----:B------:R-:W-:Y:S02]  /*1e0c0*/  IMAD.MOV.U32 R7, RZ, RZ, R20 ;  /* 0x000000ffff077224 */ /* 0x000fe400078e0014 */
[----:B------:R-:W-:Y:S01]  /*1e0d0*/  IMAD.MOV.U32 R6, RZ, RZ, R21 ;  /* 0x000000ffff067224 */ /* 0x000fe200078e0015 */
[----:B--2---:R-:W-:Y:S01]  /*1e0e0*/  STL.64 [R1+0x3ac0], R10 ;  /* 0x003ac00a01007387 */ /* 0x004fe20000100a00 */
[----:B----4-:R0:W-:Y:S03]  /*1e0f0*/  STL.64 [R1+0x3ab8], R8 ;  /* 0x003ab80801007387 */ /* 0x0101e60000100a00 */
[----:B0-----:R-:W2:Y:S01]  /*1e100*/  LDL.LU.64 R8, [R1+0xb90] ;  /* 0x000b900001087983 */ /* 0x001ea20000300a00 */
[----:B------:R-:W2:Y:S02]  /*1e110*/  LDL.LU.64 R10, [R1+0xb98] ;  /* 0x000b9800010a7983 */ /* 0x000ea40000300a00 */
[----:B------:R-:W4:Y:S02]  /*1e120*/  LDL.LU.64 R20, [R1+0x590] ;  /* 0x0005900001147983 */ /* 0x000f240000300a00 */
[----:B------:R-:W4:Y:S01]  /*1e130*/  LDL.LU.64 R22, [R1+0x598] ;  /* 0x0005980001167983 */ /* 0x000f220000300a00 */
[----:B------:R-:W-:Y:S01]  /*1e140*/  STL.64 [R1+0x3a38], R6 ;  /* 0x003a380601007387 */ /* 0x000fe20000100a00 */
[----:B---3--:R0:W-:Y:S03]  /*1e150*/  STL.64 [R1+0x3a30], R4 ;  /* 0x003a300401007387 */ /* 0x0081e60000100a00 */
[----:B0-----:R-:W3:Y:S01]  /*1e160*/  LDL.LU.64 R4, [R1+0xec0] ;  /* 0x000ec00001047983 */ /* 0x001ee20000300a00 */
[----:B------:R-:W2:Y:S03]  /*1e170*/  LDL.LU.64 R6, [R1+0xec8] ;  /* 0x000ec80001067983 */ /* 0x000ea60000300a00 */
[----:B--2---:R-:W-:Y:S01]  /*1e180*/  STL.64 [R1+0x3a58], R6 ;  /* 0x003a580601007387 */ /* 0x004fe20000100a00 */
[----:B---3--:R0:W-:Y:S03]  /*1e190*/  STL.64 [R1+0x3a50], R4 ;  /* 0x003a500401007387 */ /* 0x0081e60000100a00 */
[----:B0-----:R-:W2:Y:S01]  /*1e1a0*/  LDL.LU.64 R4, [R1+0xed0] ;  /* 0x000ed00001047983 */ /* 0x001ea20000300a00 */
[----:B------:R-:W3:Y:S01]  /*1e1b0*/  LDL.LU.64 R6, [R1+0xed8] ;  /* 0x000ed80001067983 */ /* 0x000ee20000300a00 */
[----:B------:R-:W-:Y:S02]  /*1e1c0*/  HMMA.16816.F32 R12, R16, R24, R12 ;  /* 0x00000018100c723c */ /* 0x000fe4000000180c */
[----:B---3--:R-:W-:Y:S01]  /*1e1d0*/  STL.64 [R1+0x3a70], R6 ;  /* 0x003a700601007387 */ /* 0x008fe20000100a00 */
[----:B--2---:R0:W-:Y:S03]  /*1e1e0*/  STL.64 [R1+0x3a68], R4 ;  /* 0x003a680401007387 */ /* 0x0041e60000100a00 */
[----:B0-----:R-:W2:Y:S01]  /*1e1f0*/  LDL.LU.64 R4, [R1+0xef0] ;  /* 0x000ef00001047983 */ /* 0x001ea20000300a00 */
[----:B------:R-:W3:Y:S03]  /*1e200*/  LDL.LU.64 R6, [R1+0xef8] ;  /* 0x000ef80001067983 */ /* 0x000ee60000300a00 */
[----:B---3--:R-:W-:Y:S01]  /*1e210*/  STL.64 [R1+0x3a88], R6 ;  /* 0x003a880601007387 */ /* 0x008fe20000100a00 */
[----:B--2---:R0:W-:Y:S03]  /*1e220*/  STL.64 [R1+0x3a80], R4 ;  /* 0x003a800401007387 */ /* 0x0041e60000100a00 */
[----:B0-----:R-:W2:Y:S01]  /*1e230*/  LDL.LU.64 R4, [R1+0xf00] ;  /* 0x000f000001047983 */ /* 0x001ea20000300a00 */
[----:B------:R-:W2:Y:S08]  /*1e240*/  LDL.LU.64 R6, [R1+0xf08] ;  /* 0x000f080001067983 */ /* 0x000eb00000300a00 */
[----:B------:R0:W-:Y:S02]  /*1e250*/  STL.64 [R1+0x6d0], R12 ;  /* 0x0006d00c01007387 */ /* 0x0001e40000100a00 */
[----:B------:R1:W-:Y:S01]  /*1e260*/  STL.64 [R1+0x6d8], R14 ;  /* 0x0006d80e01007387 */ /* 0x0003e20000100a00 */
[----:B0-----:R-:W4:Y:S01]  /*1e270*/  LDL.LU.64 R12, [R1+0x3ad0] ;  /* 0x003ad000010c7983 */ /* 0x001f220000300a00 */
[----:B-1----:R-:W-:-:S02]  /*1e280*/  IMAD.MOV.U32 R15, RZ, RZ, R24 ;  /* 0x000000ffff0f7224 */ /* 0x002fc400078e0018 */
[----:B------:R-:W-:Y:S02]  /*1e290*/  IMAD.MOV.U32 R14, RZ, RZ, R25 ;  /* 0x000000ffff0e7224 */ /* 0x000fe400078e0019 */
[----:B------:R-:W3:Y:S02]  /*1e2a0*/  LDL.LU.64 R24, [R1+0x3ac8] ;  /* 0x003ac80001187983 */ /* 0x000ee40000300a00 */
[C---:B---3--:R-:W-:Y:S02]  /*1e2b0*/  HMMA.16816.F32 R24, R16.reuse, R24, R8 ;  /* 0x000000181018723c */ /* 0x048fe40000001808 */
[----:B------:R-:W3:Y:S01]  /*1e2c0*/  LDL.LU.64 R10, [R1+0x3ac0] ;  /* 0x003ac000010a7983 */ /* 0x000ee20000300a00 */
[----:B------:R-:W3:Y:S11]  /*1e2d0*/  LDL.LU.64 R8, [R1+0x3ab8] ;  /* 0x003ab80001087983 */ /* 0x000ef60000300a00 */
[----:B------:R-:W-:Y:S09]  /*1e2e0*/  @!UPT UIADD3 URZ, URZ, URZ, URZ ;  /* 0x0000003f3f3ff290 */ /* 0x000ff2000fffe03f */
        /* <DEDUP_REMOVED lines=11> */
[----:B------:R-:W2:Y:S01]  /*1e3a0*/  LDL.LU.64 R24, [R1+0x3aa0] ;  /* 0x003aa00001187983 */ /* 0x000ea20000300a00 */
[----:B------:R-:W2:Y:S02]  /*1e3b0*/  LDL.LU.64 R22, [R1+0x3a98] ;  /* 0x003a980001167983 */ /* 0x000ea40000300a00 */
[----:B------:R-:W2:Y:S02]  /*1e3c0*/  LDL.LU.64 R20, [R1+0x3a90] ;  /* 0x003a900001147983 */ /* 0x000ea40000300a00 */
[----:B------:R0:W-:Y:S01]  /*1e3d0*/  STL.64 [R1+0x3d0], R16 ;  /* 0x0003d01001007387 */ /* 0x0001e20000100a00 */
[----:B------:R1:W-:Y:S04]  /*1e3e0*/  STL.64 [R1+0x3d8], R18 ;  /* 0x0003d81201007387 */ /* 0x0003e80000100a00 */
[----:B0-----:R-:W4:Y:S01]  /*1e3f0*/  LDL.LU.64 R16, [R1+0xb70] ;  /* 0x000b700001107983 */ /* 0x001f220000300a00 */
[----:B-1----:R-:W4:Y:S02]  /*1e400*/  LDL.LU.64 R18, [R1+0xb78] ;  /* 0x000b780001127983 */ /* 0x002f240000300a00 */
[----:B------:R-:W-:Y:S01]  /*1e410*/  STL.64 [R1+0x3998], R12 ;  /* 0x0039980c01007387 */ /* 0x000fe20000100a00 */
[C---:B--2---:R-:W-:Y:S01]  /*1e420*/  HMMA.16816.F32 R24, R20.reuse, R24, R4 ;  /* 0x000000181418723c */ /* 0x044fe20000001804 */
[----:B------:R-:W2:Y:S01]  /*1e430*/  LDL.LU.64 R6, [R1+0x3a88] ;  /* 0x003a880001067983 */ /* 0x000ea20000300a00 */
[----:B------:R-:W2:Y:S11]  /*1e440*/  LDL.LU.64 R4, [R1+0x3a80] ;  /* 0x003a800001047983 */ /* 0x000eb60000300a00 */
[----:B------:R-:W-:Y:S10]  /*1e450*/  @!UPT UIADD3 URZ, URZ, URZ, URZ ;  /* 0x0000003f3f3ff290 */ /* 0x000ff4000fffe03f */
[----:B------:R0:W-:Y:S01]  /*1e460*/  STL.64 [R1+0x3c0], R24 ;  /* 0x0003c01801007387 */ /* 0x0001e20000100a00 */
[----:B------:R-:W-:Y:S03]  /*1e470*/  STL.64 [R1+0x3c8], R26 ;  /* 0x0003c81a01007387 */ /* 0x000fe60000100a00 */
[----:B0-----:R-:W2:Y:S02]  /*1e480*/  LDL.LU.64 R24, [R1+0x3a78] ;  /* 0x003a780001187983 */ /* 0x001ea40000300a00 */
[C---:B--2---:R-:W-:Y:S01]  /*1e490*/  HMMA.16816.F32 R4, R20.reuse, R24, R4 ;  /* 0x000000181404723c */ /* 0x044fe20000001804 */
[----:B------:R-:W-:Y:S02]  /*1e4a0*/  IMAD.MOV.U32 R13, RZ, RZ, R24 ;  /* 0x000000ffff0d7224 */ /* 0x000fe400078e0018 */
[----:B------:R-:W-:Y:S11]  /*1e4b0*/  IMAD.MOV.U32 R12, RZ, RZ, R25 ;  /* 0x000000ffff0c7224 */ /* 0x000ff600078e0019 */
[----:B------:R-:W-:Y:S09]  /*1e4c0*/  @!UPT UIADD3 URZ, URZ, URZ, URZ ;  /* 0x0000003f3f3ff290 */ /* 0x000ff2000fffe03f */
[----:B------:R-:W-:Y:S01]  /*1e4d0*/  STL.64 [R1+0x3b0], R4 ;  /* 0x0003b00401007387 */ /* 0x000fe20000100a00 */
[----:B------:R0:W-:Y:S03]  /*1e4e0*/  STL.64 [R1+0x3b8], R6 ;  /* 0x0003b80601007387 */ /* 0x0001e60000100a00 */
[----:B0-----:R-:W2:Y:S01]  /*1e4f0*/  LDL.LU.64 R6, [R1+0x3a70] ;  /* 0x003a700001067983 */ /* 0x001ea20000300a00 */
[----:B------:R-:W2:Y:S02]  /*1e500*/  LDL.LU.64 R4, [R1+0x3a68] ;  /* 0x003a680001047983 */ /* 0x000ea40000300a00 */
[----:B------:R-:W2:Y:S02]  /*1e510*/  LDL.LU.64 R24, [R1+0x3a60] ;  /* 0x003a600001187983 */ /* 0x000ea40000300a00 */
[C---:B--2---:R-:W-:Y:S01]  /*1e520*/  HMMA.16816.F32 R24, R20.reuse, R24, R4 ;  /* 0x000000181418723c */ /* 0x044fe20000001804 */
[----:B------:R-:W2:Y:S01]  /*1e530*/  LDL.LU.64 R6, [R1+0x3a58] ;  /* 0x003a580001067983 */ /* 0x000ea20000300a00 */
[----:B------:R-:W2:Y:S11]  /*1e540*/  LDL.LU.64 R4, [R1+0x3a50] ;  /* 0x003a500001047983 */ /* 0x000eb60000300a00 */
[----:B------:R-:W-:Y:S10]  /*1e550*/  @!UPT UIADD3 URZ, URZ, URZ, URZ ;  /* 0x0000003f3f3ff290 */ /* 0x000ff4000fffe03f */
[----:B------:R-:W-:Y:S01]  /*1e560*/  STL.64 [R1+0x3a0], R24 ;  /* 0x0003a01801007387 */ /* 0x000fe20000100a00 */
[----:B------:R0:W-:Y:S03]  /*1e570*/  STL.64 [R1+0x3a8], R26 ;  /* 0x0003a81a01007387 */ /* 0x0001e60000100a00 */
[----:B0-----:R-:W2:Y:S01]  /*1e580*/  LDL.LU.64 R26, [R1+0x3a48] ;  /* 0x003a4800011a7983 */ /* 0x001ea20000300a00 */
[----:B------:R-:W2:Y:S02]  /*1e590*/  LDL.LU.64 R24, [R1+0x3a40] ;  /* 0x003a400001187983 */ /* 0x000ea40000300a00 */
[----:B--2---:R-:W-:Y:S11]  /*1e5a0*/  HMMA.16816.F32 R4, R20, R24, R4 ;  /* 0x000000181404723c */ /* 0x004ff60000001804 */
[----:B------:R-:W-:Y:S11]  /*1e5b0*/  @!UPT UIADD3 URZ, URZ, URZ, URZ ;  /* 0x0000003f3f3ff290 */ /* 0x000ff6000fffe03f */
[----:B------:R-:W-:Y:S01]  /*1e5c0*/  @!UPT UIADD3 URZ, URZ, URZ, URZ ;  /* 0x0000003f3f3ff290 */ /* 0x000fe2000fffe03f */
[----:B------:R-:W-:Y:S01]  /*1e5d0*/  STL.64 [R1+0x390], R4 ;  /* 0x0003900401007387 */ /* 0x000fe20000100a00 */
[----:B------:R0:W-:Y:S03]  /*1e5e0*/  STL.64 [R1+0x398], R6 ;  /* 0x0003980601007387 */ /* 0x0001e60000100a00 */
[----:B0-----:R-:W2:Y:S01]  /*1e5f0*/  LDL.LU.64 R6, [R1+0x3a38] ;  /* 0x003a380001067983 */ /* 0x001ea20000300a00 */
[----:B------:R-:W4:Y:S02]  /*1e600*/  LDL.LU.64 R4, [R1+0x3a30] ;  /* 0x003a300001047983 */ /* 0x000f240000300a00 */
[----:B------:R-:W-:Y:S02]  /*1e610*/  STL.64 [R1+0x3950], R26 ;  /* 0x0039501a01007387 */ /* 0x000fe40000100a00 */
[----:B------:R0:W-:Y:S02]  /*1e620*/  STL.64 [R1+0x3948], R24 ;  /* 0x0039481801007387 */ /* 0x0001e40000100a00 */
[----:B0-----:R-:W-:-:S02]  /*1e630*/  IMAD.MOV.U32 R24, RZ, RZ, R13 ;  /* 0x000000ffff187224 */ /* 0x001fc400078e000d */
[----:B------:R-:W-:-:S05]  /*1e640*/  IMAD.MOV.U32 R25, RZ, RZ, R12 ;  /* 0x000000ffff197224 */ /* 0x000fca00078e000c */
[----:B------:R0:W-:Y:S04]  /*1e650*/  STL.64 [R1+0x3968], R24 ;  /* 0x0039681801007387 */ /* 0x0001e80000100a00 */
[----:B0-----:R-:W3:Y:S01]  /*1e660*/  LDL.LU.64 R24, [R1+0xcf0] ;  /* 0x000cf00001187983 */ /* 0x001ee20000300a00 */
[----:B------:R-:W3:Y:S02]  /*1e670*/  LDL.LU.64 R26, [R1+0xcf8] ;  /* 0x000cf800011a7983 */ /* 0x000ee40000300a00 */
[C---:B---3--:R-:W-:Y:S11]  /*1e680*/  HMMA.16816.F32 R24, R20.reuse, R8, R24 ;  /* 0x000000081418723c */ /* 0x048ff60000001818 */
[----:B------:R-:W-:Y:S11]  /*1e690*/  @!UPT UIADD3 URZ, URZ, URZ, URZ ;  /* 0x0000003f3f3ff290 */ /* 0x000ff6000fffe03f */
[----:B------:R-:W-:Y:S01]  /*1e6a0*/  @!UPT UIADD3 URZ, URZ, URZ, URZ ;  /* 0x0000003f3f3ff290 */ /* 0x000fe2000fffe03f */
[----:B------:R0:W-:Y:S01]  /*1e6b0*/  STL.64 [R1+0x380], R24 ;  /* 0x0003801801007387 */ /* 0x0001e20000100a00 */
[----:B------:R-:W-:Y:S03]  /*1e6c0*/  STL.64 [R1+0x388], R26 ;  /* 0x0003881a01007387 */ /* 0x000fe60000100a00 */
[----:B0-----:R-:W3:Y:S04]  /*1e6d0*/  LDL.64 R24, [R1+0x20] ;  /* 0x0000200001187983 */ /* 0x001ee80000100a00 */
[----:B---3--:R0:W-:Y:S04]  /*1e6e0*/  STL.64 [R1+0x3990], R24 ;  /* 0x0039901801007387 */ /* 0x0081e80000100a00 */
[----:B0-----:R-:W3:Y:S01]  /*1e6f0*/  LDL.64 R24, [R1+0x120] ;  /* 0x0001200001187983 */ /* 0x001ee20000100a00 */
[----:B----4-:R-:W-:Y:S03]  /*1e700*/  HMMA.16816.F32 R16, R20, R4, R16 ;  /* 0x000000041410723c */ /* 0x010fe60000001810 */
[----:B---3--:R-:W-:Y:S01]  /*1e710*/  STL.64 [R1+0x39d8], R24 ;  /* 0x0039d81801007387 */ /* 0x008fe20000100a00 */
[----:B------:R-:W-:Y:S02]  /*1e720*/  STL.64 [R1+0x3940], R8 ;  /* 0x0039400801007387 */ /* 0x000fe40000100a00 */
[----:B------:R0:W-:Y:S02]  /*1e730*/  STL.64 [R1+0x39e0], R4 ;  /* 0x0039e00401007387 */ /* 0x0001e40000100a00 */
[----:B0-----:R-:W3:Y:S01]  /*1e740*/  LDL R4, [R1+0x140] ;  /* 0x0001400001047983 */ /* 0x001ee20000100800 */
[----:B------:R-:W-:Y:S11]  /*1e750*/  IMAD.MOV.U32 R5, RZ, RZ, R3 ;  /* 0x000000ffff057224 */ /* 0x000ff600078e0003 */
[----:B------:R-:W-:Y:S03]  /*1e760*/  @!UPT UIADD3 URZ, URZ, URZ, URZ ;  /* 0x0000003f3f3ff290 */ /* 0x000fe6000fffe03f */
[----:B------:R-:W-:Y:S02]  /*1e770*/  STL.64 [R1+0x370], R16 ;  /* 0x0003701001007387 */ /* 0x000fe40000100a00 */
[----:B------:R-:W-:Y:S01]  /*1e780*/  STL.64 [R1+0x378], R18 ;  /* 0x0003781201007387 */ /* 0x000fe20000100a00 */
[----:B------:R-:W4:Y:S04]  /*1e790*/  LDL.LU R3, [R1+0x3a28] ;  /* 0x003a280001037983 */ /* 0x000f280000300800 */
[----:B---3--:R0:W-:Y:S04]  /*1e7a0*/  STL.64 [R1+0x39f8], R4 ;  /* 0x0039f80401007387 */ /* 0x0081e80000100a00 */
[----:B----4-:R-:W1:Y:S01]  /*1e7b0*/  LDSM.16.MT88.4 R16, [R3+0x280] ;  /* 0x000280000310783b */ /* 0x010e620000004200 */
[----:B0-----:R-:W-:-:S02]  /*1e7c0*/  IMAD.MOV.U32 R4, RZ, RZ, R29 ;  /* 0x000000ffff047224 */ /* 0x001fc400078e001d */
[----:B------:R-:W-:-:S05]  /*1e7d0*/  IMAD.MOV.U32 R5, RZ, RZ, R28 ;  /* 0x000000ffff057224 */ /* 0x000fca00078e001c */
[----:B------:R0:W-:Y:S04]  /*1e7e0*/  STL.64 [R1+0x3a10], R4 ;  /* 0x003a100401007387 */ /* 0x0001e80000100a00 */
[----:B0-----:R-:W3:Y:S01]  /*1e7f0*/  LDL.64 R4, [R1+0x30] ;  /* 0x0000300001047983 */ /* 0x001ee20000100a00 */
[----:B------:R-:W4:Y:S02]  /*1e800*/  LDL.LU.64 R24, [R1+0xb50] ;  /* 0x000b500001187983 */ /* 0x000f240000300a00 */
[----:B------:R-:W2:Y:S02]  /*1e810*/  LDL.LU.64 R26, [R1+0xb58] ;  /* 0x000b5800011a7983 */ /* 0x000ea40000300a00 */
[----:B--2---:R-:W-:Y:S01]  /*1e820*/  STL.64 [R1+0x39f0], R26 ;  /* 0x0039f01a01007387 */ /* 0x004fe20000100a00 */
[----:B----4-:R0:W-:Y:S03]  /*1e830*/  STL.64 [R1+0x39e8], R24 ;  /* 0x0039e81801007387 */ /* 0x0101e60000100a00 */
[----:B0-----:R-:W2:Y:S01]  /*1e840*/  LDL.LU.64 R24, [R1+0xb60] ;  /* 0x000b600001187983 */ /* 0x001ea20000300a00 */
[----:B------:R-:W4:Y:S03]  /*1e850*/  LDL.LU.64 R26, [R1+0xb68] ;  /* 0x000b6800011a7983 */ /* 0x000f260000300a00 */
[----:B----4-:R-:W-:Y:S01]  /*1e860*/  STL.64 [R1+0x3a08], R26 ;  /* 0x003a081a01007387 */ /* 0x010fe20000100a00 */
[----:B--2---:R0:W-:Y:S03]  /*1e870*/  STL.64 [R1+0x3a00], R24 ;  /* 0x003a001801007387 */ /* 0x0041e60000100a00 */
[----:B0-----:R-:W2:Y:S01]  /*1e880*/  LDL.LU.64 R24, [R1+0xcd0] ;  /* 0x000cd00001187983 */ /* 0x001ea20000300a00 */
[----:B------:R-:W4:Y:S02]  /*1e890*/  LDL.LU.64 R26, [R1+0xcd8] ;  /* 0x000cd800011a7983 */ /* 0x000f240000300a00 */
[----:B------:R-:W-:-:S02]  /*1e8a0*/  IMAD.MOV.U32 R12, RZ, RZ, R11 ;  /* 0x000000ffff0c7224 */ /* 0x000fc400078e000b */
[----:B------:R-:W-:Y:S01]  /*1e8b0*/  IMAD.MOV.U32 R13, RZ, RZ, R10 ;  /* 0x000000ffff0d7224 */ /* 0x000fe200078e000a */
[----:B----4-:R-:W-:Y:S01]  /*1e8c0*/  STL.64 [R1+0x3a20], R26 ;  /* 0x003a201a01007387 */ /* 0x010fe20000100a00 */
[----:B--2---:R0:W-:Y:S03]  /*1e8d0*/  STL.64 [R1+0x3a18], R24 ;  /* 0x003a181801007387 */ /* 0x0041e60000100a00 */
[----:B0-----:R-:W2:Y:S01]  /*1e8e0*/  LDL.LU.64 R24, [R1+0xce0] ;  /* 0x000ce00001187983 */ /* 0x001ea20000300a00 */
[----:B------:R-:W2:Y:S02]  /*1e8f0*/  LDL.LU.64 R26, [R1+0xce8] ;  /* 0x000ce800011a7983 */ /* 0x000ea40000300a00 */
[----:B------:R-:W4:Y:S02]  /*1e900*/  LDL.LU.64 R8, [R1+0xb40] ;  /* 0x000b400001087983 */ /* 0x000f240000300a00 */
[----:B------:R-:W4:Y:S01]  /*1e910*/  LDL.LU.64 R10, [R1+0xb48] ;  /* 0x000b4800010a7983 */ /* 0x000f220000300a00 */
[----:B------:R0:W-:Y:S02]  /*1e920*/  STL.64 [R1+0x39b0], R12 ;  /* 0x0039b00c01007387 */ /* 0x0001e40000100a00 */
[----:B0-----:R-:W-:-:S02]  /*1e930*/  IMAD.MOV.U32 R12, RZ, RZ, R15 ;  /* 0x000000ffff0c7224 */ /* 0x001fc400078e000f */
[----:B------:R-:W-:-:S05]  /*1e940*/  IMAD.MOV.U32 R13, RZ, RZ, R14 ;  /* 0x000000ffff0d7224 */ /* 0x000fca00078e000e */
[----:B------:R-:W-:Y:S01]  /*1e950*/  STL.64 [R1+0x39c0], R12 ;  /* 0x0039c00c01007387 */ /* 0x000fe20000100a00 */
[----:B-1----:R-:W-:Y:S02]  /*1e960*/  STL.64 [R1+0x38c0], R18 ;  /* 0x0038c01201007387 */ /* 0x002fe40000100a00 */
[----:B------:R0:W-:Y:S02]  /*1e970*/  STL.64 [R1+0x38b8], R16 ;  /* 0x0038b81001007387 */ /* 0x0001e40000100a00 */
[----:B0-----:R-:W4:Y:S01]  /*1e980*/  LDL.64 R16, [R1+0xf0] ;  /* 0x0000f00001107983 */ /* 0x001f220000100a00 */
[----:B---3--:R-:W-:Y:S02]  /*1e990*/  IMAD.MOV.U32 R29, RZ, RZ, R4 ;  /* 0x000000ffff1d7224 */ /* 0x008fe400078e0004 */
[----:B------:R-:W-:Y:S01]  /*1e9a0*/  IMAD.MOV.U32 R28, RZ, RZ, R5 ;  /* 0x000000ffff1c7224 */ /* 0x000fe200078e0005 */
[----:B--2---:R-:W-:Y:S01]  /*1e9b0*/  HMMA.16816.F32 R24, R20, R4, R24 ;  /* 0x000000041418723c */ /* 0x004fe20000001818 */
[----:B----4-:R-:W-:Y:S11]  /*1e9c0*/  STL.64 [R1+0x39b8], R16 ;  /* 0x0039b81001007387 */ /* 0x010ff60000100a00 */
[----:B------:R-:W-:Y:S11]  /*1e9d0*/  @!UPT UIADD3 URZ, URZ, URZ, URZ ;  /* 0x0000003f3f3ff290 */ /* 0x000ff6000fffe03f */
[----:B------:R-:W-:Y:S02]  /*1e9e0*/  STL.64 [R1+0x360], R24 ;  /* 0x0003601801007387 */ /* 0x000fe40000100a00 */
[----:B------:R0:W-:Y:S02]  /*1e9f0*/  STL.64 [R1+0x368], R26 ;  /* 0x0003681a01007387 */ /* 0x0001e40000100a00 */
[----:B0-----:R-:W2:Y:S01]  /*1ea00*/  LDL.LU.64 R26, [R1+0x3a20] ;  /* 0x003a2000011a7983 */ /* 0x001ea20000300a00 */
[----:B------:R-:W2:Y:S02]  /*1ea10*/  LDL.LU.64 R24, [R1+0x3a18] ;  /* 0x003a180001187983 */ /* 0x000ea40000300a00 */
[----:B------:R-:W2:Y:S02]  /*1ea20*/  LDL.LU.64 R4, [R1+0x3a10] ;  /* 0x003a100001047983 */ /* 0x000ea40000300a00 */
[----:B------:R-:W-:Y:S02]  /*1ea30*/  IMAD.MOV.U32 R12, RZ, RZ, R7 ;  /* 0x000000ffff0c7224 */ /* 0x000fe400078e0007 */
[----:B------:R-:W-:-:S02]  /*1ea40*/  IMAD.MOV.U32 R13, RZ, RZ, R6 ;  /* 0x000000ffff0d7224 */ /* 0x000fc400078e0006 */
[C---:B--2---:R-:W-:Y:S01]  /*1ea50*/  HMMA.16816.F32 R4, R20.reuse, R4, R24 ;  /* 0x000000041404723c */ /* 0x044fe20000001818 */
[----:B------:R-:W2:Y:S01]  /*1ea60*/  LDL.LU.64 R26, [R1+0x3a08] ;  /* 0x003a0800011a7983 */ /* 0x000ea20000300a00 */
[----:B------:R-:W2:Y:S11]  /*1ea70*/  LDL.LU.64 R24, [R1+0x3a00] ;  /* 0x003a000001187983 */ /* 0x000eb60000300a00 */
[----:B------:R-:W-:Y:S10]  /*1ea80*/  @!UPT UIADD3 URZ, URZ, URZ, URZ ;  /* 0x0000003f3f3ff290 */ /* 0x000ff4000fffe03f */
[----:B------:R0:W-:Y:S01]  /*1ea90*/  STL.64 [R1+0x350], R4 ;  /* 0x0003500401007387 */ /* 0x0001e20000100a00 */
[----:B------:R2:W-:Y:S03]  /*1eaa0*/  STL.64 [R1+0x358], R6 ;  /* 0x0003580601007387 */ /* 0x0005e60000100a00 */
[----:B0-----:R-:W2:Y:S01]  /*1eab0*/  LDL.LU.64 R4, [R1+0x39f8] ;  /* 0x0039f80001047983 */ /* 0x001ea20000300a00 */
[----:B------:R-:W-:Y:S02]  /*1eac0*/  IMAD.MOV.U32 R16, RZ, RZ, R2 ;  /* 0x000000ffff107224 */ /* 0x000fe400078e0002 */
[----:B------:R-:W-:Y:S01]  /*1ead0*/  IMAD.MOV.U32 R17, RZ, RZ, R0 ;  /* 0x000000ffff117224 */ /* 0x000fe200078e0000 */
[C---:B--2---:R-:W-:Y:S01]  /*1eae0*/  HMMA.16816.F32 R4, R20.reuse, R4, R24 ;  /* 0x000000041404723c */ /* 0x044fe20000001818 */
[----:B------:R-:W2:Y:S01]  /*1eaf0*/  LDL.LU.64 R26, [R1+0x39f0] ;  /* 0x0039f000011a7983 */ /* 0x000ea20000300a00 */
[----:B------:R-:W2:Y:S11]  /*1eb00*/  LDL.LU.64 R24, [R1+0x39e8] ;  /* 0x0039e80001187983 */ /* 0x000eb60000300a00 */
[----:B------:R-:W-:Y:S10]  /*1eb10*/  @!UPT UIADD3 URZ, URZ, URZ, URZ ;  /* 0x0000003f3f3ff290 */ /* 0x000ff4000fffe03f */
[----:B------:R0:W-:Y:S01]  /*1eb20*/  STL.64 [R1+0x340], R4 ;  /* 0x0003400401007387 */ /* 0x0001e20000100a00 */
[----:B------:R-:W-:Y:S03]  /*1eb30*/  STL.64 [R1+0x348], R6 ;  /* 0x0003480601007387 */ /* 0x000fe60000100a00 */
[----:B0-----:R-:W3:Y:S01]  /*1eb40*/  LDL.LU.64 R4, [R1+0x39e0] ;  /* 0x0039e00001047983 */ /* 0x001ee20000300a00 */
[C---:B--2---:R-:W-:Y:S03]  /*1eb50*/  HMMA.16816.F32 R16, R20.reuse, R16, R24 ;  /* 0x000000101410723c */ /* 0x044fe60000001818 */
[----:B------:R-:W2:Y:S11]  /*1eb60*/  LDL.LU.64 R24, [R1+0x39d8] ;  /* 0x0039d80001187983 */ /* 0x000eb60000300a00 */
[----:B------:R-:W-:Y:S09]  /*1eb70*/  @!UPT UIADD3 URZ, URZ, URZ, URZ ;  /* 0x0000003f3f3ff290 */ /* 0x000ff2000fffe03f */
[----:B------:R0:W-:Y:S01]  /*1eb80*/  STL.64 [R1+0x330], R16 ;  /* 0x0003301001007387 */ /* 0x0001e20000100a00 */
[----:B------:R1:W-:Y:S01]  /*1eb90*/  STL.64 [R1+0x338], R18 ;  /* 0x0003381201007387 */ /* 0x0003e20000100a00 */
[C---:B--2---:R-:W-:Y:S11]  /*1eba0*/  HMMA.16816.F32 R8, R20.reuse, R24, R8 ;  /* 0x000000181408723c */ /* 0x044ff60000001808 */
[----:B------:R-:W-:Y:S11]  /*1ebb0*/  @!UPT UIADD3 URZ, URZ, URZ, URZ ;  /* 0x0000003f3f3ff290 */ /* 0x000ff6000fffe03f */
[----:B------:R-:W-:Y:S01]  /*1ebc0*/  @!UPT UIADD3 URZ, URZ, URZ, URZ ;  /* 0x0000003f3f3ff290 */ /* 0x000fe2000fffe03f */
[----:B------:R-:W-:Y:S01]  /*1ebd0*/  STL.64 [R1+0x320], R8 ;  /* 0x0003200801007387 */ /* 0x000fe20000100a00 */
[----:B------:R-:W-:Y:S02]  /*1ebe0*/  STL.64 [R1+0x328], R10 ;  /* 0x0003280a01007387 */ /* 0x000fe40000100a00 */
[----:B0-----:R-:W2:Y:S02]  /*1ebf0*/  LDL.LU.64 R16, [R1+0xb20] ;  /* 0x000b200001107983 */ /* 0x001ea40000300a00 */
[----:B-1----:R-:W4:Y:S02]  /*1ec00*/  LDL.LU.64 R18, [R1+0xb28] ;  /* 0x000b280001127983 */ /* 0x002f240000300a00 */
[----:B------:R-:W-:Y:S02]  /*1ec10*/  IMAD.MOV.U32 R7, RZ, RZ, R24 ;  /* 0x000000ffff077224 */ /* 0x000fe400078e0018 */
[----:B------:R-:W-:Y:S01]  /*1ec20*/  IMAD.MOV.U32 R6, RZ, RZ, R25 ;  /* 0x000000ffff067224 */ /* 0x000fe200078e0019 */
[----:B----4-:R-:W-:Y:S01]  /*1ec30*/  STL.64 [R1+0x39d0], R18 ;  /* 0x0039d01201007387 */ /* 0x010fe20000100a00 */
[----:B--2---:R0:W-:Y:S03]  /*1ec40*/  STL.64 [R1+0x39c8], R16 ;  /* 0x0039c81001007387 */ /* 0x0041e60000100a00 */
[----:B0-----:R-:W2:Y:S01]  /*1ec50*/  LDL.LU.64 R16, [R1+0xb30] ;  /* 0x000b300001107983 */ /* 0x001ea20000300a00 */
[----:B------:R-:W2:Y:S02]  /*1ec60*/  LDL.LU.64 R18, [R1+0xb38] ;  /* 0x000b380001127983 */ /* 0x000ea40000300a00 */
[----:B------:R-:W4:Y:S02]  /*1ec70*/  LDL.LU.64 R8, [R1+0xb10] ;  /* 0x000b100001087983 */ /* 0x000f240000300a00 */
[----:B------:R-:W4:Y:S01]  /*1ec80*/  LDL.LU.64 R10, [R1+0xb18] ;  /* 0x000b1800010a7983 */ /* 0x000f220000300a00 */
[----:B------:R-:W2:Y:S01]  /*1ec90*/  LDL.LU.64 R24, [R1+0x580] ;  /* 0x0005800001187983 */ /* 0x000ea20000300a00 */
[----:B------:R-:W2:Y:S03]  /*1eca0*/  LDL.LU.64 R26, [R1+0x588] ;  /* 0x00058800011a7983 */ /* 0x000ea60000300a00 */
[----:B--2---:R-:W-:Y:S01]  /*1ecb0*/  STL.64 [R1+0x39a8], R26 ;  /* 0x0039a81a01007387 */ /* 0x004fe20000100a00 */
[----:B------:R0:W-:Y:S03]  /*1ecc0*/  STL.64 [R1+0x39a0], R24 ;  /* 0x0039a01801007387 */ /* 0x0001e60000100a00 */
[----:B0-----:R-:W2:Y:S01]  /*1ecd0*/  LDL.LU.64 R24, [R1+0xb00] ;  /* 0x000b000001187983 */ /* 0x001ea20000300a00 */
[----:B------:R-:W2:Y:S02]  /*1ece0*/  LDL.LU.64 R26, [R1+0xb08] ;  /* 0x000b0800011a7983 */ /* 0x000ea40000300a00 */
[----:B------:R-:W-:Y:S02]  /*1ecf0*/  STL.64 [R1+0x3960], R6 ;  /* 0x0039600601007387 */ /* 0x000fe40000100a00 */
[----:B---3--:R0:W-:Y:S02]  /*1ed00*/  STL.64 [R1+0x3958], R4 ;  /* 0x0039580401007387 */ /* 0x0081e40000100a00 */
[----:B0-----:R-:W3:Y:S01]  /*1ed10*/  LDL.LU.64 R4, [R1+0xea0] ;  /* 0x000ea00001047983 */ /* 0x001ee20000300a00 */
[----:B------:R-:W2:Y:S01]  /*1ed20*/  LDL.LU.64 R6, [R1+0xea8] ;  /* 0x000ea80001067983 */ /* 0x000ea20000300a00 */
[C---:B------:R-:W-:Y:S02]  /*1ed30*/  HMMA.16816.F32 R12, R20.reuse, R12, R16 ;  /* 0x0000000c140c723c */ /* 0x040fe40000001810 */
[----:B--2---:R-:W-:Y:S01]  /*1ed40*/  STL.64 [R1+0x3978], R6 ;  /* 0x0039780601007387 */ /* 0x004fe20000100a00 */
[----:B---3--:R0:W-:Y:S03]  /*1ed50*/  STL.64 [R1+0x3970], R4 ;  /* 0x0039700401007387 */ /* 0x0081e60000100a00 */
[----:B0-----:R-:W2:Y:S01]  /*1ed60*/  LDL.LU.64 R4, [R1+0xeb0] ;  /* 0x000eb00001047983 */ /* 0x001ea20000300a00 */
[----:B------:R-:W2:Y:S02]  /*1ed70*/  LDL.LU.64 R6, [R1+0xeb8] ;  /* 0x000eb80001067983 */ /* 0x000ea40000300a00 */
[----:B------:R-:W3:Y:S02]  /*1ed80*/  LDL.LU.64 R18, [R1+0x39d0] ;  /* 0x0039d00001127983 */ /* 0x000ee40000300a00 */
[----:B------:R-:W3:Y:S11]  /*1ed90*/  LDL.LU.64 R16, [R1+0x39c8] ;  /* 0x0039c80001107983 */ /* 0x000ef60000300a00 */
[----:B------:R-:W-:Y:S01]  /*1eda0*/  @!UPT UIADD3 URZ, URZ, URZ, URZ ;  /* 0x0000003f3f3ff290 */ /* 0x000fe2000fffe03f */
[----:B------:R0:W-:Y:S01]  /*1edb0*/  STL.64 [R1+0x310], R12 ;  /* 0x0003100c01007387 */ /* 0x0001e20000100a00 */
[----:B------:R3:W-:Y:S03]  /*1edc0*/  STL.64 [R1+0x318], R14 ;  /* 0x0003180e01007387 */ /* 0x0007e60000100a00 */
[----:B0-----:R-:W3:Y:S02]  /*1edd0*/  LDL.LU.64 R12, [R1+0x39c0] ;  /* 0x0039c000010c7983 */ /* 0x001ee40000300a00 */
[C---:B---3--:R-:W-:Y:S02]  /*1ede0*/  HMMA.16816.F32 R12, R20.reuse, R12, R16 ;  /* 0x0000000c140c723c */ /* 0x048fe40000001810 */
[----:B------:R-:W4:Y:S11]  /*1edf0*/  LDL.LU.64 R16, [R1+0x39b8] ;  /* 0x0039b80001107983 */ /* 0x000f360000300a00 */
[----:B------:R-:W-:Y:S10]  /*1ee00*/  @!UPT UIADD3 URZ, URZ, URZ, URZ ;  /* 0x0000003f3f3ff290 */ /* 0x000ff4000fffe03f */
[----:B------:R0:W-:Y:S01]  /*1ee10*/  STL.64 [R1+0x300], R12 ;  /* 0x0003000c01007387 */ /* 0x0001e20000100a00 */
[----:B------:R1:W-:Y:S03]  /*1ee20*/  STL.64 [R1+0x308], R14 ;  /* 0x0003080e01007387 */ /* 0x0003e60000100a00 */
[----:B0-----:R-:W1:Y:S01]  /*1ee30*/  LDL.LU.64 R12, [R1+0x39b0] ;  /* 0x0039b000010c7983 */ /* 0x001e620000300a00 */
[C---:B----4-:R-:W-:Y:S08]  /*1ee40*/  HMMA.16816.F32 R8, R20.reuse, R16, R8 ;  /* 0x000000101408723c */ /* 0x050ff00000001808 */
[C---:B-1----:R-:W-:Y:S11]  /*1ee50*/  HMMA.16816.F32 R12, R20.reuse, R12, R24 ;  /* 0x0000000c140c723c */ /* 0x042ff60000001818 */
[----:B------:R-:W-:Y:S04]  /*1ee60*/  @!UPT UIADD3 URZ, URZ, URZ, URZ ;  /* 0x0000003f3f3ff290 */ /* 0x000fe8000fffe03f */
[----:B------:R0:W-:Y:S01]  /*1ee70*/  STL.64 [R1+0x2f0], R8 ;  /* 0x0002f00801007387 */ /* 0x0001e20000100a00 */
[----:B------:R1:W-:Y:S03]  /*1ee80*/  STL.64 [R1+0x2f8], R10 ;  /* 0x0002f80a01007387 */ /* 0x0003e60000100a00 */
[----:B0-----:R-:W3:Y:S01]  /*1ee90*/  LDL.LU.64 R8, [R1+0xe80] ;  /* 0x000e800001087983 */ /* 0x001ee20000300a00 */
[----:B-1----:R-:W3:Y:S02]  /*1eea0*/  LDL.LU.64 R10, [R1+0xe88] ;  /* 0x000e8800010a7983 */ /* 0x002ee40000300a00 */
[----:B------:R0:W-:Y:S02]  /*1eeb0*/  STL.64 [R1+0x38e0], R16 ;  /* 0x0038e01001007387 */ /* 0x0001e40000100a00 */
[----:B0-----:R-:W4:Y:S01]  /*1eec0*/  LDL.LU.64 R16, [R1+0xe90] ;  /* 0x000e900001107983 */ /* 0x001f220000300a00 */
[----:B------:R-:W4:Y:S02]  /*1eed0*/  LDL.LU.64 R18, [R1+0xe98] ;  /* 0x000e980001127983 */ /* 0x000f240000300a00 */
[----:B------:R-:W2:Y:S02]  /*1eee0*/  LDL.LU.64 R26, [R1+0x39a8] ;  /* 0x0039a800011a7983 */ /* 0x000ea40000300a00 */
[----:B------:R-:W2:Y:S01]  /*1eef0*/  LDL.LU.64 R24, [R1+0x39a0] ;  /* 0x0039a00001187983 */ /* 0x000ea20000300a00 */
[----:B------:R0:W-:Y:S01]  /*1ef00*/  STL.64 [R1+0x6a0], R12 ;  /* 0x0006a00c01007387 */ /* 0x0001e20000100a00 */
[----:B------:R1:W-:Y:S03]  /*1ef10*/  STL.64 [R1+0x6a8], R14 ;  /* 0x0006a80e01007387 */ /* 0x0003e60000100a00 */
[----:B0-----:R-:W2:Y:S02]  /*1ef20*/  LDL.LU.64 R12, [R1+0x3998] ;  /* 0x00399800010c7983 */ /* 0x001ea40000300a00 */
[----:B--2---:R-:W-:Y:S02]  /*1ef30*/  HMMA.16816.F32 R20, R20, R12, R24 ;  /* 0x0000000c1414723c */ /* 0x004fe40000001818 */
[----:B------:R-:W2:Y:S01]  /*1ef40*/  LDL.LU.64 R24, [R1+0x3990] ;  /* 0x0039900001187983 */ /* 0x000ea20000300a00 */
[----:B-1----:R-:W2:Y:S02]  /*1ef50*/  LDL.LU.64 R14, [R1+0x3988] ;  /* 0x00398800010e7983 */ /* 0x002ea40000300a00 */
[----:B------:R-:W2:Y:S11]  /*1ef60*/  LDL.LU.64 R12, [R1+0x3980] ;  /* 0x00398000010c7983 */ /* 0x000eb60000300a00 */
[----:B------:R-:W-:Y:S07]  /*1ef70*/  @!UPT UIADD3 URZ, URZ, URZ, URZ ;  /* 0x0000003f3f3ff290 */ /* 0x000fee000fffe03f */
[----:B------:R0:W-:Y:S01]  /*1ef80*/  STL.64 [R1+0x2e0], R20 ;  /* 0x0002e01401007387 */ /* 0x0001e20000100a00 */
[----:B------:R-:W-:Y:S03]  /*1ef90*/  STL.64 [R1+0x2e8], R22 ;  /* 0x0002e81601007387 */ /* 0x000fe60000100a00 */
[----:B0-----:R-:W4:Y:S01]  /*1efa0*/  LDL.64 R20, [R1] ;  /* 0x0000000001147983 */ /* 0x001f220000100a00 */
        /* <DEDUP_REMOVED lines=8> */
[----:B------:R-:W2:Y:S01]  /*1f030*/  LDL.LU.64 R24, [R1+0x3968] ;  /* 0x0039680001187983 */ /* 0x000ea20000300a00 */
[C---:B----4-:R-:W-:Y:S08]  /*1f040*/  HMMA.16816.F32 R16, R12.reuse, R20, R16 ;  /* 0x000000140c10723c */ /* 0x050ff00000001810 */
[----:B--2---:R-:W-:Y:S01]  /*1f050*/  HMMA.16816.F32 R24, R12, R24, R4 ;  /* 0x000000180c18723c */ /* 0x004fe20000001804 */
[----:B------:R-:W2:Y:S01]  /*1f060*/  LDL.LU.64 R6, [R1+0x3960] ;  /* 0x0039600001067983 */ /* 0x000ea20000300a00 */
[----:B------:R-:W4:Y:S11]  /*1f070*/  LDL.LU.64 R4, [R1+0x3958] ;  /* 0x0039580001047983 */ /* 0x000f360000300a00 */
[----:B------:R-:W-:Y:S10]  /*1f080*/  @!UPT UIADD3 URZ, URZ, URZ, URZ ;  /* 0x0000003f3f3ff290 */ /* 0x000ff4000fffe03f */
[----:B------:R-:W-:Y:S01]  /*1f090*/  STL.64 [R1+0x2b0], R24 ;  /* 0x0002b01801007387 */ /* 0x000fe20000100a00 */
[----:B------:R0:W-:Y:S03]  /*1f0a0*/  STL.64 [R1+0x2b8], R26 ;  /* 0x0002b81a01007387 */ /* 0x0001e60000100a00 */
[----:B0-----:R-:W2:Y:S01]  /*1f0b0*/  LDL.LU.64 R26, [R1+0x3950] ;  /* 0x00395000011a7983 */ /* 0x001ea20000300a00 */
[----:B------:R-:W3:Y:S02]  /*1f0c0*/  LDL.LU.64 R24, [R1+0x3948] ;  /* 0x0039480001187983 */ /* 0x000ee40000300a00 */
[----:B------:R0:W-:Y:S02]  /*1f0d0*/  STL.64 [R1+0x2a0], R16 ;  /* 0x0002a01001007387 */ /* 0x0001e40000100a00 */
[----:B------:R-:W-:Y:S02]  /*1f0e0*/  STL.64 [R1+0x2a8], R18 ;  /* 0x0002a81201007387 */ /* 0x000fe40000100a00 */
[----:B0-----:R-:W-:-:S02]  /*1f0f0*/  IMAD.MOV.U32 R17, RZ, RZ, R20 ;  /* 0x000000ffff117224 */ /* 0x001fc400078e0014 */
[----:B------:R-:W-:Y:S02]  /*1f100*/  IMAD.MOV.U32 R16, RZ, RZ, R21 ;  /* 0x000000ffff107224 */ /* 0x000fe400078e0015 */
[----:B------:R-:W4:Y:S01]  /*1f110*/  LDL.LU.64 R20, [R1+0x560] ;  /* 0x0005600001147983 */ /* 0x000f220000300a00 */
[----:B------:R-:W4:Y:S02]  /*1f120*/  LDL.LU.64 R22, [R1+0x568] ;  /* 0x0005680001167983 */ /* 0x000f240000300a00 */
[----:B------:R0:W-:Y:S02]  /*1f130*/  STL.64 [R1+0x3928], R16 ;  /* 0x0039281001007387 */ /* 0x0001e40000100a00 */
[----:B0-----:R-:W2:Y:S01]  /*1f140*/  LDL.64 R16, [R1+0x150] ;  /* 0x0001500001107983 */ /* 0x001ea20000100a00 */
[C---:B---3--:R-:W-:Y:S03]  /*1f150*/  HMMA.16816.F32 R8, R12.reuse, R24, R8 ;  /* 0x000000180c08723c */ /* 0x048fe60000001808 */
[----:B--2---:R0:W-:Y:S04]  /*1f160*/  STL.64 [R1+0x3938], R16 ;  /* 0x0039381001007387 */ /* 0x0041e80000100a00 */
[----:B0-----:R-:W2:Y:S01]  /*1f170*/  LDL.LU.64 R16, [R1+0x570] ;  /* 0x0005700001107983 */ /* 0x001ea20000300a00 */
[----:B------:R-:W2:Y:S11]  /*1f180*/  LDL.LU.64 R18, [R1+0x578] ;  /* 0x0005780001127983 */ /* 0x000eb60000300a00 */
[----:B------:R-:W-:Y:S04]  /*1f190*/  @!UPT UIADD3 URZ, URZ, URZ, URZ ;  /* 0x0000003f3f3ff290 */ /* 0x000fe8000fffe03f */
[----:B------:R0:W-:Y:S02]  /*1f1a0*/  STL.64 [R1+0x290], R8 ;  /* 0x0002900801007387 */ /* 0x0001e40000100a00 */
[----:B------:R-:W-:Y:S01]  /*1f1b0*/  STL.64 [R1+0x298], R10 ;  /* 0x0002980a01007387 */ /* 0x000fe20000100a00 */
[----:B0-----:R-:W2:Y:S01]  /*1f1c0*/  LDL.LU.64 R8, [R1+0x3940] ;  /* 0x0039400001087983 */ /* 0x001ea20000300a00 */
[----:B------:R-:W-:Y:S02]  /*1f1d0*/  STL.64 [R1+0x3880], R26 ;  /* 0x0038801a01007387 */ /* 0x000fe40000100a00 */
[----:B------:R0:W-:Y:S02]  /*1f1e0*/  STL.64 [R1+0x3878], R24 ;  /* 0x0038781801007387 */ /* 0x0001e40000100a00 */
[----:B0-----:R-:W3:Y:S01]  /*1f1f0*/  LDL.64 R24, [R1+0x140] ;  /* 0x0001400001187983 */ /* 0x001ee20000100a00 */
[C---:B----4-:R-:W-:Y:S03]  /*1f200*/  HMMA.16816.F32 R20, R12.reuse, R4, R20 ;  /* 0x000000040c14723c */ /* 0x050fe60000001814 */
[----:B---3--:R2:W-:Y:S05]  /*1f210*/  STL.64 [R1+0x3930], R24 ;  /* 0x0039301801007387 */ /* 0x0085ea0000100a00 */
[----:B--2---:R-:W-:Y:S01]  /*1f220*/  HMMA.16816.F32 R24, R12, R8, R16 ;  /* 0x000000080c18723c */ /* 0x004fe20000001810 */
[----:B------:R-:W2:Y:S01]  /*1f230*/  LDL.LU.64 R16, [R1+0xaf0] ;  /* 0x000af00001107983 */ /* 0x000ea20000300a00 */
[----:B------:R-:W2:Y:S11]  /*1f240*/  LDL.LU.64 R18, [R1+0xaf8] ;  /* 0x000af80001127983 */ /* 0x000eb60000300a00 */
[----:B------:R-:W-:Y:S10]  /*1f250*/  @!UPT UIADD3 URZ, URZ, URZ, URZ ;  /* 0x0000003f3f3ff290 */ /* 0x000ff4000fffe03f */
[----:B------:R0:W-:Y:S01]  /*1f260*/  STL.64 [R1+0x280], R24 ;  /* 0x0002801801007387 */ /* 0x0001e20000100a00 */
[----:B------:R1:W-:Y:S03]  /*1f270*/  STL.64 [R1+0x288], R26 ;  /* 0x0002881a01007387 */ /* 0x0003e60000100a00 */
[----:B0-----:R-:W3:Y:S01]  /*1f280*/  LDL.LU.64 R24, [R1+0xae0] ;  /* 0x000ae00001187983 */ /* 0x001ee20000300a00 */
[----:B-1----:R-:W3:Y:S02]  /*1f290*/  LDL.LU.64 R26, [R1+0xae8] ;  /* 0x000ae800011a7983 */ /* 0x002ee40000300a00 */
[----:B------:R0:W-:Y:S02]  /*1f2a0*/  STL.64 [R1+0x3920], R8 ;  /* 0x0039200801007387 */ /* 0x0001e40000100a00 */
[----:B0-----:R-:W4:Y:S01]  /*1f2b0*/  LDL.LU.64 R8, [R1+0xad0] ;  /* 0x000ad00001087983 */ /* 0x001f220000300a00 */
[----:B------:R-:W4:Y:S02]  /*1f2c0*/  LDL.LU.64 R10, [R1+0xad8] ;  /* 0x000ad800010a7983 */ /* 0x000f240000300a00 */
[----:B------:R-:W-:Y:S02]  /*1f2d0*/  STL.64 [R1+0x270], R20 ;  /* 0x0002701401007387 */ /* 0x000fe40000100a00 */
[----:B------:R-:W-:Y:S02]  /*1f2e0*/  STL.64 [R1+0x278], R22 ;  /* 0x0002781601007387 */ /* 0x000fe40000100a00 */
[----:B------:R-:W0:Y:S04]  /*1f2f0*/  LDSM.16.MT88.4 R20, [R3+0x300] ;  /* 0x000300000314783b */ /* 0x000e280000004200 */
[----:B------:R-:W-:Y:S04]  /*1f300*/  STL [R1+0x3848], R3 ;  /* 0x0038480301007387 */ /* 0x000fe80000100800 */
[----:B0-----:R-:W-:Y:S01]  /*1f310*/  STL.64 [R1+0x37b0], R22 ;  /* 0x0037b01601007387 */ /* 0x001fe20000100a00 */
[----:B------:R0:W-:Y:S03]  /*1f320*/  STL.64 [R1+0x37a8], R20 ;  /* 0x0037a81401007387 */ /* 0x0001e60000100a00 */
[----:B0-----:R-:W2:Y:S04]  /*1f330*/  LDL.LU.64 R20, [R1+0xd0] ;  /* 0x0000d00001147983 */ /* 0x001ea80000300a00 */
[----:B--2---:R0:W-:Y:S04]  /*1f340*/  STL.64 [R1+0x38e8], R20 ;  /* 0x0038e81401007387 */ /* 0x0041e80000100a00 */
[----:B0-----:R-:W2:Y:S04]  /*1f350*/  LDL.64 R20, [R1+0x110] ;  /* 0x0001100001147983 */ /* 0x001ea80000100a00 */
[----:B--2---:R0:W-:Y:S02]  /*1f360*/  STL.64 [R1+0x3900], R20 ;  /* 0x0039001401007387 */ /* 0x0041e40000100a00 */
[----:B0-----:R-:W-:-:S02]  /*1f370*/  IMAD.MOV.U32 R20, RZ, RZ, R29 ;  /* 0x000000ffff147224 */ /* 0x001fc400078e001d */
[----:B------:R-:W-:-:S07]  /*1f380*/  IMAD.MOV.U32 R21, RZ, RZ, R28 ;  /* 0x000000ffff157224 */ /* 0x000fce00078e001c */
[----:B------:R-:W-:Y:S01]  /*1f390*/  HMMA.16816.F32 R20, R12, R20, R16 ;  /* 0x000000140c14723c */ /* 0x000fe20000001810 */
[----:B------:R-:W3:Y:S11]  /*1f3a0*/  LDL.LU.64 R16, [R1+0x3938] ;  /* 0x0039380001107983 */ /* 0x000ef60000300a00 */
[----:B------:R-:W-:Y:S11]  /*1f3b0*/  @!UPT UIADD3 URZ, URZ, URZ, URZ ;  /* 0x0000003f3f3ff290 */ /* 0x000ff6000fffe03f */
[----:B------:R0:W-:Y:S01]  /*1f3c0*/  STL.64 [R1+0x260], R20 ;  /* 0x0002601401007387 */ /* 0x0001e20000100a00 */
[----:B------:R-:W-:Y:S02]  /*1f3d0*/  STL.64 [R1+0x268], R22 ;  /* 0x0002681601007387 */ /* 0x000fe40000100a00 */
[----:B0-----:R-:W-:Y:S02]  /*1f3e0*/  IMAD.MOV.U32 R20, RZ, RZ, R7 ;  /* 0x000000ffff147224 */ /* 0x001fe400078e0007 */
[----:B------:R-:W-:-:S05]  /*1f3f0*/  IMAD.MOV.U32 R21, RZ, RZ, R6 ;  /* 0x000000ffff157224 */ /* 0x000fca00078e0006 */
[----:B------:R0:W-:Y:S04]  /*1f400*/  STL.64 [R1+0x3918], R20 ;  /* 0x0039181401007387 */ /* 0x0001e80000100a00 */
[----:B0-----:R-:W2:Y:S01]  /*1f410*/  LDL.64 R20, [R1+0x130] ;  /* 0x0001300001147983 */ /* 0x001ea20000100a00 */
[C---:B---3--:R-:W-:Y:S11]  /*1f420*/  HMMA.16816.F32 R24, R12.reuse, R16, R24 ;  /* 0x000000100c18723c */ /* 0x048ff60000001818 */
[----:B------:R-:W-:Y:S11]  /*1f430*/  @!UPT UIADD3 URZ, URZ, URZ, URZ ;  /* 0x0000003f3f3ff290 */ /* 0x000ff6000fffe03f */
[----:B------:R-:W-:Y:S01]  /*1f440*/  @!UPT UIADD3 URZ, URZ, URZ, URZ ;  /* 0x0000003f3f3ff290 */ /* 0x000fe2000fffe03f */
[----:B------:R0:W-:Y:S01]  /*1f450*/  STL.64 [R1+0x690], R24 ;  /* 0x0006901801007387 */ /* 0x0001e20000100a00 */
[----:B------:R-:W-:Y:S03]  /*1f460*/  STL.64 [R1+0x698], R26 ;  /* 0x0006981a01007387 */ /* 0x000fe60000100a00 */
[----:B0-----:R-:W4:Y:S01]  /*1f470*/  LDL.LU.64 R24, [R1+0x3930] ;  /* 0x0039300001187983 */ /* 0x001f220000300a00 */
[----:B------:R-:W-:Y:S02]  /*1f480*/  IMAD.MOV.U32 R6, RZ, RZ, R16 ;  /* 0x000000ffff067224 */ /* 0x000fe400078e0010 */
[----:B------:R-:W3:Y:S01]  /*1f490*/  LDL.LU.64 R16, [R1+0x3928] ;  /* 0x0039280001107983 */ /* 0x000ee20000300a00 */
[----:B----4-:R-:W-:Y:S01]  /*1f4a0*/  HMMA.16816.F32 R8, R12, R24, R8 ;  /* 0x000000180c08723c */ /* 0x010fe20000001808 */
[----:B------:R-:W-:-:S06]  /*1f4b0*/  IMAD.MOV.U32 R7, RZ, RZ, R25 ;  /* 0x000000ffff077224 */ /* 0x000fcc00078e0019 */
[----:B---3--:R-:W-:Y:S02]  /*1f4c0*/  IMAD.MOV.U32 R24, RZ, RZ, R17 ;  /* 0x000000ffff187224 */ /* 0x008fe400078e0011 */
[----:B------:R-:W-:Y:S11]  /*1f4d0*/  IMAD.MOV.U32 R25, RZ, RZ, R16 ;  /* 0x000000ffff197224 */ /* 0x000ff600078e0010 */
[----:B------:R-:W-:Y:S03]  /*1f4e0*/  @!UPT UIADD3 URZ, URZ, URZ, URZ ;  /* 0x0000003f3f3ff290 */ /* 0x000fe6000fffe03f */
[----:B------:R0:W-:Y:S01]  /*1f4f0*/  STL.64 [R1+0x680], R8 ;  /* 0x0006800801007387 */ /* 0x0001e20000100a00 */
[----:B------:R1:W-:Y:S03]  /*1f500*/  STL.64 [R1+0x688], R10 ;  /* 0x0006880a01007387 */ /* 0x0003e60000100a00 */
[----:B0-----:R-:W2:Y:S01]  /*1f510*/  LDL.LU.64 R8, [R1+0xac0] ;  /* 0x000ac00001087983 */ /* 0x001ea20000300a00 */
[----:B-1----:R-:W2:Y:S02]  /*1f520*/  LDL.LU.64 R10, [R1+0xac8] ;  /* 0x000ac800010a7983 */ /* 0x002ea40000300a00 */
[----:B------:R0:W-:Y:S02]  /*1f530*/  STL.64 [R1+0x3898], R24 ;  /* 0x0038981801007387 */ /* 0x0001e40000100a00 */
[----:B0-----:R-:W3:Y:S04]  /*1f540*/  LDL.64 R24, [R1+0x10] ;  /* 0x0000100001187983 */ /* 0x001ee80000100a00 */
[----:B---3--:R-:W-:Y:S01]  /*1f550*/  STL.64 [R1+0x38a0], R24 ;  /* 0x0038a01801007387 */ /* 0x008fe20000100a00 */
[----:B------:R-:W3:Y:S02]  /*1f560*/  LDL.LU.64 R16, [R1+0xa90] ;  /* 0x000a900001107983 */ /* 0x000ee40000300a00 */
[----:B------:R-:W4:Y:S01]  /*1f570*/  LDL.LU.64 R18, [R1+0xa98] ;  /* 0x000a980001127983 */ /* 0x000f220000300a00 */
[----:B--2---:R-:W-:Y:S01]  /*1f580*/  HMMA.16816.F32 R8, R12, R20, R8 ;  /* 0x000000140c08723c */ /* 0x004fe20000001808 */
[----:B----4-:R-:W-:Y:S01]  /*1f590*/  STL.64 [R1+0x38f8], R18 ;  /* 0x0038f81201007387 */ /* 0x010fe20000100a00 */
[----:B---3--:R0:W-:Y:S03]  /*1f5a0*/  STL.64 [R1+0x38f0], R16 ;  /* 0x0038f01001007387 */ /* 0x0081e60000100a00 */
[----:B0-----:R-:W2:Y:S01]  /*1f5b0*/  LDL.LU.64 R16, [R1+0xaa0] ;  /* 0x000aa00001107983 */ /* 0x001ea20000300a00 */
[----:B------:R-:W3:Y:S02]  /*1f5c0*/  LDL.LU.64 R18, [R1+0xaa8] ;  /* 0x000aa80001127983 */ /* 0x000ee40000300a00 */
[----:B------:R-:W-:-:S02]  /*1f5d0*/  IMAD.MOV.U32 R24, RZ, RZ, R2 ;  /* 0x000000ffff187224 */ /* 0x000fc400078e0002 */
[----:B------:R-:W-:Y:S01]  /*1f5e0*/  IMAD.MOV.U32 R25, RZ, RZ, R0 ;  /* 0x000000ffff197224 */ /* 0x000fe200078e0000 */
[----:B---3--:R-:W-:Y:S01]  /*1f5f0*/  STL.64 [R1+0x3910], R18 ;  /* 0x0039101201007387 */ /* 0x008fe20000100a00 */
[----:B--2---:R0:W-:Y:S03]  /*1f600*/  STL.64 [R1+0x3908], R16 ;  /* 0x0039081001007387 */ /* 0x0041e60000100a00 */
[----:B0-----:R-:W2:Y:S01]  /*1f610*/  LDL.LU.64 R16, [R1+0xab0] ;  /* 0x000ab00001107983 */ /* 0x001ea20000300a00 */
[----:B------:R-:W2:Y:S02]  /*1f620*/  LDL.LU.64 R18, [R1+0xab8] ;  /* 0x000ab80001127983 */ /* 0x000ea40000300a00 */
[----:B------:R0:W-:Y:S02]  /*1f630*/  STL.64 [R1+0x38c8], R24 ;  /* 0x0038c81801007387 */ /* 0x0001e40000100a00 */
[----:B0-----:R-:W3:Y:S01]  /*1f640*/  LDL.64 R24, [R1+0xe0] ;  /* 0x0000e00001187983 */ /* 0x001ee20000100a00 */
[----:B------:R-:W-:Y:S02]  /*1f650*/  STL.64 [R1+0x3860], R6 ;  /* 0x0038600601007387 */ /* 0x000fe40000100a00 */
[----:B------:R0:W-:Y:S02]  /*1f660*/  STL.64 [R1+0x3858], R4 ;  /* 0x0038580401007387 */ /* 0x0001e40000100a00 */
[----:B0-----:R-:W4:Y:S01]  /*1f670*/  LDL.LU.64 R4, [R1+0xa80] ;  /* 0x000a800001047983 */ /* 0x001f220000300a00 */
[----:B------:R-:W4:Y:S02]  /*1f680*/  LDL.LU.64 R6, [R1+0xa88] ;  /* 0x000a880001067983 */ /* 0x000f240000300a00 */
[----:B------:R0:W-:Y:S02]  /*1f690*/  STL.64 [R1+0x670], R8 ;  /* 0x0006700801007387 */ /* 0x0001e40000100a00 */
[----:B------:R1:W-:Y:S01]  /*1f6a0*/  STL.64 [R1+0x678], R10 ;  /* 0x0006780a01007387 */ /* 0x0003e20000100a00 */
[----:B0-----:R-:W2:Y:S01]  /*1f6b0*/  LDL.LU.64 R8, [R1+0x3920] ;  /* 0x0039200001087983 */ /* 0x001ea20000300a00 */
[----:B-1----:R-:W-:-:S02]  /*1f6c0*/  IMAD.MOV.U32 R11, RZ, RZ, R20 ;  /* 0x000000ffff0b7224 */ /* 0x002fc400078e0014 */
[----:B------:R-:W-:Y:S02]  /*1f6d0*/  IMAD.MOV.U32 R10, RZ, RZ, R21 ;  /* 0x000000ffff0a7224 */ /* 0x000fe400078e0015 */
[----:B------:R-:W2:Y:S01]  /*1f6e0*/  LDL.LU.64 R20, [R1+0x3918] ;  /* 0x0039180001147983 */ /* 0x000ea20000300a00 */
[----:B------:R-:W-:Y:S02]  /*1f6f0*/  STL [R1+0x384c], R11 ;  /* 0x00384c0b01007387 */ /* 0x000fe40000100800 */
[----:B------:R-:W-:Y:S01]  /*1f700*/  STL [R1+0x38d8], R10 ;  /* 0x0038d80a01007387 */ /* 0x000fe20000100800 */
[C---:B--2---:R-:W-:Y:S01]  /*1f710*/  HMMA.16816.F32 R20, R12.reuse, R20, R16 ;  /* 0x000000140c14723c */ /* 0x044fe20000001810 */
[----:B------:R0:W-:Y:S04]  /*1f720*/  STL.64 [R1+0x38d0], R8 ;  /* 0x0038d00801007387 */ /* 0x0001e80000100a00 */
[----:B0-----:R-:W2:Y:S01]  /*1f730*/  LDL.64 R8, [R1+0x100] ;  /* 0x0001000001087983 */ /* 0x001ea20000100a00 */
[----:B------:R-:W2:Y:S02]  /*1f740*/  LDL.LU.64 R18, [R1+0x3910] ;  /* 0x0039100001127983 */ /* 0x000ea40000300a00 */
[----:B------:R-:W2:Y:S11]  /*1f750*/  LDL.LU.64 R16, [R1+0x3908] ;  /* 0x0039080001107983 */ /* 0x000eb60000300a00 */
[----:B------:R-:W-:Y:S04]  /*1f760*/  @!UPT UIADD3 URZ, URZ, URZ, URZ ;  /* 0x0000003f3f3ff290 */ /* 0x000fe8000fffe03f */
[----:B------:R0:W-:Y:S01]  /*1f770*/  STL.64 [R1+0x660], R20 ;  /* 0x0006601401007387 */ /* 0x0001e20000100a00 */
[----:B------:R-:W-:Y:S03]  /*1f780*/  STL.64 [R1+0x668], R22 ;  /* 0x0006681601007387 */ /* 0x000fe60000100a00 */
[----:B0-----:R-:W2:Y:S02]  /*1f790*/  LDL.LU.64 R20, [R1+0x3900] ;  /* 0x0039000001147983 */ /* 0x001ea40000300a00 */
[C---:B--2---:R-:W-:Y:S11]  /*1f7a0*/  HMMA.16816.F32 R16, R12.reuse, R20, R16 ;  /* 0x000000140c10723c */ /* 0x044ff60000001810 */
[----:B------:R-:W-:Y:S11]  /*1f7b0*/  @!UPT UIADD3 URZ, URZ, URZ, URZ ;  /* 0x0000003f3f3ff290 */ /* 0x000ff6000fffe03f */
[----:B------:R-:W-:Y:S01]  /*1f7c0*/  @!UPT UIADD3 URZ, URZ, URZ, URZ ;  /* 0x0000003f3f3ff290 */ /* 0x000fe2000fffe03f */
[----:B------:R-:W-:Y:S01]  /*1f7d0*/  STL.64 [R1+0x650], R16 ;  /* 0x0006501001007387 */ /* 0x000fe20000100a00 */
[----:B------:R0:W-:Y:S03]  /*1f7e0*/  STL.64 [R1+0x658], R18 ;  /* 0x0006581201007387 */ /* 0x0001e60000100a00 */
[----:B0-----:R-:W2:Y:S01]  /*1f7f0*/  LDL.LU.64 R18, [R1+0x38f8] ;  /* 0x0038f80001127983 */ /* 0x001ea20000300a00 */
[----:B------:R-:W2:Y:S02]  /*1f800*/  LDL.LU.64 R16, [R1+0x38f0] ;  /* 0x0038f00001107983 */ /* 0x000ea40000300a00 */
[----:B------:R-:W-:Y:S02]  /*1f810*/  IMAD.MOV.U32 R2, RZ, RZ, R20 ;  /* 0x000000ffff027224 */ /* 0x000fe400078e0014 */
[----:B------:R-:W-:Y:S02]  /*1f820*/  IMAD.MOV.U32 R0, RZ, RZ, R21 ;  /* 0x000000ffff007224 */ /* 0x000fe400078e0015 */
[----:B------:R-:W3:Y:S01]  /*1f830*/  LDL.LU.64 R20, [R1+0x38e8] ;  /* 0x0038e80001147983 */ /* 0x000ee20000300a00 */
[C---:B--2---:R-:W-:Y:S11]  /*1f840*/  HMMA.16816.F32 R16, R12.reuse, R8, R16 ;  /* 0x000000080c10723c */ /* 0x044ff60000001810 */
[----:B------:R-:W-:Y:S11]  /*1f850*/  @!UPT UIADD3 URZ, URZ, URZ, URZ ;  /* 0x0000003f3f3ff290 */ /* 0x000ff6000fffe03f */
[----:B------:R-:W-:Y:S01]  /*1f860*/  @!UPT UIADD3 URZ, URZ, URZ, URZ ;  /* 0x0000003f3f3ff290 */ /* 0x000fe2000fffe03f */
[----:B------:R0:W-:Y:S01]  /*1f870*/  STL.64 [R1+0x640], R16 ;  /* 0x0006401001007387 */ /* 0x0001e20000100a00 */
[----:B------:R1:W-:Y:S03]  /*1f880*/  STL.64 [R1+0x648], R18 ;  /* 0x0006481201007387 */ /* 0x0003e60000100a00 */
[----:B0-----:R-:W4:Y:S01]  /*1f890*/  LDL.LU.64 R16, [R1+0x38e0] ;  /* 0x0038e00001107983 */ /* 0x001f220000300a00 */
[----:B------:R-:W-:Y:S02]  /*1f8a0*/  IMAD.MOV.U32 R23, RZ, RZ, R8 ;  /* 0x000000ffff177224 */ /* 0x000fe400078e0008 */
[----:B------:R-:W-:Y:S01]  /*1f8b0*/  IMAD.MOV.U32 R22, RZ, RZ, R9 ;  /* 0x000000ffff167224 */ /* 0x000fe200078e0009 */
[C---:B----4-:R-:W-:Y:S01]  /*1f8c0*/  HMMA.16816.F32 R4, R12.reuse, R16, R4 ;  /* 0x000000100c04723c */ /* 0x050fe20000001804 */
[----:B------:R-:W-:Y:S02]  /*1f8d0*/  IMAD.MOV.U32 R29, RZ, RZ, R16 ;  /* 0x000000ffff1d7224 */ /* 0x000fe400078e0010 */
[----:B------:R-:W-:Y:S11]  /*1f8e0*/  IMAD.MOV.U32 R28, RZ, RZ, R17 ;  /* 0x000000ffff1c7224 */ /* 0x000ff600078e0011 */
[----:B------:R-:W-:Y:S09]  /*1f8f0*/  @!UPT UIADD3 URZ, URZ, URZ, URZ ;  /* 0x0000003f3f3ff290 */ /* 0x000ff2000fffe03f */
[----:B------:R0:W-:Y:S01]  /*1f900*/  STL.64 [R1+0x630], R4 ;  /* 0x0006300401007387 */ /* 0x0001e20000100a00 */
[----:B------:R2:W-:Y:S02]  /*1f910*/  STL.64 [R1+0x638], R6 ;  /* 0x0006380601007387 */ /* 0x0005e40000100a00 */
[----:B------:R-:W3:Y:S02]  /*1f920*/  LDL.LU.64 R8, [R1+0xa70] ;  /* 0x000a700001087983 */ /* 0x000ee40000300a00 */
[----:B------:R-:W3:Y:S01]  /*1f930*/  LDL.LU.64 R10, [R1+0xa78] ;  /* 0x000a7800010a7983 */ /* 0x000ee20000300a00 */
[----:B------:R-:W4:Y:S01]  /*1f940*/  LDL.LU.64 R16, [R1+0x550] ;  /* 0x0005500001107983 */ /* 0x000f220000300a00 */
[----:B-1----:R-:W4:Y:S03]  /*1f950*/  LDL.LU.64 R18, [R1+0x558] ;  /* 0x0005580001127983 */ /* 0x002f260000300a00 */
[----:B0-----:R-:W3:Y:S01]  /*1f960*/  LDL.LU.64 R4, [R1+0x540] ;  /* 0x0005400001047983 */ /* 0x001ee20000300a00 */
[----:B--2---:R-:W2:Y:S03]  /*1f970*/  LDL.LU.64 R6, [R1+0x548] ;  /* 0x0005480001067983 */ /* 0x004ea60000300a00 */
[----:B--2---:R-:W-:Y:S01]  /*1f980*/  STL.64 [R1+0x3870], R6 ;  /* 0x0038700601007387 */ /* 0x004fe20000100a00 */
[----:B---3--:R0:W-:Y:S03]  /*1f990*/  STL.64 [R1+0x3868], R4 ;  /* 0x0038680401007387 */ /* 0x0081e60000100a00 */
[----:B0-----:R-:W2:Y:S01]  /*1f9a0*/  LDL.LU.64 R4, [R1+0xe40] ;  /* 0x000e400001047983 */ /* 0x001ea20000300a00 */
[----:B------:R-:W3:Y:S01]  /*1f9b0*/  LDL.LU.64 R6, [R1+0xe48] ;  /* 0x000e480001067983 */ /* 0x000ee20000300a00 */
[C---:B------:R-:W-:Y:S02]  /*1f9c0*/  HMMA.16816.F32 R8, R12.reuse, R24, R8 ;  /* 0x000000180c08723c */ /* 0x040fe40000001808 */
[----:B---3--:R-:W-:Y:S01]  /*1f9d0*/  STL.64 [R1+0x3890], R6 ;  /* 0x0038900601007387 */ /* 0x008fe20000100a00 */
[----:B--2---:R0:W-:Y:S03]  /*1f9e0*/  STL.64 [R1+0x3888], R4 ;  /* 0x0038880401007387 */ /* 0x0041e60000100a00 */
[----:B0-----:R-:W2:Y:S01]  /*1f9f0*/  LDL.LU.64 R4, [R1+0xe50] ;  /* 0x000e500001047983 */ /* 0x001ea20000300a00 */
[----:B------:R-:W3:Y:S02]  /*1fa00*/  LDL.LU.64 R6, [R1+0xe58] ;  /* 0x000e580001067983 */ /* 0x000ee40000300a00 */
[----:B------:R-:W-:Y:S01]  /*1fa10*/  IMAD.MOV.U32 R3, RZ, RZ, R25 ;  /* 0x000000ffff037224 */ /* 0x000fe200078e0019 */
[----:B----4-:R-:W-:Y:S01]  /*1fa20*/  HMMA.16816.F32 R12, R12, R20, R16 ;  /* 0x000000140c0c723c */ /* 0x010fe20000001810 */
[----:B---3--:R-:W-:Y:S01]  /*1fa30*/  STL.64 [R1+0x38b0], R6 ;  /* 0x0038b00601007387 */ /* 0x008fe20000100a00 */
[----:B--2---:R0:W-:Y:S03]  /*1fa40*/  STL.64 [R1+0x38a8], R4 ;  /* 0x0038a80401007387 */ /* 0x0041e60000100a00 */
[----:B0-----:R-:W2:Y:S01]  /*1fa50*/  LDL.LU.64 R4, [R1+0xe70] ;  /* 0x000e700001047983 */ /* 0x001ea20000300a00 */
[----:B------:R-:W2:Y:S07]  /*1fa60*/  LDL.LU.64 R6, [R1+0xe78] ;  /* 0x000e780001067983 */ /* 0x000eae0000300a00 */
[----:B------:R-:W-:Y:S02]  /*1fa70*/  STL.64 [R1+0x620], R8 ;  /* 0x0006200801007387 */ /* 0x000fe40000100a00 */
[----:B------:R0:W-:Y:S02]  /*1fa80*/  STL.64 [R1+0x628], R10 ;  /* 0x0006280a01007387 */ /* 0x0001e40000100a00 */
[----:B0-----:R-:W3:Y:S01]  /*1fa90*/  LDL.LU R10, [R1+0x38d8] ;  /* 0x0038d800010a7983 */ /* 0x001ee20000300800 */
[----:B------:R-:W4:Y:S02]  /*1faa0*/  LDL.LU.64 R8, [R1+0x38d0] ;  /* 0x0038d00001087983 */ /* 0x000f240000300a00 */
[----:B------:R-:W-:-:S02]  /*1fab0*/  IMAD.MOV.U32 R11, RZ, RZ, R24 ;  /* 0x000000ffff0b7224 */ /* 0x000fc400078e0018 */
[----:B------:R-:W2:Y:S01]  /*1fac0*/  LDL.LU.64 R24, [R1+0x38c8] ;  /* 0x0038c80001187983 */ /* 0x000ea20000300a00 */
[----:B------:R-:W2:Y:S02]  /*1fad0*/  LDL.LU.64 R18, [R1+0x38c0] ;  /* 0x0038c00001127983 */ /* 0x000ea40000300a00 */
[----:B------:R-:W2:Y:S02]  /*1fae0*/  LDL.LU.64 R16, [R1+0x38b8] ;  /* 0x0038b80001107983 */ /* 0x000ea40000300a00 */
[----:B------:R0:W-:Y:S01]  /*1faf0*/  STL.64 [R1+0x250], R12 ;  /* 0x0002500c01007387 */ /* 0x0001e20000100a00 */
[----:B------:R1:W-:Y:S04]  /*1fb00*/  STL.64 [R1+0x258], R14 ;  /* 0x0002580e01007387 */ /* 0x0003e80000100a00 */
[----:B0-----:R-:W3:Y:S01]  /*1fb10*/  LDL.LU.64 R12, [R1+0xe60] ;  /* 0x000e6000010c7983 */ /* 0x001ee20000300a00 */
[----:B-1----:R-:W3:Y:S02]  /*1fb20*/  LDL.LU.64 R14, [R1+0xe68] ;  /* 0x000e6800010e7983 */ /* 0x002ee40000300a00 */
[----:B------:R-:W-:Y:S01]  /*1fb30*/  STL.64 [R1+0x37c0], R20 ;  /* 0x0037c01401007387 */ /* 0x000fe20000100a00 */
[C---:B--2---:R-:W-:Y:S01]  /*1fb40*/  HMMA.16816.F32 R24, R16.reuse, R24, R4 ;  /* 0x000000181018723c */ /* 0x044fe20000001804 */
[----:B------:R-:W2:Y:S01]  /*1fb50*/  LDL.LU.64 R6, [R1+0x38b0] ;  /* 0x0038b00001067983 */ /* 0x000ea20000300a00 */
[----:B------:R-:W2:Y:S11]  /*1fb60*/  LDL.LU.64 R4, [R1+0x38a8] ;  /* 0x0038a80001047983 */ /* 0x000eb60000300a00 */
[----:B------:R-:W-:Y:S10]  /*1fb70*/  @!UPT UIADD3 URZ, URZ, URZ, URZ ;  /* 0x0000003f3f3ff290 */ /* 0x000ff4000fffe03f */
[----:B------:R0:W-:Y:S01]  /*1fb80*/  STL.64 [R1+0x610], R24 ;  /* 0x0006101801007387 */ /* 0x0001e20000100a00 */
[----:B------:R-:W-:Y:S03]  /*1fb90*/  STL.64 [R1+0x618], R26 ;  /* 0x0006181a01007387 */ /* 0x000fe60000100a00 */
[----:B0-----:R-:W3:Y:S02]  /*1fba0*/  LDL.LU.64 R24, [R1+0x38a0] ;  /* 0x0038a00001187983 */ /* 0x001ee40000300a00 */
[C---:B---3--:R-:W-:Y:S11]  /*1fbb0*/  HMMA.16816.F32 R12, R16.reuse, R24, R12 ;  /* 0x00000018100c723c */ /* 0x048ff6000000180c */
[----:B------:R-:W-:Y:S11]  /*1fbc0*/  @!UPT UIADD3 URZ, URZ, URZ, URZ ;  /* 0x0000003f3f3ff290 */ /* 0x000ff6000fffe03f */
[----:B------:R-:W-:Y:S01]  /*1fbd0*/  @!UPT UIADD3 URZ, URZ, URZ, URZ ;  /* 0x0000003f3f3ff290 */ /* 0x000fe2000fffe03f */
[----:B------:R0:W-:Y:S01]  /*1fbe0*/  STL.64 [R1+0x600], R12 ;  /* 0x0006000c01007387 */ /* 0x0001e20000100a00 */
[----:B------:R-:W-:Y:S02]  /*1fbf0*/  STL.64 [R1+0x608], R14 ;  /* 0x0006080e01007387 */ /* 0x000fe40000100a00 */
[----:B0-----:R-:W-:Y:S02]  /*1fc00*/  IMAD.MOV.U32 R13, RZ, RZ, R24 ;  /* 0x000000ffff0d7224 */ /* 0x001fe400078e0018 */
[----:B------:R-:W-:Y:S02]  /*1fc10*/  IMAD.MOV.U32 R12, RZ, RZ, R25 ;  /* 0x000000ffff0c7224 */ /* 0x000fe400078e0019 */
[----:B------:R-:W2:Y:S02]  /*1fc20*/  LDL.LU.64 R24, [R1+0x3898] ;  /* 0x0038980001187983 */ /* 0x000ea40000300a00 */
[C---:B--2---:R-:W-:Y:S02]  /*1fc30*/  HMMA.16816.F32 R24, R16.reuse, R24, R4 ;  /* 0x000000181018723c */ /* 0x044fe40000001804 */
[----:B------:R-:W2:Y:S01]  /*1fc40*/  LDL.LU.64 R6, [R1+0x3890] ;  /* 0x0038900001067983 */ /* 0x000ea20000300a00 */
[----:B------:R-:W2:Y:S11]  /*1fc50*/  LDL.LU.64 R4, [R1+0x3888] ;  /* 0x0038880001047983 */ /* 0x000eb60000300a00 */
[----:B------:R-:W-:Y:S09]  /*1fc60*/  @!UPT UIADD3 URZ, URZ, URZ, URZ ;  /* 0x0000003f3f3ff290 */ /* 0x000ff2000fffe03f */
[----:B------:R-:W-:Y:S01]  /*1fc70*/  STL.64 [R1+0x5f0], R24 ;  /* 0x0005f01801007387 */ /* 0x000fe20000100a00 */
[----:B------:R0:W-:Y:S03]  /*1fc80*/  STL.64 [R1+0x5f8], R26 ;  /* 0x0005f81a01007387 */ /* 0x0001e60000100a00 */
[----:B0-----:R-:W3:Y:S01]  /*1fc90*/  LDL.LU.64 R26, [R1+0x3880] ;  /* 0x00388000011a7983 */ /* 0x001ee20000300a00 */
[----:B------:R-:W2:Y:S02]  /*1fca0*/  LDL.LU.64 R24, [R1+0x3878] ;  /* 0x0038780001187983 */ /* 0x000ea40000300a00 */
[C---:B--2---:R-:W-:Y:S11]  /*1fcb0*/  HMMA.16816.F32 R4, R16.reuse, R24, R4 ;  /* 0x000000181004723c */ /* 0x044ff60000001804 */
[----:B------:R-:W-:Y:S11]  /*1fcc0*/  @!UPT UIADD3 URZ, URZ, URZ, URZ ;  /* 0x0000003f3f3ff290 */ /* 0x000ff6000fffe03f */
[----:B------:R-:W-:Y:S01]  /*1fcd0*/  @!UPT UIADD3 URZ, URZ, URZ, URZ ;  /* 0x0000003f3f3ff290 */ /* 0x000fe2000fffe03f */
[----:B------:R-:W-:Y:S01]  /*1fce0*/  STL.64 [R1+0x5e0], R4 ;  /* 0x0005e00401007387 */ /* 0x000fe20000100a00 */
[----:B------:R0:W-:Y:S03]  /*1fcf0*/  STL.64 [R1+0x5e8], R6 ;  /* 0x0005e80601007387 */ /* 0x0001e60000100a00 */
[----:B0-----:R-:W4:Y:S01]  /*1fd00*/  LDL.LU.64 R6, [R1+0x3870] ;  /* 0x0038700001067983 */ /* 0x001f220000300a00 */
[----:B------:R-:W4:Y:S02]  /*1fd10*/  LDL.LU.64 R4, [R1+0x3868] ;  /* 0x0038680001047983 */ /* 0x000f240000300a00 */
[----:B---3--:R-:W-:Y:S02]  /*1fd20*/  STL.64 [R1+0x3770], R26 ;  /* 0x0037701a01007387 */ /* 0x008fe40000100a00 */
[----:B------:R0:W-:Y:S02]  /*1fd30*/  STL.64 [R1+0x3768], R24 ;  /* 0x0037681801007387 */ /* 0x0001e40000100a00 */
[----:B0-----:R-:W2:Y:S01]  /*1fd40*/  LDL.LU.64 R24, [R1+0x530] ;  /* 0x0005300001187983 */ /* 0x001ea20000300a00 */
[----:B------:R-:W2:Y:S01]  /*1fd50*/  LDL.LU.64 R26, [R1+0x538] ;  /* 0x00053800011a7983 */ /* 0x000ea20000300a00 */
[C---:B----4-:R-:W-:Y:S11]  /*1fd60*/  HMMA.16816.F32 R4, R16.reuse, R8, R4 ;  /* 0x000000081004723c */ /* 0x050ff60000001804 */
[----:B------:R-:W-:Y:S11]  /*1fd70*/  @!UPT UIADD3 URZ, URZ, URZ, URZ ;  /* 0x0000003f3f3ff290 */ /* 0x000ff6000fffe03f */
[----:B------:R-:W-:Y:S01]  /*1fd80*/  @!UPT UIADD3 URZ, URZ, URZ, URZ ;  /* 0x0000003f3f3ff290 */ /* 0x000fe2000fffe03f */
[----:B------:R-:W-:Y:S01]  /*1fd90*/  STL.64 [R1+0x5d0], R4 ;  /* 0x0005d00401007387 */ /* 0x000fe20000100a00 */
[----:B------:R0:W-:Y:S03]  /*1fda0*/  STL.64 [R1+0x5d8], R6 ;  /* 0x0005d80601007387 */ /* 0x0001e60000100a00 */
[----:B0-----:R-:W3:Y:S01]  /*1fdb0*/  LDL.LU.64 R6, [R1+0x3860] ;  /* 0x0038600001067983 */ /* 0x001ee20000300a00 */
[----:B------:R-:W2:Y:S02]  /*1fdc0*/  LDL.LU.64 R4, [R1+0x3858] ;  /* 0x0038580001047983 */ /* 0x000ea40000300a00 */
[----:B------:R-:W-:Y:S02]  /*1fdd0*/  STL.64 [R1+0x3760], R8 ;  /* 0x0037600801007387 */ /* 0x000fe40000100a00 */
[----:B------:R-:W4:Y:S01]  /*1fde0*/  LDL.64 R20, [R1+0x120] ;  /* 0x0001200001147983 */ /* 0x000f220000100a00 */
[----:B--2---:R-:W-:Y:S01]  /*1fdf0*/  HMMA.16816.F32 R24, R16, R4, R24 ;  /* 0x000000041018723c */ /* 0x004fe20000001818 */
[----:B----4-:R-:W-:Y:S11]  /*1fe00*/  STL.64 [R1+0x3800], R20 ;  /* 0x0038001401007387 */ /* 0x010ff60000100a00 */
[----:B------:R-:W-:Y:S11]  /*1fe10*/  @!UPT UIADD3 URZ, URZ, URZ, URZ ;  /* 0x0000003f3f3ff290 */ /* 0x000ff6000fffe03f */
[----:B------:R0:W-:Y:S01]  /*1fe20*/  STL.64 [R1+0x5c0], R24 ;  /* 0x0005c01801007387 */ /* 0x0001e20000100a00 */
[----:B------:R-:W-:Y:S03]  /*1fe30*/  STL.64 [R1+0x5c8], R26 ;  /* 0x0005c81a01007387 */ /* 0x000fe60000100a00 */
[----:B0-----:R-:W2:Y:S01]  /*1fe40*/  LDL.LU.64 R24, [R1] ;  /* 0x0000000001187983 */ /* 0x001ea20000300a00 */
[----:B---3--:R-:W-:-:S03]  /*1fe50*/  IMAD.MOV.U32 R21, RZ, RZ, R7 ;  /* 0x000000ffff157224 */ /* 0x008fc600078e0007 */
[----:B--2---:R-:W-:Y:S01]  /*1fe60*/  STL.64 [R1+0x3778], R24 ;  /* 0x0037781801007387 */ /* 0x004fe20000100a00 */
[----:B------:R-:W2:Y:S02]  /*1fe70*/  LDL R20, [R1+0x140] ;  /* 0x0001400001147983 */ /* 0x000ea40000100800 */
[----:B------:R-:W3:Y:S01]  /*1fe80*/  LDL.LU R7, [R1+0x3854] ;  /* 0x0038540001077983 */ /* 0x000ee20000300800 */
[----:B--2---:R0:W-:Y:S02]  /*1fe90*/  STL.64 [R1+0x3818], R20 ;  /* 0x0038181401007387 */ /* 0x0041e40000100a00 */
[----:B0-----:R-:W-:Y:S02]  /*1fea0*/  IMAD.MOV.U32 R20, RZ, RZ, R6 ;  /* 0x000000ffff147224 */ /* 0x001fe400078e0006 */
[----:B------:R-:W3:Y:S01]  /*1feb0*/  LDL.LU R6, [R1+0x3850] ;  /* 0x0038500001067983 */ /* 0x000ee20000300800 */
[----:B------:R-:W2:Y:S02]  /*1fec0*/  LDL R21, [R1+0x154] ;  /* 0x0001540001157983 */ /* 0x000ea40000100800 */
[----:B------:R-:W-:-:S02]  /*1fed0*/  IMAD.MOV.U32 R24, RZ, RZ, R13 ;  /* 0x000000ffff187224 */ /* 0x000fc400078e000d */
[----:B------:R-:W-:Y:S01]  /*1fee0*/  IMAD.MOV.U32 R25, RZ, RZ, R12 ;  /* 0x000000ffff197224 */ /* 0x000fe200078e000c */
[----:B--2---:R0:W-:Y:S04]  /*1fef0*/  STL.64 [R1+0x3830], R20 ;  /* 0x0038301401007387 */ /* 0x0041e80000100a00 */
[----:B0-----:R-:W2:Y:S04]  /*1ff00*/  LDL R20, [R1+0x30] ;  /* 0x0000300001147983 */ /* 0x001ea80000100800 */
[----:B------:R-:W2:Y:S01]  /*1ff10*/  LDL R21, [R1+0x34] ;  /* 0x0000340001157983 */ /* 0x000ea20000100800 */
[----:B------:R0:W-:Y:S03]  /*1ff20*/  STL.64 [R1+0x3790], R24 ;  /* 0x0037901801007387 */ /* 0x0001e60000100a00 */
[----:B0-----:R-:W4:Y:S04]  /*1ff30*/  LDL.LU.64 R24, [R1+0x20] ;  /* 0x0000200001187983 */ /* 0x001f280000300a00 */
[----:B----4-:R-:W-:Y:S01]  /*1ff40*/  STL.64 [R1+0x37b8], R24 ;  /* 0x0037b81801007387 */ /* 0x010fe20000100a00 */
[----:B---3--:R-:W-:Y:S02]  /*1ff50*/  STL.64 [R1+0x3758], R6 ;  /* 0x0037580601007387 */ /* 0x008fe40000100a00 */
[----:B------:R0:W-:Y:S02]  /*1ff60*/  STL.64 [R1+0x3750], R4 ;  /* 0x0037500401007387 */ /* 0x0001e40000100a00 */
[----:B0-----:R-:W-:-:S02]  /*1ff70*/  IMAD.MOV.U32 R4, RZ, RZ, R11 ;  /* 0x000000ffff047224 */ /* 0x001fc400078e000b */
[----:B------:R-:W-:Y:S01]  /*1ff80*/  IMAD.MOV.U32 R5, RZ, RZ, R3 ;  /* 0x000000ffff057224 */ /* 0x000fe200078e0003 */
[----:B------:R-:W3:Y:S01]  /*1ff90*/  LDL.LU R11, [R1+0x384c] ;  /* 0x00384c00010b7983 */ /* 0x000ee20000300800 */
[----:B------:R-:W4:Y:S03]  /*1ffa0*/  LDL.LU R3, [R1+0x3848] ;  /* 0x0038480001037983 */ /* 0x000f260000300800 */
[----:B------:R-:W-:Y:S01]  /*1ffb0*/  STL.64 [R1+0x37c8], R4 ;  /* 0x0037c80401007387 */ /* 0x000fe20000100a00 */
[----:B------:R-:W2:Y:S02]  /*1ffc0*/  LDL.LU.64 R24, [R1+0xa20] ;  /* 0x000a200001187983 */ /* 0x000ea40000300a00 */
[----:B------:R-:W2:Y:S01]  /*1ffd0*/  LDL.LU.64 R26, [R1+0xa28] ;  /* 0x000a2800011a7983 */ /* 0x000ea20000300a00 */
[----:B----4-:R-:W0:Y:S04]  /*1ffe0*/  LDSM.16.MT88.4 R12, [R3+0x380] ;  /* 0x00038000030c783b */ /* 0x010e280000004200 */
[----:B--2---:R-:W-:Y:S01]  /*1fff0*/  STL.64 [R1+0x3810], R26 ;  /* 0x0038101a01007387 */ /* 0x004fe20000100a00 */
[----:B------:R1:W-:Y:S03]  /*20000*/  STL.64 [R1+0x3808], R24 ;  /* 0x0038081801007387 */ /* 0x0003e60000100a00 */
[----:B-1----:R-:W2:Y:S01]  /*20010*/  LDL.LU.64 R24, [R1+0xa40] ;  /* 0x000a400001187983 */ /* 0x002ea20000300a00 */
[----:B------:R-:W4:Y:S03]  /*20020*/  LDL.LU.64 R26, [R1+0xa48] ;  /* 0x000a4800011a7983 */ /* 0x000f260000300a00 */
[----:B----4-:R-:W-:Y:S01]  /*20030*/  STL.64 [R1+0x3828], R26 ;  /* 0x0038281a01007387 */ /* 0x010fe20000100a00 */
[----:B--2---:R1:W-:Y:S03]  /*20040*/  STL.64 [R1+0x3820], R24 ;  /* 0x0038201801007387 */ /* 0x0043e60000100a00 */
[----:B-1----:R-:W2:Y:S01]  /*20050*/  LDL.LU.64 R24, [R1+0xa50] ;  /* 0x000a500001187983 */ /* 0x002ea20000300a00 */
[----:B------:R-:W4:Y:S02]  /*20060*/  LDL.LU.64 R26, [R1+0xa58] ;  /* 0x000a5800011a7983 */ /* 0x000f240000300a00 */
[----:B------:R-:W-:-:S02]  /*20070*/  IMAD.MOV.U32 R4, RZ, RZ, R29 ;  /* 0x000000ffff047224 */ /* 0x000fc400078e001d */
[----:B------:R-:W-:Y:S01]  /*20080*/  IMAD.MOV.U32 R5, RZ, RZ, R28 ;  /* 0x000000ffff057224 */ /* 0x000fe200078e001c */
[----:B----4-:R-:W-:Y:S01]  /*20090*/  STL.64 [R1+0x3840], R26 ;  /* 0x0038401a01007387 */ /* 0x010fe20000100a00 */
[----:B--2---:R1:W-:Y:S03]  /*200a0*/  STL.64 [R1+0x3838], R24 ;  /* 0x0038381801007387 */ /* 0x0043e60000100a00 */
[----:B-1----:R-:W2:Y:S01]  /*200b0*/  LDL.LU.64 R24, [R1+0xa60] ;  /* 0x000a600001187983 */ /* 0x002ea20000300a00 */
[----:B------:R-:W2:Y:S02]  /*200c0*/  LDL.LU.64 R26, [R1+0xa68] ;  /* 0x000a6800011a7983 */ /* 0x000ea40000300a00 */
[----:B------:R1:W-:Y:S02]  /*200d0*/  STL.64 [R1+0x37e0], R4 ;  /* 0x0037e00401007387 */ /* 0x0003e40000100a00 */
[----:B-1----:R-:W-:-:S02]  /*200e0*/  IMAD.MOV.U32 R4, RZ, RZ, R23 ;  /* 0x000000ffff047224 */ /* 0x002fc400078e0017 */
[----:B------:R-:W-:-:S05]  /*200f0*/  IMAD.MOV.U32 R5, RZ, RZ, R22 ;  /* 0x000000ffff057224 */ /* 0x000fca00078e0016 */
[----:B------:R-:W-:Y:S01]  /*20100*/  STL.64 [R1+0x37f8], R4 ;  /* 0x0037f80401007387 */ /* 0x000fe20000100a00 */
[----:B------:R-:W-:Y:S02]  /*20110*/  STL [R1+0x3748], R3 ;  /* 0x0037480301007387 */ /* 0x000fe40000100800 */
[----:B0-----:R-:W-:Y:S02]  /*20120*/  STL [R1+0x36c8], R12 ;  /* 0x0036c80c01007387 */ /* 0x001fe40000100800 */
[----:B------:R0:W-:Y:S01]  /*20130*/  STL [R1+0x36c4], R13 ;  /* 0x0036c40d01007387 */ /* 0x0001e20000100800 */
[----:B------:R-:W-:Y:S01]  /*20140*/  STL [R1+0x36c0], R14 ;  /* 0x0036c00e01007387 */ /* 0x000fe20000100800 */
[----:B------:R1:W-:Y:S03]  /*20150*/  STL [R1+0x36bc], R15 ;  /* 0x0036bc0f01007387 */ /* 0x0003e60000100800 */
[----:B0-----:R-:W4:Y:S01]  /*20160*/  LDL.LU.64 R12, [R1+0xa30] ;  /* 0x000a3000010c7983 */ /* 0x001f220000300a00 */
[----:B-1----:R-:W4:Y:S01]  /*20170*/  LDL.LU.64 R14, [R1+0xa38] ;  /* 0x000a3800010e7983 */ /* 0x002f220000300a00 */
[C---:B--2---:R-:W-:Y:S02]  /*20180*/  HMMA.16816.F32 R20, R16.reuse, R20, R24 ;  /* 0x000000141014723c */ /* 0x044fe40000001818 */
[----:B------:R-:W2:Y:S01]  /*20190*/  LDL.LU.64 R26, [R1+0x3840] ;  /* 0x00384000011a7983 */ /* 0x000ea20000300a00 */
[----:B------:R-:W2:Y:S11]  /*201a0*/  LDL.LU.64 R24, [R1+0x3838] ;  /* 0x0038380001187983 */ /* 0x000eb60000300a00 */
[----:B------:R-:W-:Y:S09]  /*201b0*/  @!UPT UIADD3 URZ, URZ, URZ, URZ ;  /* 0x0000003f3f3ff290 */ /* 0x000ff2000fffe03f */
[----:B------:R0:W-:Y:S01]  /*201c0*/  STL.64 [R1+0x5b0], R20 ;  /* 0x0005b01401007387 */ /* 0x0001e20000100a00 */
[----:B------:R2:W-:Y:S03]  /*201d0*/  STL.64 [R1+0x5b8], R22 ;  /* 0x0005b81601007387 */ /* 0x0005e60000100a00 */
[----:B0-----:R-:W2:Y:S02]  /*201e0*/  LDL.LU.64 R20, [R1+0x3830] ;  /* 0x0038300001147983 */ /* 0x001ea40000300a00 */
[C---:B--2---:R-:W-:Y:S02]  /*201f0*/  HMMA.16816.F32 R20, R16.reuse, R20, R24 ;  /* 0x000000141014723c */ /* 0x044fe40000001818 */
[----:B------:R-:W2:Y:S01]  /*20200*/  LDL.LU.64 R26, [R1+0x3828] ;  /* 0x00382800011a7983 */ /* 0x000ea20000300a00 */
[----:B------:R-:W2:Y:S11]  /*20210*/  LDL.LU.64 R24, [R1+0x3820] ;  /* 0x0038200001187983 */ /* 0x000eb60000300a00 */
[----:B------:R-:W-:Y:S09]  /*20220*/  @!UPT UIADD3 URZ, URZ, URZ, URZ ;  /* 0x0000003f3f3ff290 */ /* 0x000ff2000fffe03f */
[----:B------:R0:W-:Y:S01]  /*20230*/  STL.64 [R1+0x5a0], R20 ;  /* 0x0005a01401007387 */ /* 0x0001e20000100a00 */
[----:B------:R2:W-:Y:S03]  /*20240*/  STL.64 [R1+0x5a8], R22 ;  /* 0x0005a81601007387 */ /* 0x0005e60000100a00 */
[----:B0-----:R-:W2:Y:S02]  /*20250*/  LDL.LU.64 R20, [R1+0x3818] ;  /* 0x0038180001147983 */ /* 0x001ea40000300a00 */
[----:B--2---:R-:W-:Y:S02]  /*20260*/  HMMA.16816.F32 R20, R16, R20, R24 ;  /* 0x000000141014723c */ /* 0x004fe40000001818 */
[----:B------:R-:W2:Y:S01]  /*20270*/  LDL.LU.64 R26, [R1+0x3810] ;  /* 0x00381000011a7983 */ /* 0x000ea20000300a00 */
[----:B------:R-:W2:Y:S11]  /*20280*/  LDL.LU.64 R24, [R1+0x3808] ;  /* 0x0038080001187983 */ /* 0x000eb60000300a00 */
[----:B------:R-:W-:Y:S09]  /*20290*/  @!UPT UIADD3 URZ, URZ, URZ, URZ ;  /* 0x0000003f3f3ff290 */ /* 0x000ff2000fffe03f */
[----:B------:R0:W-:Y:S01]  /*202a0*/  STL.64 [R1+0x590], R20 ;  /* 0x0005901401007387 */ /* 0x0001e20000100a00 */
[----:B------:R-:W-:Y:S03]  /*202b0*/  STL.64 [R1+0x598], R22 ;  /* 0x0005981601007387 */ /* 0x000fe60000100a00 */
[----:B0-----:R-:W2:Y:S01]  /*202c0*/  LDL.LU.64 R20, [R1+0x3800] ;  /* 0x0038000001147983 */ /* 0x001ea20000300a00 */
[----:B---3--:R-:W-:Y:S02]  /*202d0*/  IMAD.MOV.U32 R4, RZ, RZ, R11 ;  /* 0x000000ffff047224 */ /* 0x008fe400078e000b */
[----:B------:R-:W-:-:S07]  /*202e0*/  IMAD.MOV.U32 R5, RZ, RZ, R10 ;  /* 0x000000ffff057224 */ /* 0x000fce00078e000a */
[C---:B----4-:R-:W-:Y:S11]  /*202f0*/  HMMA.16816.F32 R4, R16.reuse, R4, R12 ;  /* 0x000000041004723c */ /* 0x050ff6000000180c */
[----:B------:R-:W-:Y:S11]  /*20300*/  @!UPT UIADD3 URZ, URZ, URZ, URZ ;  /* 0x0000003f3f3ff290 */ /* 0x000ff6000fffe03f */
[----:B------:R-:W-:Y:S01]  /*20310*/  @!UPT UIADD3 URZ, URZ, URZ, URZ ;  /* 0x0000003f3f3ff290 */ /* 0x000fe2000fffe03f */
[----:B------:R0:W-:Y:S01]  /*20320*/  STL.64 [R1+0x580], R4 ;  /* 0x0005800401007387 */ /* 0x0001e20000100a00 */
[----:B------:R1:W-:Y:S03]  /*20330*/  STL.64 [R1+0x588], R6 ;  /* 0x0005880601007387 */ /* 0x0003e60000100a00 */
[----:B0-----:R-:W3:Y:S01]  /*20340*/  LDL.LU.64 R4, [R1+0xa10] ;  /* 0x000a100001047983 */ /* 0x001ee20000300a00 */
[----:B--2---:R-:W-:Y:S01]  /*20350*/  HMMA.16816.F32 R12, R16, R20, R24 ;  /* 0x00000014100c723c */ /* 0x004fe20000001818 */
[----:B------:R-:W-:Y:S11]  /*20360*/  IMAD.MOV.U32 R3, RZ, RZ, R21 ;  /* 0x000000ffff037224 */ /* 0x000ff600078e0015 */
[----:B------:R-:W-:Y:S11]  /*20370*/  @!UPT UIADD3 URZ, URZ, URZ, URZ ;  /* 0x0000003f3f3ff290 */ /* 0x000ff6000fffe03f */
[----:B------:R-:W-:Y:S01]  /*20380*/  STL.64 [R1+0x570], R12 ;  /* 0x0005700c01007387 */ /* 0x000fe20000100a00 */
[----:B------:R-:W-:Y:S02]  /*20390*/  STL.64 [R1+0x578], R14 ;  /* 0x0005780e01007387 */ /* 0x000fe40000100a00 */
[----:B-1----:R-:W3:Y:S02]  /*203a0*/  LDL.LU.64 R6, [R1+0xa18] ;  /* 0x000a180001067983 */ /* 0x002ee40000300a00 */
[----:B------:R-:W2:Y:S01]  /*203b0*/  LDL.LU.64 R20, [R1+0x9e0] ;  /* 0x0009e00001147983 */ /* 0x000ea20000300a00 */
[----:B------:R-:W4:Y:S04]  /*203c0*/  LDL.LU.64 R22, [R1+0x9e8] ;  /* 0x0009e80001167983 */ /* 0x000f280000300a00 */
[----:B----4-:R-:W-:Y:S01]  /*203d0*/  STL.64 [R1+0x37d8], R22 ;  /* 0x0037d81601007387 */ /* 0x010fe20000100a00 */
[----:B--2---:R0:W-:Y:S03]  /*203e0*/  STL.64 [R1+0x37d0], R20 ;  /* 0x0037d01401007387 */ /* 0x0041e60000100a00 */
[----:B0-----:R-:W2:Y:S01]  /*203f0*/  LDL.LU.64 R20, [R1+0x9f0] ;  /* 0x0009f00001147983 */ /* 0x001ea20000300a00 */
[----:B------:R-:W4:Y:S03]  /*20400*/  LDL.LU.64 R22, [R1+0x9f8] ;  /* 0x0009f80001167983 */ /* 0x000f260000300a00 */
[----:B----4-:R-:W-:Y:S01]  /*20410*/  STL.64 [R1+0x37f0], R22 ;  /* 0x0037f01601007387 */ /* 0x010fe20000100a00 */
[----:B--2---:R0:W-:Y:S03]  /*20420*/  STL.64 [R1+0x37e8], R20 ;  /* 0x0037e81401007387 */ /* 0x0041e60000100a00 */
[----:B0-----:R-:W2:Y:S01]  /*20430*/  LDL.LU.64 R20, [R1+0xa00] ;  /* 0x000a000001147983 */ /* 0x001ea20000300a00 */
[----:B------:R-:W2:Y:S02]  /*20440*/  LDL.LU.64 R22, [R1+0xa08] ;  /* 0x000a080001167983 */ /* 0x000ea40000300a00 */
[----:B------:R-:W4:Y:S02]  /*20450*/  LDL.LU.64 R24, [R1+0x930] ;  /* 0x0009300001187983 */ /* 0x000f240000300a00 */
[----:B------:R-:W4:Y:S01]  /*20460*/  LDL.LU.64 R26, [R1+0x938] ;  /* 0x00093800011a7983 */ /* 0x000f220000300a00 */
[----:B------:R-:W2:Y:S01]  /*20470*/  LDL.LU.64 R12, [R1+0xe10] ;  /* 0x000e1000010c7983 */ /* 0x000ea20000300a00 */
[----:B------:R-:W2:Y:S02]  /*20480*/  LDL.LU.64 R14, [R1+0xe18] ;  /* 0x000e1800010e7983 */ /* 0x000ea40000300a00 */
[----:B------:R-:W-:Y:S01]  /*20490*/  IMAD.MOV.U32 R8, RZ, RZ, R2 ;  /* 0x000000ffff087224 */ /* 0x000fe200078e0002 */
[----:B--2---:R-:W-:Y:S01]  /*204a0*/  STL.64 [R1+0x3788], R14 ;  /* 0x0037880e01007387 */ /* 0x004fe20000100a00 */
[----:B------:R0:W-:Y:S03]  /*204b0*/  STL.64 [R1+0x3780], R12 ;  /* 0x0037800c01007387 */ /* 0x0001e60000100a00 */
[----:B0-----:R-:W2:Y:S01]  /*204c0*/  LDL.LU.64 R12, [R1+0xe20] ;  /* 0x000e2000010c7983 */ /* 0x001ea20000300a00 */
[----:B------:R-:W2:Y:S02]  /*204d0*/  LDL.LU.64 R14, [R1+0xe28] ;  /* 0x000e2800010e7983 */ /* 0x000ea40000300a00 */
[----:B------:R-:W-:-:S07]  /*204e0*/  IMAD.MOV.U32 R9, RZ, RZ, R0 ;  /* 0x000000ffff097224 */ /* 0x000fce00078e0000 */
[C---:B---3--:R-:W-:Y:S01]  /*204f0*/  HMMA.16816.F32 R8, R16.reuse, R8, R4 ;  /* 0x000000081008723c */ /* 0x048fe20000001804 */
[----:B--2---:R-:W-:Y:S01]  /*20500*/  STL.64 [R1+0x37a0], R14 ;  /* 0x0037a00e01007387 */ /* 0x004fe20000100a00 */
[----:B------:R0:W-:Y:S03]  /*20510*/  STL.64 [R1+0x3798], R12 ;  /* 0x0037980c01007387 */ /* 0x0001e60000100a00 */
[----:B0-----:R-:W2:Y:S01]  /*20520*/  LDL.LU.64 R12, [R1+0xe30] ;  /* 0x000e3000010c7983 */ /* 0x001ea20000300a00 */
[----:B------:R-:W2:Y:S02]  /*20530*/  LDL.LU.64 R14, [R1+0xe38] ;  /* 0x000e3800010e7983 */ /* 0x000ea40000300a00 */
[----:B------:R-:W3:Y:S11]  /*20540*/  LDL.LU.64 R4, [R1+0x37f8] ;  /* 0x0037f80001047983 */ /* 0x000ef60000300a00 */
[----:B------:R-:W-:Y:S04]  /*20550*/  @!UPT UIADD3 URZ, URZ, URZ, URZ ;  /* 0x0000003f3f3ff290 */ /* 0x000fe8000fffe03f */
[----:B------:R0:W-:Y:S01]  /*20560*/  STL.64 [R1+0x560], R8 ;  /* 0x0005600801007387 */ /* 0x0001e20000100a00 */
[----:B------:R1:W-:Y:S04]  /*20570*/  STL.64 [R1+0x568], R10 ;  /* 0x0005680a01007387 */ /* 0x0003e80000100a00 */
[----:B0-----:R-:W2:Y:S01]  /*20580*/  LDL.LU.64 R8, [R1+0xe00] ;  /* 0x000e000001087983 */ /* 0x001ea20000300a00 */
[----:B-1----:R-:W2:Y:S01]  /*20590*/  LDL.LU.64 R10, [R1+0xe08] ;  /* 0x000e0800010a7983 */ /* 0x002ea20000300a00 */
[C---:B---3--:R-:W-:Y:S02]  /*205a0*/  HMMA.16816.F32 R4, R16.reuse, R4, R20 ;  /* 0x000000041004723c */ /* 0x048fe40000001814 */
[----:B------:R-:W3:Y:S01]  /*205b0*/  LDL.LU.64 R22, [R1+0x37f0] ;  /* 0x0037f00001167983 */ /* 0x000ee20000300a00 */
[----:B------:R-:W3:Y:S11]  /*205c0*/  LDL.LU.64 R20, [R1+0x37e8] ;  /* 0x0037e80001147983 */ /* 0x000ef60000300a00 */
[----:B------:R-:W-:Y:S09]  /*205d0*/  @!UPT UIADD3 URZ, URZ, URZ, URZ ;  /* 0x0000003f3f3ff290 */ /* 0x000ff2000fffe03f */
[----:B------:R0:W-:Y:S01]  /*205e0*/  STL.64 [R1+0x550], R4 ;  /* 0x0005500401007387 */ /* 0x0001e20000100a00 */
[----:B------:R3:W-:Y:S03]  /*205f0*/  STL.64 [R1+0x558], R6 ;  /* 0x0005580601007387 */ /* 0x0007e60000100a00 */
[----:B0-----:R-:W3:Y:S02]  /*20600*/  LDL.LU.64 R4, [R1+0x37e0] ;  /* 0x0037e00001047983 */ /* 0x001ee40000300a00 */
        /* <DEDUP_REMOVED lines=12> */
[----:B0-----:R-:W3:Y:S01]  /*206d0*/  LDL.LU.64 R4, [R1+0x920] ;  /* 0x0009200001047983 */ /* 0x001ee20000300a00 */
[----:B-1----:R-:W3:Y:S01]  /*206e0*/  LDL.LU.64 R6, [R1+0x928] ;  /* 0x0009280001067983 */ /* 0x002ee20000300a00 */
[----:B----4-:R-:W-:Y:S02]  /*206f0*/  HMMA.16816.F32 R16, R16, R20, R24 ;  /* 0x000000141010723c */ /* 0x010fe40000001818 */
[----:B------:R-:W2:Y:S01]  /*20700*/  LDL.LU.64 R24, [R1+0x37b8] ;  /* 0x0037b80001187983 */ /* 0x000ea20000300a00 */
[----:B------:R-:W-:Y:S02]  /*20710*/  IMAD.MOV.U32 R28, RZ, RZ, R20 ;  /* 0x000000ffff1c7224 */ /* 0x000fe400078e0014 */
[----:B------:R-:W-:Y:S11]  /*20720*/  IMAD.MOV.U32 R0, RZ, RZ, R21 ;  /* 0x000000ffff007224 */ /* 0x000ff600078e0015 */
[----:B------:R-:W-:Y:S07]  /*20730*/  @!UPT UIADD3 URZ, URZ, URZ, URZ ;  /* 0x0000003f3f3ff290 */ /* 0x000fee000fffe03f */
[----:B------:R0:W-:Y:S01]  /*20740*/  STL.64 [R1+0x240], R16 ;  /* 0x0002401001007387 */ /* 0x0001e20000100a00 */
[----:B------:R-:W-:Y:S02]  /*20750*/  STL.64 [R1+0x248], R18 ;  /* 0x0002481201007387 */ /* 0x000fe40000100a00 */
[----:B------:R-:W2:Y:S02]  /*20760*/  LDL.LU.64 R22, [R1+0x37b0] ;  /* 0x0037b00001167983 */ /* 0x000ea40000300a00 */
[----:B------:R-:W2:Y:S01]  /*20770*/  LDL.LU.64 R20, [R1+0x37a8] ;  /* 0x0037a80001147983 */ /* 0x000ea20000300a00 */
[----:B0-----:R-:W4:Y:S01]  /*20780*/  LDL.LU.64 R16, [R1+0x30] ;  /* 0x0000300001107983 */ /* 0x001f220000300a00 */
        /* <DEDUP_REMOVED lines=13> */
[----:B------:R0:W-:Y:S01]  /*20860*/  STL.64 [R1+0x220], R24 ;  /* 0x0002201801007387 */ /* 0x0001e20000100a00 */
[----:B------:R1:W-:Y:S03]  /*20870*/  STL.64 [R1+0x228], R26 ;  /* 0x0002281a01007387 */ /* 0x0003e60000100a00 */
[----:B0-----:R-:W2:Y:S02]  /*20880*/  LDL.LU.64 R24, [R1+0x3778] ;  /* 0x0037780001187983 */ /* 0x001ea40000300a00 */
[C---:B--2---:R-:W-:Y:S11]  /*20890*/  HMMA.16816.F32 R12, R20.reuse, R24, R12 ;  /* 0x00000018140c723c */ /* 0x044ff6000000180c */
[----:B------:R-:W-:Y:S11]  /*208a0*/  @!UPT UIADD3 URZ, URZ, URZ, URZ ;  /* 0x0000003f3f3ff290 */ /* 0x000ff6000fffe03f */
[----:B------:R-:W-:Y:S01]  /*208b0*/  @!UPT UIADD3 URZ, URZ, URZ, URZ ;  /* 0x0000003f3f3ff290 */ /* 0x000fe2000fffe03f */
[----:B------:R-:W-:Y:S01]  /*208c0*/  STL.64 [R1+0x210], R12 ;  /* 0x0002100c01007387 */ /* 0x000fe20000100a00 */
[----:B------:R0:W-:Y:S02]  /*208d0*/  STL.64 [R1+0x218], R14 ;  /* 0x0002180e01007387 */ /* 0x0001e40000100a00 */
[----:B-1----:R-:W2:Y:S02]  /*208e0*/  LDL.LU.64 R26, [R1+0x3770] ;  /* 0x00377000011a7983 */ /* 0x002ea40000300a00 */
[----:B0-----:R-:W-:Y:S02]  /*208f0*/  IMAD.MOV.U32 R14, RZ, RZ, R24 ;  /* 0x000000ffff0e7224 */ /* 0x001fe400078e0018 */
[----:B------:R-:W-:Y:S02]  /*20900*/  IMAD.MOV.U32 R15, RZ, RZ, R25 ;  /* 0x000000ffff0f7224 */ /* 0x000fe400078e0019 */
[----:B------:R-:W2:Y:S02]  /*20910*/  LDL.LU.64 R24, [R1+0x3768] ;  /* 0x0037680001187983 */ /* 0x000ea40000300a00 */
[C---:B--2---:R-:W-:Y:S11]  /*20920*/  HMMA.16816.F32 R8, R20.reuse, R24, R8 ;  /* 0x000000181408723c */ /* 0x044ff60000001808 */
[----:B------:R-:W-:Y:S11]  /*20930*/  @!UPT UIADD3 URZ, URZ, URZ, URZ ;  /* 0x0000003f3f3ff290 */ /* 0x000ff6000fffe03f */
[----:B------:R-:W-:Y:S01]  /*20940*/  @!UPT UIADD3 URZ, URZ, URZ, URZ ;  /* 0x0000003f3f3ff290 */ /* 0x000fe2000fffe03f */
[----:B------:R0:W-:Y:S01]  /*20950*/  STL.64 [R1+0x200], R8 ;  /* 0x0002000801007387 */ /* 0x0001e20000100a00 */
[----:B------:R-:W-:Y:S03]  /*20960*/  STL.64 [R1+0x208], R10 ;  /* 0x0002080a01007387 */ /* 0x000fe60000100a00 */
[----:B0-----:R-:W3:Y:S01]  /*20970*/  LDL.LU.64 R8, [R1+0x3760] ;  /* 0x0037600001087983 */ /* 0x001ee20000300a00 */
[----:B------:R-:W-:Y:S02]  /*20980*/  STL.64 [R1+0x3688], R26 ;  /* 0x0036881a01007387 */ /* 0x000fe40000100a00 */
[----:B------:R0:W-:Y:S02]  /*20990*/  STL.64 [R1+0x3680], R24 ;  /* 0x0036801801007387 */ /* 0x0001e40000100a00 */
[----:B0-----:R-:W4:Y:S01]  /*209a0*/  LDL.LU.64 R24, [R1+0x900] ;  /* 0x0009000001187983 */ /* 0x001f220000300a00 */
[----:B------:R-:W4:Y:S01]  /*209b0*/  LDL.LU.64 R26, [R1+0x908] ;  /* 0x00090800011a7983 */ /* 0x000f220000300a00 */
[C---:B---3--:R-:W-:Y:S11]  /*209c0*/  HMMA.16816.F32 R4, R20.reuse, R8, R4 ;  /* 0x000000081404723c */ /* 0x048ff60000001804 */
[----:B------:R-:W-:Y:S11]  /*209d0*/  @!UPT UIADD3 URZ, URZ, URZ, URZ ;  /* 0x0000003f3f3ff290 */ /* 0x000ff6000fffe03f */
[----:B------:R-:W-:Y:S01]  /*209e0*/  @!UPT UIADD3 URZ, URZ, URZ, URZ ;  /* 0x0000003f3f3ff290 */ /* 0x000fe2000fffe03f */
[----:B------:R-:W-:Y:S01]  /*209f0*/  STL.64 [R1+0x1f0], R4 ;  /* 0x0001f00401007387 */ /* 0x000fe20000100a00 */
[----:B------:R0:W-:Y:S03]  /*20a00*/  STL.64 [R1+0x1f8], R6 ;  /* 0x0001f80601007387 */ /* 0x0001e60000100a00 */
[----:B0-----:R-:W2:Y:S01]  /*20a10*/  LDL.LU.64 R6, [R1+0x3758] ;  /* 0x0037580001067983 */ /* 0x001ea20000300a00 */
[----:B------:R-:W3:Y:S02]  /*20a20*/  LDL.LU.64 R4, [R1+0x3750] ;  /* 0x0037500001047983 */ /* 0x000ee40000300a00 */
[----:B------:R0:W-:Y:S02]  /*20a30*/  STL.64 [R1+0x3708], R8 ;  /* 0x0037080801007387 */ /* 0x0001e40000100a00 */
[----:B0-----:R-:W3:Y:S01]  /*20a40*/  LDL.LU.64 R8, [R1+0x910] ;  /* 0x0009100001087983 */ /* 0x001ee20000300a00 */
[----:B------:R-:W3:Y:S02]  /*20a50*/  LDL.LU.64 R10, [R1+0x918] ;  /* 0x00091800010a7983 */ /* 0x000ee40000300a00 */
[C---:B---3--:R-:W-:Y:S01]  /*20a60*/  HMMA.16816.F32 R8, R20.reuse, R4, R8 ;  /* 0x000000041408723c */ /* 0x048fe20000001808 */
[----:B--2---:R-:W-:Y:S01]  /*20a70*/  STL.64 [R1+0x3670], R6 ;  /* 0x0036700601007387 */ /* 0x004fe20000100a00 */
[----:B------:R0:W-:Y:S11]  /*20a80*/  STL.64 [R1+0x3668], R4 ;  /* 0x0036680401007387 */ /* 0x0001f60000100a00 */
[----:B------:R-:W-:Y:S10]  /*20a90*/  @!UPT UIADD3 URZ, URZ, URZ, URZ ;  /* 0x0000003f3f3ff290 */ /* 0x000ff4000fffe03f */
[----:B------:R-:W-:Y:S01]  /*20aa0*/  STL.64 [R1+0x1e0], R8 ;  /* 0x0001e00801007387 */ /* 0x000fe20000100a00 */
[----:B------:R4:W-:Y:S02]  /*20ab0*/  STL.64 [R1+0x1e8], R10 ;  /* 0x0001e80a01007387 */ /* 0x0009e40000100a00 */
[----:B0-----:R-:W2:Y:S01]  /*20ac0*/  LDL.LU.64 R4, [R1+0x150] ;  /* 0x0001500001047983 */ /* 0x001ea20000300a00 */
[----:B----4-:R-:W-:Y:S11]  /*20ad0*/  HMMA.16816.F32 R8, R20, R16, R24 ;  /* 0x000000101408723c */ /* 0x010ff60000001818 */
[----:B------:R-:W-:Y:S11]  /*20ae0*/  @!UPT UIADD3 URZ, URZ, URZ, URZ ;  /* 0x0000003f3f3ff290 */ /* 0x000ff6000fffe03f */
[----:B------:R-:W-:Y:S01]  /*20af0*/  @!UPT UIADD3 URZ, URZ, URZ, URZ ;  /* 0x0000003f3f3ff290 */ /* 0x000fe2000fffe03f */
[----:B------:R0:W-:Y:S01]  /*20b00*/  STL.64 [R1+0x1d0], R8 ;  /* 0x0001d00801007387 */ /* 0x0001e20000100a00 */
[----:B------:R1:W-:Y:S02]  /*20b10*/  STL.64 [R1+0x1d8], R10 ;  /* 0x0001d80a01007387 */ /* 0x0003e40000100a00 */
[----:B------:R-:W2:Y:S02]  /*20b20*/  LDL.LU.64 R24, [R1+0x9d0] ;  /* 0x0009d00001187983 */ /* 0x000ea40000300a00 */
[----:B------:R-:W2:Y:S01]  /*20b30*/  LDL.LU.64 R26, [R1+0x9d8] ;  /* 0x0009d800011a7983 */ /* 0x000ea20000300a00 */
[----:B0-----:R-:W3:Y:S01]  /*20b40*/  LDL.LU.64 R8, [R1+0x990] ;  /* 0x0009900001087983 */ /* 0x001ee20000300a00 */
[----:B-1----:R-:W4:Y:S03]  /*20b50*/  LDL.LU.64 R10, [R1+0x998] ;  /* 0x00099800010a7983 */ /* 0x002f260000300a00 */
[----:B----4-:R-:W-:Y:S01]  /*20b60*/  STL.64 [R1+0x3718], R10 ;  /* 0x0037180a01007387 */ /* 0x010fe20000100a00 */
[----:B---3--:R0:W-:Y:S03]  /*20b70*/  STL.64 [R1+0x3710], R8 ;  /* 0x0037100801007387 */ /* 0x0081e60000100a00 */
[----:B0-----:R-:W3:Y:S01]  /*20b80*/  LDL R8, [R1+0x120] ;  /* 0x0001200001087983 */ /* 0x001ee20000100800 */
[----:B------:R-:W-:-:S02]  /*20b90*/  IMAD.MOV.U32 R9, RZ, RZ, R3 ;  /* 0x000000ffff097224 */ /* 0x000fc400078e0003 */
[----:B------:R-:W4:Y:S03]  /*20ba0*/  LDL.LU R3, [R1+0x3748] ;  /* 0x0037480001037983 */ /* 0x000f260000300800 */
[----:B---3--:R0:W-:Y:S04]  /*20bb0*/  STL.64 [R1+0x3728], R8 ;  /* 0x0037280801007387 */ /* 0x0081e80000100a00 */
[----:B0-----:R-:W3:Y:S01]  /*20bc0*/  LDL.LU.64 R8, [R1+0x130] ;  /* 0x0001300001087983 */ /* 0x001ee20000300a00 */
[----:B------:R-:W-:Y:S02]  /*20bd0*/  IMAD.MOV.U32 R12, RZ, RZ, R16 ;  /* 0x000000ffff0c7224 */ /* 0x000fe400078e0010 */
[----:B------:R-:W-:-:S02]  /*20be0*/  IMAD.MOV.U32 R13, RZ, RZ, R17 ;  /* 0x000000ffff0d7224 */ /* 0x000fc400078e0011 */
[----:B----4-:R-:W0:Y:S04]  /*20bf0*/  LDSM.16.MT88.4 R16, [R3+0x4000] ;  /* 0x004000000310783b */ /* 0x010e280000004200 */
[----:B---3--:R1:W-:Y:S04]  /*20c00*/  STL.64 [R1+0x3730], R8 ;  /* 0x0037300801007387 */ /* 0x0083e80000100a00 */
[----:B-1----:R-:W3:Y:S01]  /*20c10*/  LDL.64 R8, [R1+0x140] ;  /* 0x0001400001087983 */ /* 0x002ee20000100a00 */
[----:B------:R-:W-:Y:S02]  /*20c20*/  STL.64 [R1+0x36e0], R14 ;  /* 0x0036e00e01007387 */ /* 0x000fe40000100a00 */
[----:B------:R1:W-:Y:S02]  /*20c30*/  STL.64 [R1+0x36d8], R12 ;  /* 0x0036d80c01007387 */ /* 0x0003e40000100a00 */
[----:B-1----:R-:W4:Y:S04]  /*20c40*/  LDL.LU.64 R12, [R1+0x100] ;  /* 0x00010000010c7983 */ /* 0x002f280000300a00 */
[----:B----4-:R1:W-:Y:S04]  /*20c50*/  STL.64 [R1+0x3700], R12 ;  /* 0x0037000c01007387 */ /* 0x0103e80000100a00 */
[----:B-1----:R-:W4:Y:S04]  /*20c60*/  LDL.LU.64 R12, [R1+0x110] ;  /* 0x00011000010c7983 */ /* 0x002f280000300a00 */
[----:B----4-:R1:W-:Y:S04]  /*20c70*/  STL.64 [R1+0x3720], R12 ;  /* 0x0037200c01007387 */ /* 0x0103e80000100a00 */
[----:B-1----:R-:W4:Y:S01]  /*20c80*/  LDL.LU.64 R12, [R1+0x9a0] ;  /* 0x0009a000010c7983 */ /* 0x002f220000300a00 */
[----:B------:R-:W3:Y:S01]  /*20c90*/  LDL.LU.64 R14, [R1+0x9a8] ;  /* 0x0009a800010e7983 */ /* 0x000ee20000300a00 */
[----:B--2---:R-:W-:Y:S02]  /*20ca0*/  HMMA.16816.F32 R24, R20, R4, R24 ;  /* 0x000000041418723c */ /* 0x004fe40000001818 */
[----:B---3--:R-:W-:Y:S01]  /*20cb0*/  STL.64 [R1+0x3740], R14 ;  /* 0x0037400e01007387 */ /* 0x008fe20000100a00 */
[----:B----4-:R1:W-:Y:S03]  /*20cc0*/  STL.64 [R1+0x3738], R12 ;  /* 0x0037380c01007387 */ /* 0x0103e60000100a00 */
[----:B-1----:R-:W2:Y:S01]  /*20cd0*/  LDL.LU.64 R12, [R1+0x9c0] ;  /* 0x0009c000010c7983 */ /* 0x002ea20000300a00 */
[----:B------:R-:W2:Y:S02]  /*20ce0*/  LDL.LU.64 R14, [R1+0x9c8] ;  /* 0x0009c800010e7983 */ /* 0x000ea40000300a00 */
[----:B------:R-:W-:Y:S02]  /*20cf0*/  STL [R1+0x36b8], R3 ;  /* 0x0036b80301007387 */ /* 0x000fe40000100800 */
[----:B0-----:R-:W-:Y:S01]  /*20d00*/  STL.64 [R1+0x35b8], R18 ;  /* 0x0035b81201007387 */ /* 0x001fe20000100a00 */
[----:B------:R-:W-:Y:S11]  /*20d10*/  STL.64 [R1+0x35b0], R16 ;  /* 0x0035b01001007387 */ /* 0x000ff60000100a00 */
[----:B------:R-:W-:Y:S02]  /*20d20*/  STL.64 [R1+0x1c0], R24 ;  /* 0x0001c01801007387 */ /* 0x000fe40000100a00 */
[----:B------:R0:W-:Y:S02]  /*20d30*/  STL.64 [R1+0x1c8], R26 ;  /* 0x0001c81a01007387 */ /* 0x0001e40000100a00 */
[----:B0-----:R-:W-:-:S02]  /*20d40*/  IMAD.MOV.U32 R26, RZ, RZ, R5 ;  /* 0x000000ffff1a7224 */ /* 0x001fc400078e0005 */
[----:B------:R-:W-:Y:S02]  /*20d50*/  IMAD.MOV.U32 R27, RZ, RZ, R4 ;  /* 0x000000ffff1b7224 */ /* 0x000fe400078e0004 */
[----:B------:R-:W3:Y:S01]  /*20d60*/  LDL.LU.64 R4, [R1+0x980] ;  /* 0x0009800001047983 */ /* 0x000ee20000300a00 */
[----:B------:R-:W3:Y:S02]  /*20d70*/  LDL.LU.64 R6, [R1+0x988] ;  /* 0x0009880001067983 */ /* 0x000ee40000300a00 */
[----:B------:R-:W-:Y:S02]  /*20d80*/  STL [R1+0x36d0], R26 ;  /* 0x0036d01a01007387 */ /* 0x000fe40000100800 */
[----:B------:R0:W-:Y:S01]  /*20d90*/  STL [R1+0x36cc], R27 ;  /* 0x0036cc1b01007387 */ /* 0x0001e20000100800 */
[----:B------:R-:W4:Y:S01]  /*20da0*/  LDL.LU.64 R24, [R1+0x9b0] ;  /* 0x0009b00001187983 */ /* 0x000f220000300a00 */
[----:B------:R-:W-:-:S03]  /*20db0*/  IMAD.MOV.U32 R3, RZ, RZ, R9 ;  /* 0x000000ffff037224 */ /* 0x000fc600078e0009 */
[----:B0-----:R-:W4:Y:S01]  /*20dc0*/  LDL.LU.64 R26, [R1+0x9b8] ;  /* 0x0009b800011a7983 */ /* 0x001f220000300a00 */
[C---:B--2---:R-:W-:Y:S11]  /*20dd0*/  HMMA.16816.F32 R12, R20.reuse, R8, R12 ;  /* 0x00000008140c723c */ /* 0x044ff6000000180c */
[----:B------:R-:W-:Y:S11]  /*20de0*/  @!UPT UIADD3 URZ, URZ, URZ, URZ ;  /* 0x0000003f3f3ff290 */ /* 0x000ff6000fffe03f */
[----:B------:R-:W-:Y:S01]  /*20df0*/  @!UPT UIADD3 URZ, URZ, URZ, URZ ;  /* 0x0000003f3f3ff290 */ /* 0x000fe2000fffe03f */
[----:B------:R-:W-:Y:S01]  /*20e00*/  STL.64 [R1+0x1b0], R12 ;  /* 0x0001b00c01007387 */ /* 0x000fe20000100a00 */
[----:B------:R0:W-:Y:S03]  /*20e10*/  STL.64 [R1+0x1b8], R14 ;  /* 0x0001b80e01007387 */ /* 0x0001e60000100a00 */
[----:B0-----:R-:W2:Y:S01]  /*20e20*/  LDL.LU.64 R14, [R1+0x3740] ;  /* 0x00374000010e7983 */ /* 0x001ea20000300a00 */
[----:B------:R-:W2:Y:S02]  /*20e30*/  LDL.LU.64 R12, [R1+0x3738] ;  /* 0x00373800010c7983 */ /* 0x000ea40000300a00 */
        /* <DEDUP_REMOVED lines=10> */
[----:B------:R-:W2:Y:S11]  /*20ee0*/  LDL.LU.64 R12, [R1+0x3720] ;  /* 0x00372000010c7983 */ /* 0x000eb60000300a00 */
[----:B------:R-:W-:Y:S10]  /*20ef0*/  @!UPT UIADD3 URZ, URZ, URZ, URZ ;  /* 0x0000003f3f3ff290 */ /* 0x000ff4000fffe03f */
[----:B------:R-:W-:Y:S01]  /*20f00*/  STL.64 [R1+0x190], R8 ;  /* 0x0001900801007387 */ /* 0x000fe20000100a00 */
[----:B------:R0:W-:Y:S03]  /*20f10*/  STL.64 [R1+0x198], R10 ;  /* 0x0001980a01007387 */ /* 0x0001e60000100a00 */
[----:B0-----:R-:W2:Y:S01]  /*20f20*/  LDL.LU.64 R10, [R1+0x3718] ;  /* 0x00371800010a7983 */ /* 0x001ea20000300a00 */
[----:B------:R-:W2:Y:S02]  /*20f30*/  LDL.LU.64 R8, [R1+0x3710] ;  /* 0x0037100001087983 */ /* 0x000ea40000300a00 */
[C---:B--2---:R-:W-:Y:S11]  /*20f40*/  HMMA.16816.F32 R8, R20.reuse, R12, R8 ;  /* 0x0000000c1408723c */ /* 0x044ff60000001808 */
[----:B------:R-:W-:Y:S11]  /*20f50*/  @!UPT UIADD3 URZ, URZ, URZ, URZ ;  /* 0x0000003f3f3ff290 */ /* 0x000ff6000fffe03f */
[----:B------:R-:W-:Y:S01]  /*20f60*/  @!UPT UIADD3 URZ, URZ, URZ, URZ ;  /* 0x0000003f3f3ff290 */ /* 0x000fe2000fffe03f */
        /* <DEDUP_REMOVED lines=9> */
[----:B---3--:R-:W-:Y:S01]  /*21000*/  HMMA.16816.F32 R4, R20, R12, R4 ;  /* 0x0000000c1404723c */ /* 0x008fe20000001804 */
[----:B------:R-:W-:-:S02]  /*21010*/  IMAD.MOV.U32 R19, RZ, RZ, R12 ;  /* 0x000000ffff137224 */ /* 0x000fc400078e000c */
[----:B------:R-:W-:Y:S02]  /*21020*/  IMAD.MOV.U32 R18, RZ, RZ, R13 ;  /* 0x000000ffff127224 */ /* 0x000fe400078e000d */
[----:B------:R-:W-:Y:S02]  /*21030*/  IMAD.MOV.U32 R16, RZ, RZ, R28 ;  /* 0x000000ffff107224 */ /* 0x000fe400078e001c */
[----:B------:R-:W-:Y:S11]  /*21040*/  IMAD.MOV.U32 R17, RZ, RZ, R0 ;  /* 0x000000ffff117224 */ /* 0x000ff600078e0000 */
[----:B------:R-:W-:Y:S06]  /*21050*/  @!UPT UIADD3 URZ, URZ, URZ, URZ ;  /* 0x0000003f3f3ff290 */ /* 0x000fec000fffe03f */
[----:B------:R-:W-:Y:S02]  /*21060*/  IMAD.MOV.U32 R28, RZ, RZ, R6 ;  /* 0x000000ffff1c7224 */ /* 0x000fe400078e0006 */
[----:B------:R-:W-:Y:S01]  /*21070*/  IMAD.MOV.U32 R0, RZ, RZ, R7 ;  /* 0x000000ffff007224 */ /* 0x000fe200078e0007 */
[----:B--2---:R0:W-:Y:S04]  /*21080*/  STL.64 [R1+0x36e8], R8 ;  /* 0x0036e80801007387 */ /* 0x0041e80000100a00 */
[----:B0-----:R-:W2:Y:S01]  /*21090*/  LDL.LU.64 R8, [R1+0xf0] ;  /* 0x0000f00001087983 */ /* 0x001ea20000300a00 */
[----:B------:R-:W-:Y:S02]  /*210a0*/  STL.64 [R1+0x170], R4 ;  /* 0x0001700401007387 */ /* 0x000fe40000100a00 */
[----:B------:R-:W-:Y:S02]  /*210b0*/  STL.64 [R1+0x36f8], R18 ;  /* 0x0036f81201007387 */ /* 0x000fe40000100a00 */
[----:B------:R0:W-:Y:S02]  /*210c0*/  STL.64 [R1+0x36f0], R16 ;  /* 0x0036f01001007387 */ /* 0x0001e40000100a00 */
[----:B0-----:R-:W2:Y:S01]  /*210d0*/  LDL.LU.64 R16, [R1+0x970] ;  /* 0x0009700001107983 */ /* 0x001ea20000300a00 */
[----:B------:R-:W2:Y:S02]  /*210e0*/  LDL.LU.64 R18, [R1+0x978] ;  /* 0x0009780001127983 */ /* 0x000ea40000300a00 */
[----:B------:R-:W3:Y:S02]  /*210f0*/  LDL.LU.64 R12, [R1+0x960] ;  /* 0x00096000010c7983 */ /* 0x000ee40000300a00 */
[----:B------:R-:W3:Y:S01]  /*21100*/  LDL.LU.64 R14, [R1+0x968] ;  /* 0x00096800010e7983 */ /* 0x000ee20000300a00 */
[----:B------:R-:W4:Y:S01]  /*21110*/  LDL.LU.64 R4, [R1+0x8f0] ;  /* 0x0008f00001047983 */ /* 0x000f220000300a00 */
[----:B------:R-:W4:Y:S02]  /*21120*/  LDL.LU.64 R6, [R1+0x8f8] ;  /* 0x0008f80001067983 */ /* 0x000f240000300a00 */
[----:B------:R-:W3:Y:S02]  /*21130*/  LDL.LU R24, [R1+0x10] ;  /* 0x0000100001187983 */ /* 0x000ee40000300800 */
[----:B------:R-:W3:Y:S01]  /*21140*/  LDL.LU R25, [R1+0x14] ;  /* 0x0000140001197983 */ /* 0x000ee20000300800 */
[----:B--2---:R-:W-:Y:S01]  /*21150*/  HMMA.16816.F32 R16, R20, R8, R16 ;  /* 0x000000081410723c */ /* 0x004fe20000001810 */
[----:B---3--:R-:W-:Y:S01]  /*21160*/  STL.64 [R1+0x36a0], R24 ;  /* 0x0036a01801007387 */ /* 0x008fe20000100a00 */
[----:B------:R0:W-:Y:S02]  /*21170*/  STL [R1+0x3014], R0 ;  /* 0x0030140001007387 */ /* 0x0001e40000100800 */
[----:B------:R1:W-:Y:S02]  /*21180*/  STL [R1+0x3010], R28 ;  /* 0x0030101c01007387 */ /* 0x0003e40000100800 */
[----:B0-----:R-:W-:-:S02]  /*21190*/  IMAD.MOV.U32 R0, RZ, RZ, R9 ;  /* 0x000000ffff007224 */ /* 0x001fc400078e0009 */
[----:B-1----:R-:W-:Y:S11]  /*211a0*/  IMAD.MOV.U32 R28, RZ, RZ, R8 ;  /* 0x000000ffff1c7224 */ /* 0x002ff600078e0008 */
[----:B------:R-:W-:Y:S04]  /*211b0*/  @!UPT UIADD3 URZ, URZ, URZ, URZ ;  /* 0x0000003f3f3ff290 */ /* 0x000fe8000fffe03f */
[----:B------:R-:W-:Y:S01]  /*211c0*/  STL.64 [R1+0x160], R16 ;  /* 0x0001601001007387 */ /* 0x000fe20000100a00 */
[----:B------:R0:W-:Y:S03]  /*211d0*/  STL.64 [R1+0x168], R18 ;  /* 0x0001681201007387 */ /* 0x0001e60000100a00 */
[----:B0-----:R-:W2:Y:S01]  /*211e0*/  LDL.LU.64 R18, [R1+0x36f8] ;  /* 0x0036f80001127983 */ /* 0x001ea20000300a00 */
[----:B------:R-:W4:Y:S02]  /*211f0*/  LDL.LU.64 R16, [R1+0x36f0] ;  /* 0x0036f00001107983 */ /* 0x000f240000300a00 */
[----:B------:R-:W3:Y:S02]  /*21200*/  LDL.LU.64 R8, [R1+0x36e8] ;  /* 0x0036e80001087983 */ /* 0x000ee40000300a00 */
[----:B------:R-:W-:Y:S02]  /*21210*/  IMAD.MOV.U32 R24, RZ, RZ, R29 ;  /* 0x000000ffff187224 */ /* 0x000fe400078e001d */
[----:B------:R-:W-:Y:S01]  /*21220*/  IMAD.MOV.U32 R25, RZ, RZ, R2 ;  /* 0x000000ffff197224 */ /* 0x000fe200078e0002 */
[----:B---3--:R-:W-:Y:S01]  /*21230*/  HMMA.16816.F32 R12, R20, R8, R12 ;  /* 0x00000008140c723c */ /* 0x008fe2000000180c */
[----:B------:R-:W-:-:S02]  /*21240*/  IMAD.MOV.U32 R2, RZ, RZ, R8 ;  /* 0x000000ffff027224 */ /* 0x000fc400078e0008 */
[----:B------:R-:W-:Y:S11]  /*21250*/  IMAD.MOV.U32 R29, RZ, RZ, R9 ;  /* 0x000000ffff1d7224 */ /* 0x000ff600078e0009 */
[----:B------:R-:W-:Y:S09]  /*21260*/  @!UPT UIADD3 URZ, URZ, URZ, URZ ;  /* 0x0000003f3f3ff290 */ /* 0x000ff2000fffe03f */
[----:B------:R-:W-:Y:S01]  /*21270*/  STL.64 [R1+0xc0], R12 ;  /* 0x0000c00c01007387 */ /* 0x000fe20000100a00 */
[----:B------:R0:W-:Y:S03]  /*21280*/  STL.64 [R1+0xc8], R14 ;  /* 0x0000c80e01007387 */ /* 0x0001e60000100a00 */
[----:B0-----:R-:W3:Y:S01]  /*21290*/  LDL.LU.64 R14, [R1+0x36e0] ;  /* 0x0036e000010e7983 */ /* 0x001ee20000300a00 */
[----:B------:R-:W2:Y:S02]  /*212a0*/  LDL.LU.64 R12, [R1+0x36d8] ;  /* 0x0036d800010c7983 */ /* 0x000ea40000300a00 */
[----:B------:R-:W2:Y:S02]  /*212b0*/  LDL.LU.64 R8, [R1+0xda0] ;  /* 0x000da00001087983 */ /* 0x000ea40000300a00 */
[----:B------:R-:W2:Y:S01]  /*212c0*/  LDL.LU.64 R10, [R1+0xda8] ;  /* 0x000da800010a7983 */ /* 0x000ea20000300a00 */
[----:B----4-:R-:W-:Y:S11]  /*212d0*/  HMMA.16816.F32 R4, R20, R16, R4 ;  /* 0x000000101404723c */ /* 0x010ff60000001804 */
[----:B------:R-:W-:Y:S11]  /*212e0*/  @!UPT UIADD3 URZ, URZ, URZ, URZ ;  /* 0x0000003f3f3ff290 */ /* 0x000ff6000fffe03f */
[----:B------:R-:W-:Y:S01]  /*212f0*/  @!UPT UIADD3 URZ, URZ, URZ, URZ ;  /* 0x0000003f3f3ff290 */ /* 0x000fe2000fffe03f */
[----:B------:R-:W-:Y:S01]  /*21300*/  STL.64 [R1+0xb0], R4 ;  /* 0x0000b00401007387 */ /* 0x000fe20000100a00 */
[----:B------:R-:W-:Y:S03]  /*21310*/  STL.64 [R1+0xb8], R6 ;  /* 0x0000b80601007387 */ /* 0x000fe60000100a00 */
[----:B--2---:R-:W-:Y:S01]  /*21320*/  STL.64 [R1+0x36b0], R10 ;  /* 0x0036b00a01007387 */ /* 0x004fe20000100a00 */
[----:B------:R0:W-:Y:S02]  /*21330*/  STL.64 [R1+0x36a8], R8 ;  /* 0x0036a80801007387 */ /* 0x0001e40000100a00 */
[----:B------:R-:W-:Y:S02]  /*21340*/  IMAD.MOV.U32 R20, RZ, RZ, R12 ;  /* 0x000000ffff147224 */ /* 0x000fe400078e000c */
[----:B------:R-:W-:Y:S01]  /*21350*/  IMAD.MOV.U32 R21, RZ, RZ, R13 ;  /* 0x000000ffff157224 */ /* 0x000fe200078e000d */
[----:B0-----:R-:W2:Y:S01]  /*21360*/  LDL.LU.64 R8, [R1+0xdf0] ;  /* 0x000df00001087983 */ /* 0x001ea20000300a00 */
[----:B------:R-:W2:Y:S02]  /*21370*/  LDL.LU.64 R10, [R1+0xdf8] ;  /* 0x000df800010a7983 */ /* 0x000ea40000300a00 */
[----:B------:R-:W4:Y:S02]  /*21380*/  LDL.LU.64 R4, [R1+0xd40] ;  /* 0x000d400001047983 */ /* 0x000f240000300a00 */
[----:B------:R-:W4:Y:S01]  /*21390*/  LDL.LU.64 R6, [R1+0xd48] ;  /* 0x000d480001067983 */ /* 0x000f220000300a00 */
[----:B------:R0:W-:Y:S01]  /*213a0*/  STL.64 [R1+0x35d0], R16 ;  /* 0x0035d01001007387 */ /* 0x0001e20000100a00 */
[----:B------:R-:W-:Y:S02]  /*213b0*/  STL.64 [R1+0x3618], R18 ;  /* 0x0036181201007387 */ /* 0x000fe40000100a00 */
[----:B0-----:R-:W-:-:S02]  /*213c0*/  IMAD.MOV.U32 R16, RZ, RZ, R26 ;  /* 0x000000ffff107224 */ /* 0x001fc400078e001a */
[----:B------:R-:W-:Y:S01]  /*213d0*/  IMAD.MOV.U32 R17, RZ, RZ, R27 ;  /* 0x000000ffff117224 */ /* 0x000fe200078e001b */
[----:B------:R-:W2:Y:S01]  /*213e0*/  LDL.LU R26, [R1+0x36d0] ;  /* 0x0036d000011a7983 */ /* 0x000ea20000300800 */
[----:B------:R-:W2:Y:S02]  /*213f0*/  LDL.LU R27, [R1+0x36cc] ;  /* 0x0036cc00011b7983 */ /* 0x000ea40000300800 */
[----:B------:R-:W2:Y:S02]  /*21400*/  LDL.LU R12, [R1+0x36c8] ;  /* 0x0036c800010c7983 */ /* 0x000ea40000300800 */
[----:B------:R-:W2:Y:S01]  /*21410*/  LDL.LU R13, [R1+0x36c4] ;  /* 0x0036c400010d7983 */ /* 0x000ea20000300800 */
[----:B------:R3:W-:Y:S02]  /*21420*/  STL.64 [R1+0x3660], R20 ;  /* 0x0036601401007387 */ /* 0x0007e40000100a00 */
[----:B---3--:R-:W-:Y:S02]  /*21430*/  IMAD.MOV.U32 R20, RZ, RZ, R14 ;  /* 0x000000ffff147224 */ /* 0x008fe400078e000e */
[----:B------:R-:W-:Y:S01]  /*21440*/  IMAD.MOV.U32 R21, RZ, RZ, R15 ;  /* 0x000000ffff157224 */ /* 0x000fe200078e000f */
[----:B------:R-:W3:Y:S01]  /*21450*/  LDL.LU R14, [R1+0x36c0] ;  /* 0x0036c000010e7983 */ /* 0x000ee20000300800 */
[----:B------:R-:W3:Y:S02]  /*21460*/  LDL.LU R15, [R1+0x36bc] ;  /* 0x0036bc00010f7983 */ /* 0x000ee40000300800 */
[----:B------:R0:W-:Y:S02]  /*21470*/  STL.64 [R1+0x3628], R16 ;  /* 0x0036281001007387 */ /* 0x0001e40000100a00 */
[----:B0-----:R-:W2:Y:S01]  /*21480*/  LDL.LU R16, [R1+0x140] ;  /* 0x0001400001107983 */ /* 0x001ea20000300800 */
[----:B------:R-:W-:-:S02]  /*21490*/  IMAD.MOV.U32 R17, RZ, RZ, R3 ;  /* 0x000000ffff117224 */ /* 0x000fc400078e0003 */
[----:B------:R-:W3:Y:S03]  /*214a0*/  LDL.LU R3, [R1+0x36b8] ;  /* 0x0036b80001037983 */ /* 0x000ee60000300800 */
[----:B--2---:R0:W-:Y:S02]  /*214b0*/  STL.64 [R1+0x3640], R16 ;  /* 0x0036401001007387 */ /* 0x0041e40000100a00 */
[----:B0-----:R-:W-:Y:S02]  /*214c0*/  IMAD.MOV.U32 R16, RZ, RZ, R27 ;  /* 0x000000ffff107224 */ /* 0x001fe400078e001b */
[----:B------:R-:W-:Y:S02]  /*214d0*/  IMAD.MOV.U32 R17, RZ, RZ, R26 ;  /* 0x000000ffff117224 */ /* 0x000fe400078e001a */
[C---:B---3--:R-:W-:Y:S03]  /*214e0*/  HMMA.16816.F32 R24, R12.reuse, R24, R8 ;  /* 0x000000180c18723c */ /* 0x048fe60000001808 */
[----:B------:R0:W-:Y:S04]  /*214f0*/  STL.64 [R1+0x3658], R16 ;  /* 0x0036581001007387 */ /* 0x0001e80000100a00 */
[----:B0-----:R-:W2:Y:S01]  /*21500*/  LDL.LU.64 R16, [R1+0xd60] ;  /* 0x000d600001107983 */ /* 0x001ea20000300a00 */
[----:B------:R-:W2:Y:S02]  /*21510*/  LDL.LU.64 R18, [R1+0xd68] ;  /* 0x000d680001127983 */ /* 0x000ea40000300a00 */
[----:B------:R-:W3:Y:S02]  /*21520*/  LDL.LU.64 R10, [R1+0x36b0] ;  /* 0x0036b000010a7983 */ /* 0x000ee40000300a00 */
[----:B------:R-:W3:Y:S11]  /*21530*/  LDL.LU.64 R8, [R1+0x36a8] ;  /* 0x0036a80001087983 */ /* 0x000ef60000300a00 */
[----:B------:R0:W-:Y:S01]  /*21540*/  STL.64 [R1+0xa0], R24 ;  /* 0x0000a01801007387 */ /* 0x0001e20000100a00 */
[----:B------:R3:W-:Y:S03]  /*21550*/  STL.64 [R1+0xa8], R26 ;  /* 0x0000a81a01007387 */ /* 0x0007e60000100a00 */
[----:B0-----:R-:W3:Y:S02]  /*21560*/  LDL.LU.64 R24, [R1+0x36a0] ;  /* 0x0036a00001187983 */ /* 0x001ee40000300a00 */
[C---:B---3--:R-:W-:Y:S02]  /*21570*/  HMMA.16816.F32 R24, R12.reuse, R24, R8 ;  /* 0x000000180c18723c */ /* 0x048fe40000001808 */
[----:B------:R-:W3:Y:S01]  /*21580*/  LDL.LU.64 R10, [R1+0x3698] ;  /* 0x00369800010a7983 */ /* 0x000ee20000300a00 */
[----:B------:R-:W3:Y:S11]  /*21590*/  LDL.LU.64 R8, [R1+0x3690] ;  /* 0x0036900001087983 */ /* 0x000ef60000300a00 */
[----:B------:R-:W-:Y:S09]  /*215a0*/  @!UPT UIADD3 URZ, URZ, URZ, URZ ;  /* 0x0000003f3f3ff290 */ /* 0x000ff2000fffe03f */
[----:B------:R-:W-:Y:S01]  /*215b0*/  STL.64 [R1+0x90], R24 ;  /* 0x0000901801007387 */ /* 0x000fe20000100a00 */
[----:B------:R0:W-:Y:S03]  /*215c0*/  STL.64 [R1+0x98], R26 ;  /* 0x0000981a01007387 */ /* 0x0001e60000100a00 */
[----:B0-----:R-:W3:Y:S01]  /*215d0*/  LDL.LU.64 R26, [R1+0x3688] ;  /* 0x00368800011a7983 */ /* 0x001ee20000300a00 */
[----:B------:R-:W4:Y:S01]  /*215e0*/  LDL.LU.64 R24, [R1+0x3680] ;  /* 0x0036800001187983 */ /* 0x000f220000300a00 */
[C---:B--2---:R-:W-:Y:S08]  /*215f0*/  HMMA.16816.F32 R20, R12.reuse, R20, R16 ;  /* 0x000000140c14723c */ /* 0x044ff00000001810 */
[C---:B----4-:R-:W-:Y:S01]  /*21600*/  HMMA.16816.F32 R16, R12.reuse, R24, R4 ;  /* 0x000000180c10723c */ /* 0x050fe20000001804 */
[----:B------:R-:W2:Y:S11]  /*21610*/  LDL.LU.64 R4, [R1+0x8e0] ;  /* 0x0008e00001047983 */ /* 0x000eb60000300a00 */
[----:B------:R-:W-:Y:S03]  /*21620*/  @!UPT UIADD3 URZ, URZ, URZ, URZ ;  /* 0x0000003f3f3ff290 */ /* 0x000fe6000fffe03f */
[----:B------:R0:W-:Y:S02]  /*21630*/  STL.64 [R1+0x80], R20 ;  /* 0x0000801401007387 */ /* 0x0001e40000100a00 */
[----:B------:R1:W-:Y:S02]  /*21640*/  STL.64 [R1+0x88], R22 ;  /* 0x0000881601007387 */ /* 0x0003e40000100a00 */
[----:B------:R-:W2:Y:S02]  /*21650*/  LDL.LU.64 R6, [R1+0x8e8] ;  /* 0x0008e80001067983 */ /* 0x000ea40000300a00 */
[----:B---3--:R-:W-:Y:S02]  /*21660*/  IMAD.MOV.U32 R24, RZ, RZ, R10 ;  /* 0x000000ffff187224 */ /* 0x008fe400078e000a */
[----:B------:R-:W-:Y:S01]  /*21670*/  IMAD.MOV.U32 R25, RZ, RZ, R11 ;  /* 0x000000ffff197224 */ /* 0x000fe200078e000b */
[----:B------:R3:W-:Y:S01]  /*21680*/  STL.64 [R1+0x70], R16 ;  /* 0x0000701001007387 */ /* 0x0007e20000100a00 */
[----:B------:R4:W-:Y:S02]  /*21690*/  STL.64 [R1+0x78], R18 ;  /* 0x0000781201007387 */ /* 0x0009e40000100a00 */
[----:B------:R-:W-:Y:S02]  /*216a0*/  STL.64 [R1+0x3580], R26 ;  /* 0x0035801a01007387 */ /* 0x000fe40000100a00 */
[----:B------:R-:W2:Y:S01]  /*216b0*/  LDL.LU R10, [R1+0x367c] ;  /* 0x00367c00010a7983 */ /* 0x000ea20000300800 */
[----:B------:R-:W2:Y:S01]  /*216c0*/  LDL.LU R11, [R1+0x3678] ;  /* 0x00367800010b7983 */ /* 0x000ea20000300800 */
[----:B0-----:R-:W2:Y:S02]  /*216d0*/  LDL.LU.64 R20, [R1+0x8d0] ;  /* 0x0008d00001147983 */ /* 0x001ea40000300a00 */
[----:B-1----:R-:W2:Y:S01]  /*216e0*/  LDL.LU.64 R22, [R1+0x8d8] ;  /* 0x0008d80001167983 */ /* 0x002ea20000300a00 */
[----:B---3--:R-:W3:Y:S01]  /*216f0*/  LDL.LU.64 R16, [R1+0x860] ;  /* 0x0008600001107983 */ /* 0x008ee20000300a00 */
[----:B----4-:R-:W3:Y:S02]  /*21700*/  LDL.LU.64 R18, [R1+0x868] ;  /* 0x0008680001127983 */ /* 0x010ee40000300a00 */
[----:B------:R0:W-:Y:S02]  /*21710*/  STL.64 [R1+0x3620], R24 ;  /* 0x0036201801007387 */ /* 0x0001e40000100a00 */
[----:B0-----:R-:W4:Y:S01]  /*21720*/  LDL.LU.64 R24, [R1+0x890] ;  /* 0x0008900001187983 */ /* 0x001f220000300a00 */
[----:B------:R-:W2:Y:S03]  /*21730*/  LDL.LU.64 R26, [R1+0x898] ;  /* 0x00089800011a7983 */ /* 0x000ea60000300a00 */
[----:B--2---:R-:W-:Y:S01]  /*21740*/  STL.64 [R1+0x3638], R26 ;  /* 0x0036381a01007387 */ /* 0x004fe20000100a00 */
[----:B----4-:R0:W-:Y:S03]  /*21750*/  STL.64 [R1+0x3630], R24 ;  /* 0x0036301801007387 */ /* 0x0101e60000100a00 */
[----:B0-----:R-:W2:Y:S01]  /*21760*/  LDL.LU.64 R24, [R1+0x880] ;  /* 0x0008800001187983 */ /* 0x001ea20000300a00 */
[----:B------:R-:W4:Y:S01]  /*21770*/  LDL.LU.64 R26, [R1+0x888] ;  /* 0x00088800011a7983 */ /* 0x000f220000300a00 */
[C---:B------:R-:W-:Y:S02]  /*21780*/  HMMA.16816.F32 R4, R12.reuse, R8, R4 ;  /* 0x000000080c04723c */ /* 0x040fe40000001804 */
[----:B----4-:R-:W-:Y:S01]  /*21790*/  STL.64 [R1+0x3650], R26 ;  /* 0x0036501a01007387 */ /* 0x010fe20000100a00 */
[----:B--2---:R0:W-:Y:S03]  /*217a0*/  STL.64 [R1+0x3648], R24 ;  /* 0x0036481801007387 */ /* 0x0041e60000100a00 */
[----:B0-----:R-:W2:Y:S01]  /*217b0*/  LDL.LU.64 R24, [R1+0x870] ;  /* 0x0008700001187983 */ /* 0x001ea20000300a00 */
[----:B------:R-:W2:Y:S11]  /*217c0*/  LDL.LU.64 R26, [R1+0x878] ;  /* 0x00087800011a7983 */ /* 0x000eb60000300a00 */
[----:B------:R-:W-:Y:S05]  /*217d0*/  @!UPT UIADD3 URZ, URZ, URZ, URZ ;  /* 0x0000003f3f3ff290 */ /* 0x000fea000fffe03f */
[----:B------:R-:W-:Y:S02]  /*217e0*/  STL.64 [R1+0x60], R4 ;  /* 0x0000600401007387 */ /* 0x000fe40000100a00 */
[----:B------:R0:W-:Y:S02]  /*217f0*/  STL.64 [R1+0x68], R6 ;  /* 0x0000680601007387 */ /* 0x0001e40000100a00 */
[----:B0-----:R-:W4:Y:S01]  /*21800*/  LDL.LU.64 R6, [R1+0x3670] ;  /* 0x0036700001067983 */ /* 0x001f220000300a00 */
[----:B------:R-:W2:Y:S02]  /*21810*/  LDL.LU.64 R4, [R1+0x3668] ;  /* 0x0036680001047983 */ /* 0x000ea40000300a00 */
[----:B------:R0:W-:Y:S02]  /*21820*/  STL.64 [R1+0x3568], R10 ;  /* 0x0035680a01007387 */ /* 0x0001e40000100a00 */
[----:B------:R-:W3:Y:S01]  /*21830*/  LDL.LU.64 R8, [R1+0x8c0] ;  /* 0x0008c00001087983 */ /* 0x000ee20000300a00 */
[----:B0-----:R-:W3:Y:S01]  /*21840*/  LDL.LU.64 R10, [R1+0x8c8] ;  /* 0x0008c800010a7983 */ /* 0x001ee20000300a00 */
[C---:B--2---:R-:W-:Y:S11]  /*21850*/  HMMA.16816.F32 R20, R12.reuse, R4, R20 ;  /* 0x000000040c14723c */ /* 0x044ff60000001814 */
[----:B------:R-:W-:Y:S11]  /*21860*/  @!UPT UIADD3 URZ, URZ, URZ, URZ ;  /* 0x0000003f3f3ff290 */ /* 0x000ff6000fffe03f */
[----:B------:R-:W-:Y:S01]  /*21870*/  @!UPT UIADD3 URZ, URZ, URZ, URZ ;  /* 0x0000003f3f3ff290 */ /* 0x000fe2000fffe03f */
[----:B------:R0:W-:Y:S01]  /*21880*/  STL.64 [R1+0x50], R20 ;  /* 0x0000501401007387 */ /* 0x0001e20000100a00 */
[----:B------:R3:W-:Y:S03]  /*21890*/  STL.64 [R1+0x58], R22 ;  /* 0x0000581601007387 */ /* 0x0007e60000100a00 */
[----:B0-----:R-:W3:Y:S01]  /*218a0*/  LDL.LU.64 R20, [R1+0x3660] ;  /* 0x0036600001147983 */ /* 0x001ee20000300a00 */
[----:B----4-:R-:W-:Y:S02]  /*218b0*/  STL.64 [R1+0x3608], R6 ;  /* 0x0036080601007387 */ /* 0x010fe40000100a00 */
[----:B------:R-:W2:Y:S02]  /*218c0*/  LDL.LU R4, [R1+0x120] ;  /* 0x0001200001047983 */ /* 0x000ea40000300800 */
[----:B------:R-:W2:Y:S01]  /*218d0*/  LDL.LU R5, [R1+0x124] ;  /* 0x0001240001057983 */ /* 0x000ea20000300800 */
[C---:B---3--:R-:W-:Y:S01]  /*218e0*/  HMMA.16816.F32 R20, R12.reuse, R20, R16 ;  /* 0x000000140c14723c */ /* 0x048fe20000001810 */
[----:B------:R-:W3:Y:S11]  /*218f0*/  LDL.LU.64 R16, [R1+0x3658] ;  /* 0x0036580001107983 */ /* 0x000ef60000300a00 */
[----:B------:R-:W-:Y:S11]  /*21900*/  @!UPT UIADD3 URZ, URZ, URZ, URZ ;  /* 0x0000003f3f3ff290 */ /* 0x000ff6000fffe03f */
[----:B------:R-:W-:Y:S01]  /*21910*/  STL.64 [R1+0x860], R20 ;  /* 0x0008601401007387 */ /* 0x000fe20000100a00 */
[----:B------:R-:W-:Y:S02]  /*21920*/  STL.64 [R1+0x868], R22 ;  /* 0x0008681601007387 */ /* 0x000fe40000100a00 */
[----:B------:R-:W0:Y:S02]  /*21930*/  LDSM.16.MT88.4 R20, [R3+0x4080] ;  /* 0x004080000314783b */ /* 0x000e240000004200 */
[----:B0-----:R-:W-:Y:S02]  /*21940*/  STL.64 [R1+0x34c0], R22 ;  /* 0x0034c01601007387 */ /* 0x001fe40000100a00 */
[----:B------:R0:W-:Y:S02]  /*21950*/  STL.64 [R1+0x34b8], R20 ;  /* 0x0034b81401007387 */ /* 0x0001e40000100a00 */
[----:B0-----:R-:W2:Y:S01]  /*21960*/  LDL.LU.64 R20, [R1+0x8a0] ;  /* 0x0008a00001147983 */ /* 0x001ea20000300a00 */
[----:B------:R-:W2:Y:S01]  /*21970*/  LDL.LU.64 R22, [R1+0x8a8] ;  /* 0x0008a80001167983 */ /* 0x000ea20000300a00 */
        /* <DEDUP_REMOVED lines=13> */
[----:B0-----:R-:W3:Y:S01]  /*21a50*/  LDL.LU.64 R16, [R1+0x3628] ;  /* 0x0036280001107983 */ /* 0x001ee20000300a00 */
[C---:B--2---:R-:W-:Y:S08]  /*21a60*/  HMMA.16816.F32 R20, R12.reuse, R4, R20 ;  /* 0x000000040c14723c */ /* 0x044ff00000001814 */
[C---:B---3--:R-:W-:Y:S01]  /*21a70*/  HMMA.16816.F32 R16, R12.reuse, R16, R24 ;  /* 0x000000100c10723c */ /* 0x048fe20000001818 */
[----:B------:R-:W2:Y:S11]  /*21a80*/  LDL.LU.64 R24, [R1+0x3620] ;  /* 0x0036200001187983 */ /* 0x000eb60000300a00 */
[----:B------:R-:W-:Y:S11]  /*21a90*/  @!UPT UIADD3 URZ, URZ, URZ, URZ ;  /* 0x0000003f3f3ff290 */ /* 0x000ff6000fffe03f */
[----:B------:R-:W-:Y:S01]  /*21aa0*/  STL.64 [R1+0x890], R16 ;  /* 0x0008901001007387 */ /* 0x000fe20000100a00 */
[----:B------:R0:W-:Y:S03]  /*21ab0*/  STL.64 [R1+0x898], R18 ;  /* 0x0008981201007387 */ /* 0x0001e60000100a00 */
[----:B0-----:R-:W3:Y:S01]  /*21ac0*/  LDL.LU.64 R18, [R1+0x3618] ;  /* 0x0036180001127983 */ /* 0x001ee20000300a00 */
[----:B--2---:R-:W-:Y:S03]  /*21ad0*/  HMMA.16816.F32 R4, R12, R24, R8 ;  /* 0x000000180c04723c */ /* 0x004fe60000001808 */
[----:B------:R-:W2:Y:S01]  /*21ae0*/  LDL.LU R8, [R1+0x4f0] ;  /* 0x0004f00001087983 */ /* 0x000ea20000300800 */
[----:B------:R0:W-:Y:S02]  /*21af0*/  STL.64 [R1+0x8a0], R20 ;  /* 0x0008a01401007387 */ /* 0x0001e40000100a00 */
[----:B------:R1:W-:Y:S11]  /*21b00*/  STL.64 [R1+0x8a8], R22 ;  /* 0x0008a81601007387 */ /* 0x0003f60000100a00 */
[----:B------:R-:W-:Y:S06]  /*21b10*/  @!UPT UIADD3 URZ, URZ, URZ, URZ ;  /* 0x0000003f3f3ff290 */ /* 0x000fec000fffe03f */
[----:B------:R-:W-:Y:S01]  /*21b20*/  STL.64 [R1+0x8c0], R4 ;  /* 0x0008c00401007387 */ /* 0x000fe20000100a00 */
[----:B------:R-:W-:Y:S02]  /*21b30*/  STL.64 [R1+0x8c8], R6 ;  /* 0x0008c80601007387 */ /* 0x000fe40000100a00 */
[----:B------:R-:W2:Y:S02]  /*21b40*/  LDL.LU R9, [R1+0x4f4] ;  /* 0x0004f40001097983 */ /* 0x000ea40000300800 */
[----:B------:R-:W4:Y:S01]  /*21b50*/  LDL.LU R10, [R1+0x4f8] ;  /* 0x0004f800010a7983 */ /* 0x000f220000300800 */
[----:B------:R-:W4:Y:S01]  /*21b60*/  LDL.LU R11, [R1+0x4fc] ;  /* 0x0004fc00010b7983 */ /* 0x000f220000300800 */
[----:B0-----:R-:W2:Y:S02]  /*21b70*/  LDL.LU R20, [R1+0x520] ;  /* 0x0005200001147983 */ /* 0x001ea40000300800 */
[----:B------:R-:W2:Y:S02]  /*21b80*/  LDL.LU R21, [R1+0x524] ;  /* 0x0005240001157983 */ /* 0x000ea40000300800 */
[----:B-1----:R-:W2:Y:S01]  /*21b90*/  LDL.LU R22, [R1+0x528] ;  /* 0x0005280001167983 */ /* 0x002ea20000300800 */
[----:B------:R-:W2:Y:S01]  /*21ba0*/  LDL.LU R23, [R1+0x52c] ;  /* 0x00052c0001177983 */ /* 0x000ea20000300800 */
[----:B------:R-:W-:-:S02]  /*21bb0*/  IMAD.MOV.U32 R16, RZ, RZ, R2 ;  /* 0x000000ffff107224 */ /* 0x000fc400078e0002 */
[----:B------:R-:W-:Y:S02]  /*21bc0*/  IMAD.MOV.U32 R17, RZ, RZ, R29 ;  /* 0x000000ffff117224 */ /* 0x000fe400078e001d */
[----:B------:R-:W3:Y:S01]  /*21bd0*/  LDL.LU R2, [R1+0x3614] ;  /* 0x0036140001027983 */ /* 0x000ee20000300800 */
[----:B------:R-:W3:Y:S02]  /*21be0*/  LDL.LU R29, [R1+0x3610] ;  /* 0x00361000011d7983 */ /* 0x000ee40000300800 */
[----:B------:R0:W-:Y:S02]  /*21bf0*/  STL.64 [R1+0x35e8], R16 ;  /* 0x0035e81001007387 */ /* 0x0001e40000100a00 */
[----:B0-----:R-:W-:Y:S02]  /*21c00*/  IMAD.MOV.U32 R16, RZ, RZ, R28 ;  /* 0x000000ffff107224 */ /* 0x001fe400078e001c */
[----:B------:R-:W-:-:S05]  /*21c10*/  IMAD.MOV.U32 R17, RZ, RZ, R0 ;  /* 0x000000ffff117224 */ /* 0x000fca00078e0000 */
[----:B------:R-:W-:Y:S01]  /*21c20*/  STL.64 [R1+0x3600], R16 ;  /* 0x0036001001007387 */ /* 0x000fe20000100a00 */
[----:B------:R-:W3:Y:S02]  /*21c30*/  LDL.LU.64 R4, [R1+0x8b0] ;  /* 0x0008b00001047983 */ /* 0x000ee40000300a00 */
[----:B------:R-:W3:Y:S01]  /*21c40*/  LDL.LU.64 R6, [R1+0x8b8] ;  /* 0x0008b80001067983 */ /* 0x000ee20000300a00 */
[----:B--2---:R-:W-:Y:S01]  /*21c50*/  STL.64 [R1+0x35c8], R22 ;  /* 0x0035c81601007387 */ /* 0x004fe20000100a00 */
[----:B------:R-:W-:Y:S02]  /*21c60*/  STL.64 [R1+0x35c0], R20 ;  /* 0x0035c01401007387 */ /* 0x000fe40000100a00 */
[----:B------:R-:W2:Y:S02]  /*21c70*/  LDL.LU R24, [R1+0x500] ;  /* 0x0005000001187983 */ /* 0x000ea40000300800 */
[----:B------:R-:W2:Y:S01]  /*21c80*/  LDL.LU R25, [R1+0x504] ;  /* 0x0005040001197983 */ /* 0x000ea20000300800 */
[----:B------:R-:W2:Y:S01]  /*21c90*/  LDL.LU R26, [R1+0x508] ;  /* 0x00050800011a7983 */ /* 0x000ea20000300800 */
[----:B------:R-:W2:Y:S03]  /*21ca0*/  LDL.LU R27, [R1+0x50c] ;  /* 0x00050c00011b7983 */ /* 0x000ea60000300800 */
[----:B--2---:R-:W-:Y:S01]  /*21cb0*/  STL.64 [R1+0x3590], R26 ;  /* 0x0035901a01007387 */ /* 0x004fe20000100a00 */
[----:B------:R0:W-:Y:S03]  /*21cc0*/  STL.64 [R1+0x3588], R24 ;  /* 0x0035881801007387 */ /* 0x0001e60000100a00 */
[----:B0-----:R-:W2:Y:S01]  /*21cd0*/  LDL.LU R24, [R1+0x510] ;  /* 0x0005100001187983 */ /* 0x001ea20000300800 */
[----:B------:R-:W2:Y:S02]  /*21ce0*/  LDL.LU R25, [R1+0x514] ;  /* 0x0005140001197983 */ /* 0x000ea40000300800 */
[----:B------:R-:W2:Y:S02]  /*21cf0*/  LDL.LU R26, [R1+0x518] ;  /* 0x00051800011a7983 */ /* 0x000ea40000300800 */
[----:B------:R-:W2:Y:S01]  /*21d00*/  LDL.LU.64 R20, [R1+0x40] ;  /* 0x0000400001147983 */ /* 0x000ea20000300a00 */
[----:B------:R-:W2:Y:S04]  /*21d10*/  LDL.LU.64 R22, [R1+0x48] ;  /* 0x0000480001167983 */ /* 0x000ea80000300a00 */
[----:B--2---:R-:W-:Y:S01]  /*21d20*/  STL.64 [R1+0x35e0], R22 ;  /* 0x0035e01601007387 */ /* 0x004fe20000100a00 */
[----:B------:R0:W-:Y:S03]  /*21d30*/  STL.64 [R1+0x35d8], R20 ;  /* 0x0035d81401007387 */ /* 0x0001e60000100a00 */
[----:B0-----:R-:W2:Y:S01]  /*21d40*/  LDL.LU.64 R20, [R1+0x2c0] ;  /* 0x0002c00001147983 */ /* 0x001ea20000300a00 */
[----:B------:R-:W2:Y:S02]  /*21d50*/  LDL.LU.64 R22, [R1+0x2c8] ;  /* 0x0002c80001167983 */ /* 0x000ea40000300a00 */
[----:B---3--:R-:W-:-:S02]  /*21d60*/  IMAD.MOV.U32 R27, RZ, RZ, R29 ;  /* 0x000000ffff1b7224 */ /* 0x008fc400078e001d */
[----:B------:R-:W-:Y:S02]  /*21d70*/  IMAD.MOV.U32 R16, RZ, RZ, R19 ;  /* 0x000000ffff107224 */ /* 0x000fe400078e0013 */
[----:B------:R-:W-:-:S07]  /*21d80*/  IMAD.MOV.U32 R17, RZ, RZ, R18 ;  /* 0x000000ffff117224 */ /* 0x000fce00078e0012 */
[----:B------:R-:W-:Y:S01]  /*21d90*/  HMMA.16816.F32 R16, R12, R16, R4 ;  /* 0x000000100c10723c */ /* 0x000fe20000001804 */
[----:B--2---:R-:W-:Y:S01]  /*21da0*/  STL.64 [R1+0x35f8], R22 ;  /* 0x0035f81601007387 */ /* 0x004fe20000100a00 */
[----:B------:R0:W-:Y:S03]  /*21db0*/  STL.64 [R1+0x35f0], R20 ;  /* 0x0035f01401007387 */ /* 0x0001e60000100a00 */
[----:B0-----:R-:W2:Y:S01]  /*21dc0*/  LDL.LU.64 R20, [R1+0x4c0] ;  /* 0x0004c00001147983 */ /* 0x001ea20000300a00 */
[----:B------:R-:W2:Y:S02]  /*21dd0*/  LDL.LU.64 R22, [R1+0x4c8] ;  /* 0x0004c80001167983 */ /* 0x000ea40000300a00 */
[----:B------:R0:W-:Y:S02]  /*21de0*/  STL.64 [R1+0x35a8], R26 ;  /* 0x0035a81a01007387 */ /* 0x0001e40000100a00 */
[----:B------:R-:W-:Y:S01]  /*21df0*/  STL.64 [R1+0x35a0], R24 ;  /* 0x0035a01801007387 */ /* 0x000fe20000100a00 */
[----:B0-----:R-:W3:Y:S01]  /*21e00*/  LDL.64 R26, [R1+0x28] ;  /* 0x00002800011a7983 */ /* 0x001ee20000100a00 */
[----:B----4-:R0:W-:Y:S02]  /*21e10*/  STL.64 [R1+0x3578], R10 ;  /* 0x0035780a01007387 */ /* 0x0101e40000100a00 */
[----:B------:R-:W-:Y:S01]  /*21e20*/  STL.64 [R1+0x3570], R8 ;  /* 0x0035700801007387 */ /* 0x000fe20000100a00 */
[----:B0-----:R-:W4:Y:S09]  /*21e30*/  LDL.64 R10, [R1+0x8] ;  /* 0x00000800010a7983 */ /* 0x001f320000100a00 */
[----:B------:R-:W-:Y:S01]  /*21e40*/  IMAD.MOV.U32 R29, RZ, RZ, R17 ;  /* 0x000000ffff1d7224 */ /* 0x000fe200078e0011 */
[----:B----4-:R0:W-:Y:S04]  /*21e50*/  STL.64 [R1+0x3598], R10 ;  /* 0x0035980a01007387 */ /* 0x0101e80000100a00 */
[----:B0-----:R-:W4:Y:S01]  /*21e60*/  LDL.64 R10, [R1+0x18] ;  /* 0x00001800010a7983 */ /* 0x001f220000100a00 */
[----:B------:R-:W2:Y:S02]  /*21e70*/  LDL.LU.64 R6, [R1+0x3608] ;  /* 0x0036080001067983 */ /* 0x000ea40000300a00 */
[----:B------:R0:W-:Y:S02]  /*21e80*/  STL [R1+0x9d0], R16 ;  /* 0x0009d01001007387 */ /* 0x0001e40000100800 */
[----:B0-----:R-:W2:Y:S01]  /*21e90*/  LDL.LU.64 R16, [R1+0x3600] ;  /* 0x0036000001107983 */ /* 0x001ea20000300a00 */
[----:B------:R-:W-:-:S02]  /*21ea0*/  IMAD.MOV.U32 R5, RZ, RZ, R18 ;  /* 0x000000ffff057224 */ /* 0x000fc400078e0012 */
[----:B------:R-:W-:-:S05]  /*21eb0*/  IMAD.MOV.U32 R4, RZ, RZ, R19 ;  /* 0x000000ffff047224 */ /* 0x000fca00078e0013 */
[----:B------:R-:W-:Y:S01]  /*21ec0*/  STL [R1+0x2d20], R4 ;  /* 0x002d200401007387 */ /* 0x000fe20000100800 */
[----:B------:R-:W-:Y:S02]  /*21ed0*/  STL [R1+0x2d1c], R5 ;  /* 0x002d1c0501007387 */ /* 0x000fe40000100800 */
[----:B------:R-:W-:Y:S01]  /*21ee0*/  STL [R1+0x2d18], R29 ;  /* 0x002d181d01007387 */ /* 0x000fe20000100800 */
[C---:B--2---:R-:W-:Y:S01]  /*21ef0*/  HMMA.16816.F32 R16, R12.reuse, R16, R20 ;  /* 0x000000100c10723c */ /* 0x044fe20000001814 */
[----:B------:R-:W2:Y:S01]  /*21f00*/  LDL.LU.64 R22, [R1+0x35f8] ;  /* 0x0035f80001167983 */ /* 0x000ea20000300a00 */
[----:B------:R-:W2:Y:S11]  /*21f10*/  LDL.LU.64 R20, [R1+0x35f0] ;  /* 0x0035f00001147983 */ /* 0x000eb60000300a00 */
[----:B------:R-:W-:Y:S10]  /*21f20*/  @!UPT UIADD3 URZ, URZ, URZ, URZ ;  /* 0x0000003f3f3ff290 */ /* 0x000ff4000fffe03f */
        /* <DEDUP_REMOVED lines=11> */
[----:B------:R-:W3:Y:S01]  /*21fe0*/  LDL.LU.64 R22, [R1+0x35c8] ;  /* 0x0035c80001167983 */ /* 0x000ee20000300a00 */
[----:B------:R-:W3:Y:S02]  /*21ff0*/  LDL.LU.64 R20, [R1+0x35c0] ;  /* 0x0035c00001147983 */ /* 0x000ee40000300a00 */
[----:B-1----:R-:W3:Y:S02]  /*22000*/  LDL.LU.64 R18, [R1+0x35b8] ;  /* 0x0035b80001127983 */ /* 0x002ee40000300a00 */
[----:B------:R-:W3:Y:S11]  /*22010*/  LDL.LU.64 R16, [R1+0x35b0] ;  /* 0x0035b00001107983 */ /* 0x000ef60000300a00 */
[----:B------:R-:W-:Y:S05]  /*22020*/  @!UPT UIADD3 URZ, URZ, URZ, URZ ;  /* 0x0000003f3f3ff290 */ /* 0x000fea000fffe03f */
[----:B------:R0:W-:Y:S01]  /*22030*/  STL.64 [R1+0x8b0], R12 ;  /* 0x0008b00c01007387 */ /* 0x0001e20000100a00 */
[----:B------:R1:W-:Y:S03]  /*22040*/  STL.64 [R1+0x8b8], R14 ;  /* 0x0008b80e01007387 */ /* 0x0003e60000100a00 */
[----:B0-----:R-:W2:Y:S01]  /*22050*/  LDL.LU R12, [R1+0x4d0] ;  /* 0x0004d000010c7983 */ /* 0x001ea20000300800 */
[----:B------:R-:W2:Y:S02]  /*22060*/  LDL.LU R13, [R1+0x4d4] ;  /* 0x0004d400010d7983 */ /* 0x000ea40000300800 */
[----:B-1----:R-:W2:Y:S01]  /*22070*/  LDL.LU R14, [R1+0x4d8] ;  /* 0x0004d800010e7983 */ /* 0x002ea20000300800 */
[----:B---3--:R-:W-:Y:S11]  /*22080*/  HMMA.16816.F32 R20, R16, R26, R20 ;  /* 0x0000001a1014723c */ /* 0x008ff60000001814 */
[----:B------:R-:W-:Y:S11]  /*22090*/  @!UPT UIADD3 URZ, URZ, URZ, URZ ;  /* 0x0000003f3f3ff290 */ /* 0x000ff6000fffe03f */
[----:B------:R-:W-:Y:S01]  /*220a0*/  @!UPT UIADD3 URZ, URZ, URZ, URZ ;  /* 0x0000003f3f3ff290 */ /* 0x000fe2000fffe03f */
[----:B------:R0:W-:Y:S01]  /*220b0*/  STL.64 [R1+0x520], R20 ;  /* 0x0005201401007387 */ /* 0x0001e20000100a00 */
[----:B------:R-:W-:Y:S02]  /*220c0*/  STL.64 [R1+0x528], R22 ;  /* 0x0005281601007387 */ /* 0x000fe40000100a00 */
[----:B0-----:R-:W-:Y:S02]  /*220d0*/  IMAD.MOV.U32 R21, RZ, RZ, R26 ;  /* 0x000000ffff157224 */ /* 0x001fe400078e001a */
[----:B------:R-:W-:Y:S02]  /*220e0*/  IMAD.MOV.U32 R20, RZ, RZ, R27 ;  /* 0x000000ffff147224 */ /* 0x000fe400078e001b */
[----:B------:R-:W3:Y:S01]  /*220f0*/  LDL.LU.64 R26, [R1+0x35a8] ;  /* 0x0035a800011a7983 */ /* 0x000ee20000300a00 */
[----:B------:R-:W3:Y:S02]  /*22100*/  LDL.LU.64 R24, [R1+0x35a0] ;  /* 0x0035a00001187983 */ /* 0x000ee40000300a00 */
[----:B------:R4:W-:Y:S02]  /*22110*/  STL.64 [R1+0x34f8], R20 ;  /* 0x0034f81401007387 */ /* 0x0009e40000100a00 */
[----:B------:R-:W-:-:S02]  /*22120*/  IMAD.MOV.U32 R15, RZ, RZ, R2 ;  /* 0x000000ffff0f7224 */ /* 0x000fc400078e0002 */
[----:B----4-:R-:W-:Y:S02]  /*22130*/  IMAD.MOV.U32 R21, RZ, RZ, R10 ;  /* 0x000000ffff157224 */ /* 0x010fe400078e000a */
[----:B------:R-:W-:Y:S01]  /*22140*/  IMAD.MOV.U32 R20, RZ, RZ, R11 ;  /* 0x000000ffff147224 */ /* 0x000fe200078e000b */
[C---:B---3--:R-:W-:Y:S01]  /*22150*/  HMMA.16816.F32 R24, R16.reuse, R10, R24 ;  /* 0x0000000a1018723c */ /* 0x048fe20000001818 */
[----:B------:R-:W3:Y:S11]  /*22160*/  LDL.LU.64 R10, [R1+0x3598] ;  /* 0x00359800010a7983 */ /* 0x000ef60000300a00 */
[----:B------:R-:W-:Y:S11]  /*22170*/  @!UPT UIADD3 URZ, URZ, URZ, URZ ;  /* 0x0000003f3f3ff290 */ /* 0x000ff6000fffe03f */
[----:B------:R-:W-:Y:S01]  /*22180*/  STL.64 [R1+0x510], R24 ;  /* 0x0005101801007387 */ /* 0x000fe20000100a00 */
[----:B------:R0:W-:Y:S02]  /*22190*/  STL [R1+0x518], R26 ;  /* 0x0005181a01007387 */ /* 0x0001e40000100800 */
[----:B------:R-:W-:Y:S02]  /*221a0*/  IMAD.MOV.U32 R2, RZ, RZ, R27 ;  /* 0x000000ffff027224 */ /* 0x000fe400078e001b */
[----:B0-----:R-:W3:Y:S01]  /*221b0*/  LDL.LU.64 R26, [R1+0x3590] ;  /* 0x00359000011a7983 */ /* 0x001ee20000300a00 */
[----:B------:R-:W3:Y:S02]  /*221c0*/  LDL.LU.64 R24, [R1+0x3588] ;  /* 0x0035880001187983 */ /* 0x000ee40000300a00 */
[----:B------:R-:W-:Y:S02]  /*221d0*/  STL.64 [R1+0x3538], R20 ;  /* 0x0035381401007387 */ /* 0x000fe40000100a00 */
[----:B------:R-:W4:Y:S01]  /*221e0*/  LDL.64 R22, [R1+0x158] ;  /* 0x0001580001167983 */ /* 0x000f220000100a00 */
[C---:B---3--:R-:W-:Y:S01]  /*221f0*/  HMMA.16816.F32 R24, R16.reuse, R10, R24 ;  /* 0x0000000a1018723c */ /* 0x048fe20000001818 */
[----:B----4-:R0:W-:Y:S04]  /*22200*/  STL.64 [R1+0x3548], R22 ;  /* 0x0035481601007387 */ /* 0x0101e80000100a00 */
[----:B0-----:R-:W3:Y:S01]  /*22210*/  LDL.64 R22, [R1+0x38] ;  /* 0x0000380001167983 */ /* 0x001ee20000100a00 */
[----:B------:R-:W-:Y:S11]  /*22220*/  STL [R1+0x2c90], R2 ;  /* 0x002c900201007387 */ /* 0x000ff60000100800 */
[----:B------:R-:W-:Y:S06]  /*22230*/  @!UPT UIADD3 URZ, URZ, URZ, URZ ;  /* 0x0000003f3f3ff290 */ /* 0x000fec000fffe03f */
[----:B------:R0:W-:Y:S01]  /*22240*/  STL.64 [R1+0x500], R24 ;  /* 0x0005001801007387 */ /* 0x0001e20000100a00 */
[----:B------:R1:W-:Y:S02]  /*22250*/  STL.64 [R1+0x508], R26 ;  /* 0x0005081a01007387 */ /* 0x0003e40000100a00 */
[----:B0-----:R-:W-:Y:S01]  /*22260*/  IMAD.MOV.U32 R25, RZ, RZ, R10 ;  /* 0x000000ffff197224 */ /* 0x001fe200078e000a */
[----:B-1----:R-:W4:Y:S01]  /*22270*/  LDL.LU.64 R26, [R1+0x3580] ;  /* 0x00358000011a7983 */ /* 0x002f220000300a00 */
[----:B------:R-:W-:Y:S02]  /*22280*/  IMAD.MOV.U32 R24, RZ, RZ, R11 ;  /* 0x000000ffff187224 */ /* 0x000fe400078e000b */
[----:B------:R-:W4:Y:S02]  /*22290*/  LDL.LU.64 R10, [R1+0x3578] ;  /* 0x00357800010a7983 */ /* 0x000f240000300a00 */
[----:B------:R-:W4:Y:S02]  /*222a0*/  LDL.LU.64 R8, [R1+0x3570] ;  /* 0x0035700001087983 */ /* 0x000f240000300a00 */
[C---:B----4-:R-:W-:Y:S11]  /*222b0*/  HMMA.16816.F32 R8, R16.reuse, R26, R8 ;  /* 0x0000001a1008723c */ /* 0x050ff60000001808 */
[----:B------:R-:W-:Y:S11]  /*222c0*/  @!UPT UIADD3 URZ, URZ, URZ, URZ ;  /* 0x0000003f3f3ff290 */ /* 0x000ff6000fffe03f */
[----:B------:R-:W-:Y:S01]  /*222d0*/  @!UPT UIADD3 URZ, URZ, URZ, URZ ;  /* 0x0000003f3f3ff290 */ /* 0x000fe2000fffe03f */
[----:B------:R-:W-:Y:S01]  /*222e0*/  STL.64 [R1+0x4f0], R8 ;  /* 0x0004f00801007387 */ /* 0x000fe20000100a00 */
[----:B------:R0:W-:Y:S03]  /*222f0*/  STL.64 [R1+0x4f8], R10 ;  /* 0x0004f80a01007387 */ /* 0x0001e60000100a00 */
[----:B0-----:R-:W4:Y:S01]  /*22300*/  LDL.LU.64 R10, [R1+0x3568] ;  /* 0x00356800010a7983 */ /* 0x001f220000300a00 */
[----:B------:R-:W-:Y:S02]  /*22310*/  STL.64 [R1+0x3470], R26 ;  /* 0x0034701a01007387 */ /* 0x000fe40000100a00 */
[----:B------:R0:W-:Y:S02]  /*22320*/  STL.64 [R1+0x3518], R24 ;  /* 0x0035181801007387 */ /* 0x0001e40000100a00 */
[----:B0-----:R-:W-:Y:S02]  /*22330*/  IMAD.MOV.U32 R24, RZ, RZ, R6 ;  /* 0x000000ffff187224 */ /* 0x001fe400078e0006 */
[----:B------:R-:W-:Y:S01]  /*22340*/  IMAD.MOV.U32 R25, RZ, RZ, R7 ;  /* 0x000000ffff197224 */ /* 0x000fe200078e0007 */
[----:B------:R-:W2:Y:S01]  /*22350*/  LDL.LU R6, [R1+0x3564] ;  /* 0x0035640001067983 */ /* 0x000ea20000300800 */
[----:B------:R-:W2:Y:S02]  /*22360*/  LDL.LU R7, [R1+0x3560] ;  /* 0x0035600001077983 */ /* 0x000ea40000300800 */
[----:B------:R-:W4:Y:S02]  /*22370*/  LDL.LU R26, [R1+0x4e8] ;  /* 0x0004e800011a7983 */ /* 0x000f240000300800 */
[----:B------:R-:W4:Y:S02]  /*22380*/  LDL.LU R27, [R1+0x4ec] ;  /* 0x0004ec00011b7983 */ /* 0x000f240000300800 */
[C---:B----4-:R-:W-:Y:S11]  /*22390*/  HMMA.16816.F32 R24, R16.reuse, R10, R24 ;  /* 0x0000000a1018723c */ /* 0x050ff60000001818 */
[----:B------:R-:W-:Y:S11]  /*223a0*/  @!UPT UIADD3 URZ, URZ, URZ, URZ ;  /* 0x0000003f3f3ff290 */ /* 0x000ff6000fffe03f */
[----:B------:R-:W-:Y:S01]  /*223b0*/  @!UPT UIADD3 URZ, URZ, URZ, URZ ;  /* 0x0000003f3f3ff290 */ /* 0x000fe2000fffe03f */
[----:B------:R-:W-:Y:S01]  /*223c0*/  STL.64 [R1+0x4e0], R24 ;  /* 0x0004e01801007387 */ /* 0x000fe20000100a00 */
[----:B------:R-:W-:Y:S02]  /*223d0*/  STL [R1+0x4e8], R26 ;  /* 0x0004e81a01007387 */ /* 0x000fe40000100800 */
[----:B------:R2:W-:Y:S02]  /*223e0*/  STL.64 [R1+0x3530], R10 ;  /* 0x0035300a01007387 */ /* 0x0005e40000100a00 */
[----:B--2---:R-:W-:Y:S01]  /*223f0*/  HMMA.16816.F32 R8, R16, R6, R12 ;  /* 0x000000061008723c */ /* 0x004fe2000000180c */
[----:B------:R-:W-:Y:S01]  /*22400*/  IMAD.MOV.U32 R2, RZ, RZ, R27 ;  /* 0x000000ffff027224 */ /* 0x000fe200078e001b */
[----:B------:R-:W0:Y:S04]  /*22410*/  LDSM.16.MT88.4 R12, [R3+0x4100] ;  /* 0x00410000030c783b */ /* 0x000e280000004200 */
[----:B------:R-:W-:Y:S01]  /*22420*/  STL [R1+0x2ca0], R2 ;  /* 0x002ca00201007387 */ /* 0x000fe20000100800 */
[----:B------:R1:W-:Y:S02]  /*22430*/  STL.64 [R1+0x3540], R6 ;  /* 0x0035400601007387 */ /* 0x0003e40000100a00 */
[----:B------:R-:W2:Y:S11]  /*22440*/  LDL.LU R4, [R1+0x840] ;  /* 0x0008400001047983 */ /* 0x000eb60000300800 */
[----:B------:R-:W-:Y:S03]  /*22450*/  @!UPT UIADD3 URZ, URZ, URZ, URZ ;  /* 0x0000003f3f3ff290 */ /* 0x000fe6000fffe03f */
[----:B------:R-:W-:Y:S01]  /*22460*/  STL.64 [R1+0x4c0], R8 ;  /* 0x0004c00801007387 */ /* 0x000fe20000100a00 */
[----:B------:R-:W-:Y:S02]  /*22470*/  STL.64 [R1+0x4c8], R10 ;  /* 0x0004c80a01007387 */ /* 0x000fe40000100a00 */
[----:B------:R-:W2:Y:S02]  /*22480*/  LDL.LU R5, [R1+0x844] ;  /* 0x0008440001057983 */ /* 0x000ea40000300800 */
[----:B-1----:R-:W4:Y:S01]  /*22490*/  LDL.LU R6, [R1+0x848] ;  /* 0x0008480001067983 */ /* 0x002f220000300800 */
[----:B------:R-:W4:Y:S04]  /*224a0*/  LDL.LU R7, [R1+0x84c] ;  /* 0x00084c0001077983 */ /* 0x000f280000300800 */
[----:B----4-:R-:W-:Y:S01]  /*224b0*/  STL.64 [R1+0x3558], R6 ;  /* 0x0035580601007387 */ /* 0x010fe20000100a00 */
[----:B--2---:R1:W-:Y:S03]  /*224c0*/  STL.64 [R1+0x3550], R4 ;  /* 0x0035500401007387 */ /* 0x0043e60000100a00 */
[----:B-1----:R-:W2:Y:S01]  /*224d0*/  LDL.LU R4, [R1+0x850] ;  /* 0x0008500001047983 */ /* 0x002ea20000300800 */
[----:B------:R-:W2:Y:S02]  /*224e0*/  LDL.LU R5, [R1+0x854] ;  /* 0x0008540001057983 */ /* 0x000ea40000300800 */
[----:B------:R-:W2:Y:S02]  /*224f0*/  LDL.LU R6, [R1+0x858] ;  /* 0x0008580001067983 */ /* 0x000ea40000300800 */
[----:B------:R-:W2:Y:S01]  /*22500*/  LDL.LU R7, [R1+0x85c] ;  /* 0x00085c0001077983 */ /* 0x000ea20000300800 */
[----:B------:R-:W4:Y:S01]  /*22510*/  LDL.LU R24, [R1+0x820] ;  /* 0x0008200001187983 */ /* 0x000f220000300800 */
[----:B------:R-:W4:Y:S02]  /*22520*/  LDL.LU R25, [R1+0x824] ;  /* 0x0008240001197983 */ /* 0x000f240000300800 */
[----:B------:R-:W4:Y:S02]  /*22530*/  LDL.LU R26, [R1+0x828] ;  /* 0x00082800011a7983 */ /* 0x000f240000300800 */
[----:B------:R-:W4:Y:S01]  /*22540*/  LDL.LU R27, [R1+0x82c] ;  /* 0x00082c00011b7983 */ /* 0x000f220000300800 */
[----:B------:R-:W4:Y:S01]  /*22550*/  LDL.LU R8, [R1+0x830] ;  /* 0x0008300001087983 */ /* 0x000f220000300800 */
[----:B------:R-:W4:Y:S02]  /*22560*/  LDL.LU R9, [R1+0x834] ;  /* 0x0008340001097983 */ /* 0x000f240000300800 */
[----:B------:R-:W4:Y:S02]  /*22570*/  LDL.LU R10, [R1+0x838] ;  /* 0x00083800010a7983 */ /* 0x000f240000300800 */
[----:B------:R-:W4:Y:S02]  /*22580*/  LDL.LU R11, [R1+0x83c] ;  /* 0x00083c00010b7983 */ /* 0x000f240000300800 */
[----:B---3--:R-:W-:-:S02]  /*22590*/  IMAD.MOV.U32 R2, RZ, RZ, R22 ;  /* 0x000000ffff027224 */ /* 0x008fc400078e0016 */
[----:B------:R-:W-:Y:S01]  /*225a0*/  IMAD.MOV.U32 R0, RZ, RZ, R23 ;  /* 0x000000ffff007224 */ /* 0x000fe200078e0017 */
[C---:B--2---:R-:W-:Y:S01]  /*225b0*/  HMMA.16816.F32 R4, R16.reuse, R22, R4 ;  /* 0x000000161004723c */ /* 0x044fe20000001804 */
[----:B----4-:R1:W-:Y:S01]  /*225c0*/  STL.64 [R1+0x3528], R26 ;  /* 0x0035281a01007387 */ /* 0x0103e20000100a00 */
[----:B------:R-:W-:Y:S03]  /*225d0*/  STL.64 [R1+0x3520], R24 ;  /* 0x0035201801007387 */ /* 0x000fe60000100a00 */
[----:B-1----:R-:W2:Y:S01]  /*225e0*/  LDL.64 R26, [R1+0x148] ;  /* 0x00014800011a7983 */ /* 0x002ea20000100a00 */
[----:B------:R-:W-:Y:S02]  /*225f0*/  STL [R1+0x3440], R3 ;  /* 0x0034400301007387 */ /* 0x000fe40000100800 */
[----:B0-----:R0:W-:Y:S02]  /*22600*/  STL.64 [R1+0x3360], R14 ;  /* 0x0033600e01007387 */ /* 0x0011e40000100a00 */
[----:B------:R-:W-:Y:S01]  /*22610*/  STL.64 [R1+0x3358], R12 ;  /* 0x0033580c01007387 */ /* 0x000fe20000100a00 */
[----:B0-----:R-:W3:Y:S11]  /*22620*/  LDL.64 R14, [R1+0xd8] ;  /* 0x0000d800010e7983 */ /* 0x001ef60000100a00 */
[----:B------:R-:W-:Y:S01]  /*22630*/  @!UPT UIADD3 URZ, URZ, URZ, URZ ;  /* 0x0000003f3f3ff290 */ /* 0x000fe2000fffe03f */
[----:B------:R-:W-:Y:S02]  /*22640*/  STL.64 [R1+0x9a0], R4 ;  /* 0x0009a00401007387 */ /* 0x000fe40000100a00 */
[----:B------:R0:W-:Y:S02]  /*22650*/  STL.64 [R1+0x9a8], R6 ;  /* 0x0009a80601007387 */ /* 0x0001e40000100a00 */
[----:B0-----:R-:W4:Y:S01]  /*22660*/  LDL.LU.64 R6, [R1+0x3558] ;  /* 0x0035580001067983 */ /* 0x001f220000300a00 */
[----:B------:R-:W4:Y:S02]  /*22670*/  LDL.LU.64 R4, [R1+0x3550] ;  /* 0x0035500001047983 */ /* 0x000f240000300a00 */
[----:B------:R-:W4:Y:S02]  /*22680*/  LDL.LU.64 R22, [R1+0x3548] ;  /* 0x0035480001167983 */ /* 0x000f240000300a00 */
[----:B------:R-:W-:Y:S01]  /*22690*/  STL [R1+0x3448], R0 ;  /* 0x0034480001007387 */ /* 0x000fe20000100800 */
[----:B------:R-:W-:Y:S01]  /*226a0*/  STL [R1+0x3444], R2 ;  /* 0x0034440201007387 */ /* 0x000fe20000100800 */
[C---:B----4-:R-:W-:Y:S11]  /*226b0*/  HMMA.16816.F32 R4, R16.reuse, R22, R4 ;  /* 0x000000161004723c */ /* 0x050ff60000001804 */
[----:B------:R-:W-:Y:S11]  /*226c0*/  @!UPT UIADD3 URZ, URZ, URZ, URZ ;  /* 0x0000003f3f3ff290 */ /* 0x000ff6000fffe03f */
[----:B------:R-:W-:Y:S01]  /*226d0*/  @!UPT UIADD3 URZ, URZ, URZ, URZ ;  /* 0x0000003f3f3ff290 */ /* 0x000fe2000fffe03f */
[----:B------:R0:W-:Y:S01]  /*226e0*/  STL.64 [R1+0x990], R4 ;  /* 0x0009900401007387 */ /* 0x0001e20000100a00 */
[----:B------:R1:W-:Y:S02]  /*226f0*/  STL.64 [R1+0x998], R6 ;  /* 0x0009980601007387 */ /* 0x0003e40000100a00 */
[----:B0-----:R-:W-:Y:S01]  /*22700*/  IMAD.MOV.U32 R5, RZ, RZ, R22 ;  /* 0x000000ffff057224 */ /* 0x001fe200078e0016 */
[----:B-1----:R-:W4:Y:S01]  /*22710*/  LDL.LU.64 R6, [R1+0x3540] ;  /* 0x0035400001067983 */ /* 0x002f220000300a00 */
[----:B------:R-:W-:Y:S02]  /*22720*/  IMAD.MOV.U32 R4, RZ, RZ, R23 ;  /* 0x000000ffff047224 */ /* 0x000fe400078e0017 */
[----:B------:R-:W3:Y:S02]  /*22730*/  LDL.LU.64 R20, [R1+0x3538] ;  /* 0x0035380001147983 */ /* 0x000ee40000300a00 */
[----:B------:R-:W3:Y:S01]  /*22740*/  LDL.64 R22, [R1+0x118] ;  /* 0x0001180001167983 */ /* 0x000ee20000100a00 */
[----:B--2---:R-:W-:Y:S01]  /*22750*/  HMMA.16816.F32 R8, R16, R26, R8 ;  /* 0x0000001a1008723c */ /* 0x004fe20000001808 */
[----:B---3--:R-:W-:Y:S01]  /*22760*/  STL.64 [R1+0x3510], R22 ;  /* 0x0035101601007387 */ /* 0x008fe20000100a00 */
[----:B------:R0:W-:Y:S03]  /*22770*/  STL.64 [R1+0x3508], R20 ;  /* 0x0035081401007387 */ /* 0x0001e60000100a00 */
[----:B0-----:R-:W2:Y:S01]  /*22780*/  LDL.LU R20, [R1+0x810] ;  /* 0x0008100001147983 */ /* 0x001ea20000300800 */
[----:B------:R-:W2:Y:S02]  /*22790*/  LDL.LU R21, [R1+0x814] ;  /* 0x0008140001157983 */ /* 0x000ea40000300800 */
[----:B------:R-:W2:Y:S02]  /*227a0*/  LDL.LU R22, [R1+0x818] ;  /* 0x0008180001167983 */ /* 0x000ea40000300800 */
[----:B------:R-:W2:Y:S01]  /*227b0*/  LDL.LU R23, [R1+0x81c] ;  /* 0x00081c0001177983 */ /* 0x000ea20000300800 */
[----:B------:R0:W-:Y:S01]  /*227c0*/  STL [R1+0x3450], R4 ;  /* 0x0034500401007387 */ /* 0x0001e20000100800 */
[----:B------:R1:W-:Y:S02]  /*227d0*/  STL [R1+0x344c], R5 ;  /* 0x00344c0501007387 */ /* 0x0003e40000100800 */
[----:B----4-:R3:W-:Y:S01]  /*227e0*/  STL.64 [R1+0x3500], R6 ;  /* 0x0035000601007387 */ /* 0x0107e20000100a00 */
[----:B0-----:R-:W4:Y:S01]  /*227f0*/  LDL.LU R4, [R1+0x800] ;  /* 0x0008000001047983 */ /* 0x001f220000300800 */
[----:B-1----:R-:W4:Y:S03]  /*22800*/  LDL.LU R5, [R1+0x804] ;  /* 0x0008040001057983 */ /* 0x002f260000300800 */
[----:B---3--:R-:W4:Y:S01]  /*22810*/  LDL.LU R6, [R1+0x808] ;  /* 0x0008080001067983 */ /* 0x008f220000300800 */
[----:B------:R-:W4:Y:S03]  /*22820*/  LDL.LU R7, [R1+0x80c] ;  /* 0x00080c0001077983 */ /* 0x000f260000300800 */
[----:B------:R-:W-:Y:S02]  /*22830*/  STL.64 [R1+0x980], R8 ;  /* 0x0009800801007387 */ /* 0x000fe40000100a00 */
[----:B------:R0:W-:Y:S02]  /*22840*/  STL.64 [R1+0x988], R10 ;  /* 0x0009880a01007387 */ /* 0x0001e40000100a00 */
[----:B0-----:R-:W3:Y:S01]  /*22850*/  LDL.LU.64 R10, [R1+0x3530] ;  /* 0x00353000010a7983 */ /* 0x001ee20000300a00 */
[----:B------:R-:W-:-:S02]  /*22860*/  IMAD.MOV.U32 R8, RZ, RZ, R27 ;  /* 0x000000ffff087224 */ /* 0x000fc400078e001b */
[----:B------:R-:W-:Y:S02]  /*22870*/  IMAD.MOV.U32 R9, RZ, RZ, R26 ;  /* 0x000000ffff097224 */ /* 0x000fe400078e001a */
[----:B------:R-:W2:Y:S01]  /*22880*/  LDL.LU.64 R26, [R1+0x3528] ;  /* 0x00352800011a7983 */ /* 0x000ea20000300a00 */
[----:B------:R-:W2:Y:S02]  /*22890*/  LDL.LU.64 R24, [R1+0x3520] ;  /* 0x0035200001187983 */ /* 0x000ea40000300a00 */
[----:B------:R-:W-:Y:S02]  /*228a0*/  STL [R1+0x3458], R8 ;  /* 0x0034580801007387 */ /* 0x000fe40000100800 */
[----:B------:R-:W-:Y:S01]  /*228b0*/  STL [R1+0x3454], R9 ;  /* 0x0034540901007387 */ /* 0x000fe20000100800 */
[----:B---3--:R0:W-:Y:S04]  /*228c0*/  STL.64 [R1+0x34f0], R10 ;  /* 0x0034f00a01007387 */ /* 0x0081e80000100a00 */
[----:B0-----:R-:W2:Y:S02]  /*228d0*/  LDL.64 R10, [R1+0x138] ;  /* 0x00013800010a7983 */ /* 0x001ea40000100a00 */
[----:B--2---:R-:W-:Y:S11]  /*228e0*/  HMMA.16816.F32 R24, R16, R10, R24 ;  /* 0x0000000a1018723c */ /* 0x004ff60000001818 */
[----:B------:R-:W-:Y:S11]  /*228f0*/  @!UPT UIADD3 URZ, URZ, URZ, URZ ;  /* 0x0000003f3f3ff290 */ /* 0x000ff6000fffe03f */
[----:B------:R-:W-:Y:S01]  /*22900*/  @!UPT UIADD3 URZ, URZ, URZ, URZ ;  /* 0x0000003f3f3ff290 */ /* 0x000fe2000fffe03f */
[----:B------:R0:W-:Y:S01]  /*22910*/  STL.64 [R1+0x970], R24 ;  /* 0x0009701801007387 */ /* 0x0001e20000100a00 */
[----:B------:R1:W-:Y:S03]  /*22920*/  STL.64 [R1+0x978], R26 ;  /* 0x0009781a01007387 */ /* 0x0003e60000100a00 */
[----:B0-----:R-:W1:Y:S01]  /*22930*/  LDL.LU.64 R24, [R1+0x3518] ;  /* 0x0035180001187983 */ /* 0x001e620000300a00 */
[----:B------:R-:W2:Y:S02]  /*22940*/  LDL.LU R8, [R1+0x7e0] ;  /* 0x0007e00001087983 */ /* 0x000ea40000300800 */
[----:B------:R-:W-:Y:S02]  /*22950*/  IMAD.MOV.U32 R13, RZ, RZ, R10 ;  /* 0x000000ffff0d7224 */ /* 0x000fe400078e000a */
[----:B------:R-:W2:Y:S02]  /*22960*/  LDL.LU R9, [R1+0x7e4] ;  /* 0x0007e40001097983 */ /* 0x000ea40000300800 */
[----:B------:R-:W-:Y:S01]  /*22970*/  IMAD.MOV.U32 R12, RZ, RZ, R11 ;  /* 0x000000ffff0c7224 */ /* 0x000fe200078e000b */
[----:B------:R-:W2:Y:S01]  /*22980*/  LDL.LU R10, [R1+0x7e8] ;  /* 0x0007e800010a7983 */ /* 0x000ea20000300800 */
[----:B------:R-:W2:Y:S02]  /*22990*/  LDL.LU R11, [R1+0x7ec] ;  /* 0x0007ec00010b7983 */ /* 0x000ea40000300800 */
[----:B-1----:R-:W-:-:S02]  /*229a0*/  IMAD.MOV.U32 R26, RZ, RZ, R25 ;  /* 0x000000ffff1a7224 */ /* 0x002fc400078e0019 */
[----:B------:R-:W-:-:S05]  /*229b0*/  IMAD.MOV.U32 R27, RZ, RZ, R24 ;  /* 0x000000ffff1b7224 */ /* 0x000fca00078e0018 */
[----:B------:R0:W-:Y:S04]  /*229c0*/  STL.64 [R1+0x3488], R26 ;  /* 0x0034881a01007387 */ /* 0x0001e80000100a00 */
[----:B0-----:R-:W3:Y:S01]  /*229d0*/  LDL.64 R26, [R1+0x128] ;  /* 0x00012800011a7983 */ /* 0x001ee20000100a00 */
[----:B------:R-:W-:Y:S02]  /*229e0*/  STL [R1+0x345c], R13 ;  /* 0x00345c0d01007387 */ /* 0x000fe40000100800 */
[----:B------:R0:W-:Y:S02]  /*229f0*/  STL.64 [R1+0x34d8], R14 ;  /* 0x0034d80e01007387 */ /* 0x0001e40000100a00 */
[----:B------:R-:W-:Y:S01]  /*22a00*/  STL [R1+0x34d0], R12 ;  /* 0x0034d00c01007387 */ /* 0x000fe20000100800 */
[----:B0-----:R-:W2:Y:S01]  /*22a10*/  LDL.64 R14, [R1+0x108] ;  /* 0x00010800010e7983 */ /* 0x001ea20000100a00 */
[----:B---3--:R-:W-:Y:S11]  /*22a20*/  HMMA.16816.F32 R20, R16, R26, R20 ;  /* 0x0000001a1014723c */ /* 0x008ff60000001814 */
[----:B------:R-:W-:Y:S11]  /*22a30*/  @!UPT UIADD3 URZ, URZ, URZ, URZ ;  /* 0x0000003f3f3ff290 */ /* 0x000ff6000fffe03f */
[----:B------:R-:W-:Y:S01]  /*22a40*/  @!UPT UIADD3 URZ, URZ, URZ, URZ ;  /* 0x0000003f3f3ff290 */ /* 0x000fe2000fffe03f */
[----:B------:R-:W-:Y:S01]  /*22a50*/  STL.64 [R1+0x960], R20 ;  /* 0x0009601401007387 */ /* 0x000fe20000100a00 */
[----:B------:R0:W-:Y:S03]  /*22a60*/  STL.64 [R1+0x968], R22 ;  /* 0x0009681601007387 */ /* 0x0001e60000100a00 */
[----:B0-----:R-:W4:Y:S01]  /*22a70*/  LDL.LU.64 R22, [R1+0x3510] ;  /* 0x0035100001167983 */ /* 0x001f220000300a00 */
[----:B------:R-:W3:Y:S02]  /*22a80*/  LDL.LU.64 R20, [R1+0x3508] ;  /* 0x0035080001147983 */ /* 0x000ee40000300a00 */
[----:B------:R-:W-:Y:S02]  /*22a90*/  IMAD.MOV.U32 R29, RZ, RZ, R26 ;  /* 0x000000ffff1d7224 */ /* 0x000fe400078e001a */
[----:B------:R-:W-:Y:S02]  /*22aa0*/  IMAD.MOV.U32 R28, RZ, RZ, R27 ;  /* 0x000000ffff1c7224 */ /* 0x000fe400078e001b */
[----:B---3--:R-:W-:-:S02]  /*22ab0*/  IMAD.MOV.U32 R26, RZ, RZ, R21 ;  /* 0x000000ffff1a7224 */ /* 0x008fc400078e0015 */
[----:B------:R-:W-:Y:S01]  /*22ac0*/  IMAD.MOV.U32 R27, RZ, RZ, R20 ;  /* 0x000000ffff1b7224 */ /* 0x000fe200078e0014 */
[C---:B----4-:R-:W-:Y:S04]  /*22ad0*/  HMMA.16816.F32 R4, R16.reuse, R22, R4 ;  /* 0x000000161004723c */ /* 0x050fe80000001804 */
[----:B------:R0:W-:Y:S01]  /*22ae0*/  STL.64 [R1+0x34a0], R26 ;  /* 0x0034a01a01007387 */ /* 0x0001e20000100a00 */
[----:B------:R-:W3:Y:S02]  /*22af0*/  LDL.LU R24, [R1+0x7f0] ;  /* 0x0007f00001187983 */ /* 0x000ee40000300800 */
[----:B------:R-:W3:Y:S01]  /*22b00*/  LDL.LU R25, [R1+0x7f4] ;  /* 0x0007f40001197983 */ /* 0x000ee20000300800 */
[----:B0-----:R-:W3:Y:S01]  /*22b10*/  LDL.LU R26, [R1+0x7f8] ;  /* 0x0007f800011a7983 */ /* 0x001ee20000300800 */
[----:B------:R-:W3:Y:S11]  /*22b20*/  LDL.LU R27, [R1+0x7fc] ;  /* 0x0007fc00011b7983 */ /* 0x000ef60000300800 */
[----:B------:R-:W-:Y:S03]  /*22b30*/  @!UPT UIADD3 URZ, URZ, URZ, URZ ;  /* 0x0000003f3f3ff290 */ /* 0x000fe6000fffe03f */
[----:B------:R-:W-:Y:S01]  /*22b40*/  STL.64 [R1+0x950], R4 ;  /* 0x0009500401007387 */ /* 0x000fe20000100a00 */
[----:B------:R0:W-:Y:S03]  /*22b50*/  STL.64 [R1+0x958], R6 ;  /* 0x0009580601007387 */ /* 0x0001e60000100a00 */
[----:B0-----:R-:W4:Y:S01]  /*22b60*/  LDL.LU.64 R6, [R1+0x3500] ;  /* 0x0035000001067983 */ /* 0x001f220000300a00 */
[----:B--2---:R-:W-:Y:S02]  /*22b70*/  IMAD.MOV.U32 R5, RZ, RZ, R14 ;  /* 0x000000ffff057224 */ /* 0x004fe400078e000e */
[----:B------:R-:W2:Y:S01]  /*22b80*/  LDL.LU.64 R20, [R1+0x34f8] ;  /* 0x0034f80001147983 */ /* 0x000ea20000300a00 */
[----:B---3--:R-:W-:Y:S11]  /*22b90*/  HMMA.16816.F32 R24, R16, R14, R24 ;  /* 0x0000000e1018723c */ /* 0x008ff60000001818 */
[----:B------:R-:W-:Y:S11]  /*22ba0*/  @!UPT UIADD3 URZ, URZ, URZ, URZ ;  /* 0x0000003f3f3ff290 */ /* 0x000ff6000fffe03f */
[----:B------:R-:W-:Y:S01]  /*22bb0*/  @!UPT UIADD3 URZ, URZ, URZ, URZ ;  /* 0x0000003f3f3ff290 */ /* 0x000fe2000fffe03f */
[----:B------:R-:W-:Y:S01]  /*22bc0*/  STL.64 [R1+0x850], R24 ;  /* 0x0008501801007387 */ /* 0x000fe20000100a00 */
[----:B------:R-:W-:Y:S02]  /*22bd0*/  STL.64 [R1+0x858], R26 ;  /* 0x0008581a01007387 */ /* 0x000fe40000100a00 */
[----:B----4-:R0:W-:Y:S02]  /*22be0*/  STL.64 [R1+0x34e8], R6 ;  /* 0x0034e80601007387 */ /* 0x0101e40000100a00 */
[----:B------:R-:W-:Y:S01]  /*22bf0*/  STL [R1+0x34e0], R5 ;  /* 0x0034e00501007387 */ /* 0x000fe20000100800 */
[----:B0-----:R-:W3:Y:S01]  /*22c00*/  LDL.64 R6, [R1+0xf8] ;  /* 0x0000f80001067983 */ /* 0x001ee20000100a00 */
[----:B--2---:R-:W-:Y:S02]  /*22c10*/  IMAD.MOV.U32 R26, RZ, RZ, R21 ;  /* 0x000000ffff1a7224 */ /* 0x004fe400078e0015 */
[----:B------:R-:W-:Y:S02]  /*22c20*/  IMAD.MOV.U32 R27, RZ, RZ, R20 ;  /* 0x000000ffff1b7224 */ /* 0x000fe400078e0014 */
[----:B------:R-:W2:Y:S01]  /*22c30*/  LDL.LU R12, [R1+0x7d0] ;  /* 0x0007d000010c7983 */ /* 0x000ea20000300800 */
[----:B------:R-:W2:Y:S01]  /*22c40*/  LDL.LU R13, [R1+0x7d4] ;  /* 0x0007d400010d7983 */ /* 0x000ea20000300800 */
[----:B------:R-:W-:-:S02]  /*22c50*/  IMAD.MOV.U32 R0, RZ, RZ, R15 ;  /* 0x000000ffff007224 */ /* 0x000fc400078e000f */
[----:B------:R-:W2:Y:S02]  /*22c60*/  LDL.LU R14, [R1+0x7d8] ;  /* 0x0007d800010e7983 */ /* 0x000ea40000300800 */
[----:B------:R-:W2:Y:S01]  /*22c70*/  LDL.LU R15, [R1+0x7dc] ;  /* 0x0007dc00010f7983 */ /* 0x000ea20000300800 */
[----:B------:R0:W-:Y:S01]  /*22c80*/  STL.64 [R1+0x34c8], R26 ;  /* 0x0034c81a01007387 */ /* 0x0001e20000100a00 */
[----:B------:R-:W-:Y:S02]  /*22c90*/  IMAD.MOV.U32 R2, RZ, RZ, R22 ;  /* 0x000000ffff027224 */ /* 0x000fe400078e0016 */
[----:B------:R-:W-:Y:S01]  /*22ca0*/  IMAD.MOV.U32 R3, RZ, RZ, R23 ;  /* 0x000000ffff037224 */ /* 0x000fe200078e0017 */
[----:B0-----:R-:W2:Y:S01]  /*22cb0*/  LDL.64 R26, [R1+0xe8] ;  /* 0x0000e800011a7983 */ /* 0x001ea20000100a00 */
[----:B------:R-:W4:Y:S02]  /*22cc0*/  LDL.LU R20, [R1+0x4b0] ;  /* 0x0004b00001147983 */ /* 0x000f240000300800 */
[----:B------:R-:W4:Y:S02]  /*22cd0*/  LDL.LU R21, [R1+0x4b4] ;  /* 0x0004b40001157983 */ /* 0x000f240000300800 */
[----:B------:R-:W4:Y:S01]  /*22ce0*/  LDL.LU R22, [R1+0x4b8] ;  /* 0x0004b80001167983 */ /* 0x000f220000300800 */
[----:B------:R-:W4:Y:S01]  /*22cf0*/  LDL.LU R23, [R1+0x4bc] ;  /* 0x0004bc0001177983 */ /* 0x000f220000300800 */
[C---:B---3--:R-:W-:Y:S01]  /*22d00*/  HMMA.16816.F32 R8, R16.reuse, R6, R8 ;  /* 0x000000061008723c */ /* 0x048fe20000001808 */
[----:B------:R-:W-:Y:S11]  /*22d10*/  IMAD.MOV.U32 R4, RZ, RZ, R7 ;  /* 0x000000ffff047224 */ /* 0x000ff600078e0007 */
[----:B------:R-:W-:Y:S11]  /*22d20*/  @!UPT UIADD3 URZ, URZ, URZ, URZ ;  /* 0x0000003f3f3ff290 */ /* 0x000ff6000fffe03f */
[----:B------:R0:W-:Y:S01]  /*22d30*/  STL.64 [R1+0x840], R8 ;  /* 0x0008400801007387 */ /* 0x0001e20000100a00 */
[----:B------:R1:W-:Y:S02]  /*22d40*/  STL.64 [R1+0x848], R10 ;  /* 0x0008480a01007387 */ /* 0x0003e40000100a00 */
[----:B0-----:R-:W-:Y:S01]  /*22d50*/  IMAD.MOV.U32 R9, RZ, RZ, R6 ;  /* 0x000000ffff097224 */ /* 0x001fe200078e0006 */
[----:B-1----:R-:W3:Y:S01]  /*22d60*/  LDL.LU.64 R10, [R1+0x34f0] ;  /* 0x0034f000010a7983 */ /* 0x002ee20000300a00 */
[----:B------:R-:W2:Y:S02]  /*22d70*/  LDL.LU.64 R6, [R1+0x34e8] ;  /* 0x0034e80001067983 */ /* 0x000ea40000300a00 */
[----:B------:R-:W3:Y:S01]  /*22d80*/  LDL.LU R5, [R1+0x34e0] ;  /* 0x0034e00001057983 */ /* 0x000ee20000300800 */
[----:B--2---:R-:W-:Y:S01]  /*22d90*/  STL.64 [R1+0x3468], R6 ;  /* 0x0034680601007387 */ /* 0x004fe20000100a00 */
[----:B---3--:R0:W-:Y:S03]  /*22da0*/  STL.64 [R1+0x3460], R4 ;  /* 0x0034600401007387 */ /* 0x0081e60000100a00 */
[----:B0-----:R-:W2:Y:S01]  /*22db0*/  LDL.LU R4, [R1+0x470] ;  /* 0x0004700001047983 */ /* 0x001ea20000300800 */
[----:B------:R-:W2:Y:S02]  /*22dc0*/  LDL.LU R5, [R1+0x474] ;  /* 0x0004740001057983 */ /* 0x000ea40000300800 */
[----:B------:R-:W3:Y:S02]  /*22dd0*/  LDL.LU R6, [R1+0x478] ;  /* 0x0004780001067983 */ /* 0x000ee40000300800 */
[----:B------:R-:W3:Y:S02]  /*22de0*/  LDL.LU R7, [R1+0x47c] ;  /* 0x00047c0001077983 */ /* 0x000ee40000300800 */
[----:B---3--:R-:W-:Y:S01]  /*22df0*/  STL.64 [R1+0x3480], R6 ;  /* 0x0034800601007387 */ /* 0x008fe20000100a00 */
[----:B--2---:R0:W-:Y:S03]  /*22e00*/  STL.64 [R1+0x3478], R4 ;  /* 0x0034780401007387 */ /* 0x0041e60000100a00 */
[----:B0-----:R-:W2:Y:S01]  /*22e10*/  LDL.LU R4, [R1+0x480] ;  /* 0x0004800001047983 */ /* 0x001ea20000300800 */
[----:B------:R-:W2:Y:S02]  /*22e20*/  LDL.LU R5, [R1+0x484] ;  /* 0x0004840001057983 */ /* 0x000ea40000300800 */
[----:B------:R-:W3:Y:S02]  /*22e30*/  LDL.LU R6, [R1+0x488] ;  /* 0x0004880001067983 */ /* 0x000ee40000300800 */
[----:B------:R-:W3:Y:S01]  /*22e40*/  LDL.LU R7, [R1+0x48c] ;  /* 0x00048c0001077983 */ /* 0x000ee20000300800 */
[----:B------:R-:W-:Y:S01]  /*22e50*/  HMMA.16816.F32 R12, R16, R26, R12 ;  /* 0x0000001a100c723c */ /* 0x000fe2000000180c */
[----:B---3--:R-:W-:Y:S01]  /*22e60*/  STL.64 [R1+0x3498], R6 ;  /* 0x0034980601007387 */ /* 0x008fe20000100a00 */
[----:B--2---:R0:W-:Y:S03]  /*22e70*/  STL.64 [R1+0x3490], R4 ;  /* 0x0034900401007387 */ /* 0x0041e60000100a00 */
        /* <DEDUP_REMOVED lines=8> */
[----:B------:R-:W2:Y:S02]  /*22f00*/  LDL.LU R6, [R1+0x4a8] ;  /* 0x0004a80001067983 */ /* 0x000ea40000300800 */
[----:B------:R-:W2:Y:S02]  /*22f10*/  LDL.LU R7, [R1+0x4ac] ;  /* 0x0004ac0001077983 */ /* 0x000ea40000300800 */
[----:B------:R-:W-:Y:S01]  /*22f20*/  STL.64 [R1+0x4d0], R12 ;  /* 0x0004d00c01007387 */ /* 0x000fe20000100a00 */
[----:B------:R0:W-:Y:S03]  /*22f30*/  STL.64 [R1+0x4d8], R14 ;  /* 0x0004d80e01007387 */ /* 0x0001e60000100a00 */
[----:B0-----:R-:W4:Y:S01]  /*22f40*/  LDL.LU.64 R14, [R1+0x34d8] ;  /* 0x0034d800010e7983 */ /* 0x001f220000300a00 */
[----:B------:R-:W3:Y:S02]  /*22f50*/  LDL.LU R12, [R1+0x34d0] ;  /* 0x0034d000010c7983 */ /* 0x000ee40000300800 */
[----:B------:R-:W-:-:S02]  /*22f60*/  IMAD.MOV.U32 R13, RZ, RZ, R26 ;  /* 0x000000ffff0d7224 */ /* 0x000fc400078e001a */
[----:B------:R-:W-:Y:S02]  /*22f70*/  IMAD.MOV.U32 R8, RZ, RZ, R27 ;  /* 0x000000ffff087224 */ /* 0x000fe400078e001b */
[----:B------:R-:W2:Y:S01]  /*22f80*/  LDL.LU.64 R26, [R1+0x34c8] ;  /* 0x0034c800011a7983 */ /* 0x000ea20000300a00 */
[----:B----4-:R-:W-:Y:S03]  /*22f90*/  HMMA.16816.F32 R16, R16, R14, R20 ;  /* 0x0000000e1010723c */ /* 0x010fe60000001814 */
[----:B------:R-:W2:Y:S01]  /*22fa0*/  LDL.LU.64 R22, [R1+0x34c0] ;  /* 0x0034c00001167983 */ /* 0x000ea20000300a00 */
[----:B------:R-:W2:Y:S11]  /*22fb0*/  LDL.LU.64 R20, [R1+0x34b8] ;  /* 0x0034b80001147983 */ /* 0x000eb60000300a00 */
[----:B------:R-:W-:Y:S08]  /*22fc0*/  @!UPT UIADD3 URZ, URZ, URZ, URZ ;  /* 0x0000003f3f3ff290 */ /* 0x000ff0000fffe03f */
[----:B------:R0:W-:Y:S01]  /*22fd0*/  STL.64 [R1+0x4b0], R16 ;  /* 0x0004b01001007387 */ /* 0x0001e20000100a00 */
[----:B------:R1:W-:Y:S03]  /*22fe0*/  STL.64 [R1+0x4b8], R18 ;  /* 0x0004b81201007387 */ /* 0x0003e60000100a00 */
[----:B0-----:R-:W4:Y:S01]  /*22ff0*/  LDL.LU R16, [R1+0x450] ;  /* 0x0004500001107983 */ /* 0x001f220000300800 */
[----:B------:R-:W4:Y:S02]  /*23000*/  LDL.LU R17, [R1+0x454] ;  /* 0x0004540001117983 */ /* 0x000f240000300800 */
[----:B-1----:R-:W4:Y:S02]  /*23010*/  LDL.LU R18, [R1+0x458] ;  /* 0x0004580001127983 */ /* 0x002f240000300800 */
[----:B------:R-:W4:Y:S01]  /*23020*/  LDL.LU R19, [R1+0x45c] ;  /* 0x00045c0001137983 */ /* 0x000f220000300800 */
[----:B------:R-:W-:Y:S01]  /*23030*/  STL.64 [R1+0x3378], R14 ;  /* 0x0033780e01007387 */ /* 0x000fe20000100a00 */
[C---:B--2---:R-:W-:Y:S03]  /*23040*/  HMMA.16816.F32 R24, R20.reuse, R26, R4 ;  /* 0x0000001a1418723c */ /* 0x044fe60000001804 */
[----:B------:R-:W2:Y:S01]  /*23050*/  LDL.LU.64 R6, [R1+0x34b0] ;  /* 0x0034b00001067983 */ /* 0x000ea20000300a00 */
[----:B------:R-:W2:Y:S11]  /*23060*/  LDL.LU.64 R4, [R1+0x34a8] ;  /* 0x0034a80001047983 */ /* 0x000eb60000300a00 */
[----:B------:R-:W-:Y:S08]  /*23070*/  @!UPT UIADD3 URZ, URZ, URZ, URZ ;  /* 0x0000003f3f3ff290 */ /* 0x000ff0000fffe03f */
[----:B------:R-:W-:Y:S01]  /*23080*/  STL.64 [R1+0x4a0], R24 ;  /* 0x0004a01801007387 */ /* 0x000fe20000100a00 */
[----:B------:R0:W-:Y:S03]  /*23090*/  STL.64 [R1+0x4a8], R26 ;  /* 0x0004a81a01007387 */ /* 0x0001e60000100a00 */
[----:B0-----:R-:W2:Y:S02]  /*230a0*/  LDL.LU.64 R26, [R1+0x34a0] ;  /* 0x0034a000011a7983 */ /* 0x001ea40000300a00 */
[C---:B--2---:R-:W-:Y:S02]  /*230b0*/  HMMA.16816.F32 R24, R20.reuse, R26, R4 ;  /* 0x0000001a1418723c */ /* 0x044fe40000001804 */
[----:B------:R-:W2:Y:S01]  /*230c0*/  LDL.LU.64 R6, [R1+0x3498] ;  /* 0x0034980001067983 */ /* 0x000ea20000300a00 */
[----:B------:R-:W2:Y:S11]  /*230d0*/  LDL.LU.64 R4, [R1+0x3490] ;  /* 0x0034900001047983 */ /* 0x000eb60000300a00 */
[----:B------:R-:W-:Y:S09]  /*230e0*/  @!UPT UIADD3 URZ, URZ, URZ, URZ ;  /* 0x0000003f3f3ff290 */ /* 0x000ff2000fffe03f */
        /* <DEDUP_REMOVED lines=10> */
[C---:B--2---:R-:W-:Y:S11]  /*23190*/  HMMA.16816.F32 R4, R20.reuse, R26, R4 ;  /* 0x0000001a1404723c */ /* 0x044ff60000001804 */
[----:B------:R-:W-:Y:S11]  /*231a0*/  @!UPT UIADD3 URZ, URZ, URZ, URZ ;  /* 0x0000003f3f3ff290 */ /* 0x000ff6000fffe03f */
[----:B------:R-:W-:Y:S01]  /*231b0*/  @!UPT UIADD3 URZ, URZ, URZ, URZ ;  /* 0x0000003f3f3ff290 */ /* 0x000fe2000fffe03f */
[----:B------:R-:W-:Y:S01]  /*231c0*/  STL.64 [R1+0x470], R4 ;  /* 0x0004700401007387 */ /* 0x000fe20000100a00 */
[----:B------:R0:W-:Y:S03]  /*231d0*/  STL.64 [R1+0x478], R6 ;  /* 0x0004780601007387 */ /* 0x0001e60000100a00 */
[----:B0-----:R-:W4:Y:S01]  /*231e0*/  LDL.LU.64 R6, [R1+0x3468] ;  /* 0x0034680001067983 */ /* 0x001f220000300a00 */
[----:B------:R-:W2:Y:S02]  /*231f0*/  LDL.LU.64 R4, [R1+0x3460] ;  /* 0x0034600001047983 */ /* 0x000ea40000300a00 */
[----:B------:R0:W-:Y:S02]  /*23200*/  STL.64 [R1+0x3350], R26 ;  /* 0x0033501a01007387 */ /* 0x0001e40000100a00 */
[----:B------:R-:W2:Y:S01]  /*23210*/  LDL.LU R24, [R1+0x460] ;  /* 0x0004600001187983 */ /* 0x000ea20000300800 */
[----:B------:R-:W2:Y:S04]  /*23220*/  LDL.LU R25, [R1+0x464] ;  /* 0x0004640001197983 */ /* 0x000ea80000300800 */
[----:B0-----:R-:W2:Y:S01]  /*23230*/  LDL.LU R26, [R1+0x468] ;  /* 0x00046800011a7983 */ /* 0x001ea20000300800 */
[----:B------:R-:W2:Y:S02]  /*23240*/  LDL.LU R27, [R1+0x46c] ;  /* 0x00046c00011b7983 */ /* 0x000ea40000300800 */
[----:B------:R-:W-:Y:S01]  /*23250*/  STL.64 [R1+0x3320], R10 ;  /* 0x0033200a01007387 */ /* 0x000fe20000100a00 */
[C---:B----4-:R-:W-:Y:S08]  /*23260*/  HMMA.16816.F32 R16, R20.reuse, R6, R16 ;  /* 0x000000061410723c */ /* 0x050ff00000001810 */
[----:B--2---:R-:W-:Y:S11]  /*23270*/  HMMA.16816.F32 R24, R20, R10, R24 ;  /* 0x0000000a1418723c */ /* 0x004ff60000001818 */
[----:B------:R-:W-:Y:S11]  /*23280*/  @!UPT UIADD3 URZ, URZ, URZ, URZ ;  /* 0x0000003f3f3ff290 */ /* 0x000ff6000fffe03f */
[----:B------:R-:W-:Y:S01]  /*23290*/  @!UPT UIADD3 URZ, URZ, URZ, URZ ;  /* 0x0000003f3f3ff290 */ /* 0x000fe2000fffe03f */
[----:B------:R0:W-:Y:S01]  /*232a0*/  STL.64 [R1+0x460], R24 ;  /* 0x0004601801007387 */ /* 0x0001e20000100a00 */
[----:B------:R1:W-:Y:S03]  /*232b0*/  STL.64 [R1+0x468], R26 ;  /* 0x0004681a01007387 */ /* 0x0003e60000100a00 */
[----:B0-----:R-:W2:Y:S01]  /*232c0*/  LDL.LU R24, [R1+0x430] ;  /* 0x0004300001187983 */ /* 0x001ea20000300800 */
[----:B------:R-:W-:Y:S02]  /*232d0*/  STL.64 [R1+0x450], R16 ;  /* 0x0004501001007387 */ /* 0x000fe40000100a00 */
[----:B------:R-:W-:Y:S02]  /*232e0*/  STL.64 [R1+0x458], R18 ;  /* 0x0004581201007387 */ /* 0x000fe40000100a00 */
[----:B------:R-:W2:Y:S01]  /*232f0*/  LDL.LU R25, [R1+0x434] ;  /* 0x0004340001197983 */ /* 0x000ea20000300800 */
[----:B-1----:R-:W4:Y:S01]  /*23300*/  LDL.LU R26, [R1+0x438] ;  /* 0x00043800011a7983 */ /* 0x002f220000300800 */
[----:B------:R-:W4:Y:S03]  /*23310*/  LDL.LU R27, [R1+0x43c] ;  /* 0x00043c00011b7983 */ /* 0x000f260000300800 */
[----:B----4-:R-:W-:Y:S01]  /*23320*/  STL.64 [R1+0x3370], R26 ;  /* 0x0033701a01007387 */ /* 0x010fe20000100a00 */
[----:B--2---:R0:W-:Y:S03]  /*23330*/  STL.64 [R1+0x3368], R24 ;  /* 0x0033681801007387 */ /* 0x0041e60000100a00 */
[----:B0-----:R-:W2:Y:S01]  /*23340*/  LDL.LU R24, [R1+0x440] ;  /* 0x0004400001187983 */ /* 0x001ea20000300800 */
[----:B------:R-:W2:Y:S02]  /*23350*/  LDL.LU R25, [R1+0x444] ;  /* 0x0004440001197983 */ /* 0x000ea40000300800 */
[----:B------:R-:W4:Y:S02]  /*23360*/  LDL.LU R26, [R1+0x448] ;  /* 0x00044800011a7983 */ /* 0x000f240000300800 */
[----:B------:R-:W4:Y:S02]  /*23370*/  LDL.LU R27, [R1+0x44c] ;  /* 0x00044c00011b7983 */ /* 0x000f240000300800 */
[----:B------:R-:W-:-:S02]  /*23380*/  IMAD.MOV.U32 R14, RZ, RZ, R13 ;  /* 0x000000ffff0e7224 */ /* 0x000fc400078e000d */
[----:B------:R-:W-:Y:S01]  /*23390*/  IMAD.MOV.U32 R15, RZ, RZ, R8 ;  /* 0x000000ffff0f7224 */ /* 0x000fe200078e0008 */
[----:B----4-:R-:W-:Y:S01]  /*233a0*/  STL.64 [R1+0x3388], R26 ;  /* 0x0033881a01007387 */ /* 0x010fe20000100a00 */
[----:B--2---:R0:W-:Y:S02]  /*233b0*/  STL.64 [R1+0x3380], R24 ;  /* 0x0033801801007387 */ /* 0x0041e40000100a00 */
[----:B------:R-:W2:Y:S02]  /*233c0*/  LDL.LU R13, [R1+0x345c] ;  /* 0x00345c00010d7983 */ /* 0x000ea40000300800 */
[----:B------:R-:W4:Y:S01]  /*233d0*/  LDL.LU R8, [R1+0x3458] ;  /* 0x0034580001087983 */ /* 0x000f220000300800 */
[----:B------:R1:W-:Y:S04]  /*233e0*/  STL.64 [R1+0x3390], R14 ;  /* 0x0033900e01007387 */ /* 0x0003e80000100a00 */
[----:B0-----:R-:W2:Y:S01]  /*233f0*/  LDL.LU R24, [R1+0x740] ;  /* 0x0007400001187983 */ /* 0x001ea20000300800 */
[----:B------:R-:W2:Y:S02]  /*23400*/  LDL.LU R25, [R1+0x744] ;  /* 0x0007440001197983 */ /* 0x000ea40000300800 */
[----:B------:R-:W2:Y:S02]  /*23410*/  LDL.LU R26, [R1+0x748] ;  /* 0x00074800011a7983 */ /* 0x000ea40000300800 */
[----:B------:R-:W2:Y:S02]  /*23420*/  LDL.LU R27, [R1+0x74c] ;  /* 0x00074c00011b7983 */ /* 0x000ea40000300800 */
[----:B-1----:R-:W-:-:S02]  /*23430*/  IMAD.MOV.U32 R14, RZ, RZ, R9 ;  /* 0x000000ffff0e7224 */ /* 0x002fc400078e0009 */
[----:B------:R-:W-:Y:S01]  /*23440*/  IMAD.MOV.U32 R15, RZ, RZ, R4 ;  /* 0x000000ffff0f7224 */ /* 0x000fe200078e0004 */
[----:B--2---:R-:W-:Y:S01]  /*23450*/  STL.64 [R1+0x33a0], R26 ;  /* 0x0033a01a01007387 */ /* 0x004fe20000100a00 */
[----:B------:R0:W-:Y:S02]  /*23460*/  STL.64 [R1+0x3398], R24 ;  /* 0x0033981801007387 */ /* 0x0001e40000100a00 */
[----:B------:R-:W2:Y:S02]  /*23470*/  LDL.LU R9, [R1+0x3454] ;  /* 0x0034540001097983 */ /* 0x000ea40000300800 */
[----:B------:R-:W2:Y:S01]  /*23480*/  LDL.LU R4, [R1+0x3450] ;  /* 0x0034500001047983 */ /* 0x000ea20000300800 */
        /* <DEDUP_REMOVED lines=17> */
[----:B------:R-:W-:Y:S02]  /*235a0*/  IMAD.MOV.U32 R15, RZ, RZ, R3 ;  /* 0x000000ffff0f7224 */ /* 0x000fe400078e0003 */
[----:B------:R-:W-:Y:S02]  /*235b0*/  IMAD.MOV.U32 R10, RZ, RZ, R13 ;  /* 0x000000ffff0a7224 */ /* 0x000fe400078e000d */
[----:B---3--:R-:W-:Y:S01]  /*235c0*/  IMAD.MOV.U32 R11, RZ, RZ, R12 ;  /* 0x000000ffff0b7224 */ /* 0x008fe200078e000c */
[----:B--2---:R-:W-:Y:S01]  /*235d0*/  STL.64 [R1+0x33d0], R26 ;  /* 0x0033d01a01007387 */ /* 0x004fe20000100a00 */
[----:B------:R-:W-:Y:S02]  /*235e0*/  STL.64 [R1+0x33c8], R24 ;  /* 0x0033c81801007387 */ /* 0x000fe40000100a00 */
[----:B------:R-:W2:Y:S02]  /*235f0*/  LDL.LU R2, [R1+0x3444] ;  /* 0x0034440001027983 */ /* 0x000ea40000300800 */
[----:B------:R-:W3:Y:S01]  /*23600*/  LDL.LU R3, [R1+0x3440] ;  /* 0x0034400001037983 */ /* 0x000ee20000300800 */
[----:B------:R0:W-:Y:S02]  /*23610*/  STL.64 [R1+0x33d8], R14 ;  /* 0x0033d80e01007387 */ /* 0x0001e40000100a00 */
[----:B0-----:R-:W-:-:S02]  /*23620*/  IMAD.MOV.U32 R14, RZ, RZ, R29 ;  /* 0x000000ffff0e7224 */ /* 0x001fc400078e001d */
[----:B------:R-:W-:-:S05]  /*23630*/  IMAD.MOV.U32 R15, RZ, RZ, R28 ;  /* 0x000000ffff0f7224 */ /* 0x000fca00078e001c */
[----:B------:R-:W-:Y:S01]  /*23640*/  STL.64 [R1+0x33f0], R14 ;  /* 0x0033f00e01007387 */ /* 0x000fe20000100a00 */
[----:B------:R-:W2:Y:S02]  /*23650*/  LDL.LU R24, [R1+0x770] ;  /* 0x0007700001187983 */ /* 0x000ea40000300800 */
[----:B------:R-:W2:Y:S02]  /*23660*/  LDL.LU R25, [R1+0x774] ;  /* 0x0007740001197983 */ /* 0x000ea40000300800 */
[----:B------:R-:W2:Y:S01]  /*23670*/  LDL.LU R26, [R1+0x778] ;  /* 0x00077800011a7983 */ /* 0x000ea20000300800 */
[----:B------:R-:W2:Y:S01]  /*23680*/  LDL.LU R27, [R1+0x77c] ;  /* 0x00077c00011b7983 */ /* 0x000ea20000300800 */
[----:B------:R0:W-:Y:S02]  /*23690*/  STL.64 [R1+0x33f8], R10 ;  /* 0x0033f80a01007387 */ /* 0x0001e40000100a00 */
[----:B0-----:R-:W-:Y:S02]  /*236a0*/  IMAD.MOV.U32 R10, RZ, RZ, R9 ;  /* 0x000000ffff0a7224 */ /* 0x001fe400078e0009 */
[----:B----4-:R-:W-:-:S05]  /*236b0*/  IMAD.MOV.U32 R11, RZ, RZ, R8 ;  /* 0x000000ffff0b7224 */ /* 0x010fca00078e0008 */
[----:B------:R0:W-:Y:S01]  /*236c0*/  STL.64 [R1+0x3410], R10 ;  /* 0x0034100a01007387 */ /* 0x0001e20000100a00 */
[----:B------:R-:W4:Y:S02]  /*236d0*/  LDL.LU R12, [R1+0x790] ;  /* 0x00079000010c7983 */ /* 0x000f240000300800 */
[----:B------:R-:W4:Y:S02]  /*236e0*/  LDL.LU R13, [R1+0x794] ;  /* 0x00079400010d7983 */ /* 0x000f240000300800 */
[----:B------:R-:W2:Y:S01]  /*236f0*/  LDL.LU R14, [R1+0x798] ;  /* 0x00079800010e7983 */ /* 0x000ea20000300800 */
[----:B------:R-:W2:Y:S01]  /*23700*/  LDL.LU R15, [R1+0x79c] ;  /* 0x00079c00010f7983 */ /* 0x000ea20000300800 */
[----:B0-----:R-:W-:Y:S02]  /*23710*/  IMAD.MOV.U32 R10, RZ, RZ, R5 ;  /* 0x000000ffff0a7224 */ /* 0x001fe400078e0005 */
[----:B------:R-:W-:-:S05]  /*23720*/  IMAD.MOV.U32 R11, RZ, RZ, R4 ;  /* 0x000000ffff0b7224 */ /* 0x000fca00078e0004 */
[----:B------:R-:W-:Y:S04]  /*23730*/  STL.64 [R1+0x3428], R10 ;  /* 0x0034280a01007387 */ /* 0x000fe80000100a00 */
[----:B---3--:R-:W0:Y:S04]  /*23740*/  LDSM.16.MT88.4 R16, [R3+0x4180] ;  /* 0x004180000310783b */ /* 0x008e280000004200 */
[----:B--2---:R-:W-:Y:S01]  /*23750*/  STL.64 [R1+0x3408], R14 ;  /* 0x0034080e01007387 */ /* 0x004fe20000100a00 */
[----:B----4-:R1:W-:Y:S03]  /*23760*/  STL.64 [R1+0x3400], R12 ;  /* 0x0034000c01007387 */ /* 0x0103e60000100a00 */
[----:B-1----:R-:W2:Y:S01]  /*23770*/  LDL.LU R12, [R1+0x7a0] ;  /* 0x0007a000010c7983 */ /* 0x002ea20000300800 */
[----:B------:R-:W2:Y:S02]  /*23780*/  LDL.LU R13, [R1+0x7a4] ;  /* 0x0007a400010d7983 */ /* 0x000ea40000300800 */
[----:B------:R-:W3:Y:S02]  /*23790*/  LDL.LU R14, [R1+0x7a8] ;  /* 0x0007a800010e7983 */ /* 0x000ee40000300800 */
[----:B------:R-:W3:Y:S02]  /*237a0*/  LDL.LU R15, [R1+0x7ac] ;  /* 0x0007ac00010f7983 */ /* 0x000ee40000300800 */
[----:B---3--:R-:W-:Y:S01]  /*237b0*/  STL.64 [R1+0x3420], R14 ;  /* 0x0034200e01007387 */ /* 0x008fe20000100a00 */
[----:B--2---:R1:W-:Y:S03]  /*237c0*/  STL.64 [R1+0x3418], R12 ;  /* 0x0034180c01007387 */ /* 0x0043e60000100a00 */
        /* <DEDUP_REMOVED lines=8> */
[----:B------:R-:W2:Y:S02]  /*23850*/  LDL.LU R14, [R1+0x7c8] ;  /* 0x0007c800010e7983 */ /* 0x000ea40000300800 */
[----:B------:R-:W2:Y:S01]  /*23860*/  LDL.LU R15, [R1+0x7cc] ;  /* 0x0007cc00010f7983 */ /* 0x000ea20000300800 */
[----:B------:R-:W-:Y:S01]  /*23870*/  STL.64 [R1+0x33e8], R26 ;  /* 0x0033e81a01007387 */ /* 0x000fe20000100a00 */
[----:B------:R1:W-:Y:S03]  /*23880*/  STL.64 [R1+0x33e0], R24 ;  /* 0x0033e01801007387 */ /* 0x0003e60000100a00 */
[----:B-1----:R-:W3:Y:S01]  /*23890*/  LDL.LU R24, [R1+0x780] ;  /* 0x0007800001187983 */ /* 0x002ee20000300800 */
[----:B------:R-:W3:Y:S02]  /*238a0*/  LDL.LU R25, [R1+0x784] ;  /* 0x0007840001197983 */ /* 0x000ee40000300800 */
[----:B------:R-:W3:Y:S02]  /*238b0*/  LDL.LU R26, [R1+0x788] ;  /* 0x00078800011a7983 */ /* 0x000ee40000300800 */
[----:B------:R-:W3:Y:S01]  /*238c0*/  LDL.LU R27, [R1+0x78c] ;  /* 0x00078c00011b7983 */ /* 0x000ee20000300800 */
[----:B------:R1:W-:Y:S04]  /*238d0*/  STL.64 [R1+0x3328], R6 ;  /* 0x0033280601007387 */ /* 0x0003e80000100a00 */
[----:B-1----:R-:W4:Y:S04]  /*238e0*/  LDL.64 R6, [R1+0x8] ;  /* 0x0000080001067983 */ /* 0x002f280000100a00 */
[----:B----4-:R1:W-:Y:S04]  /*238f0*/  STL.64 [R1+0x3330], R6 ;  /* 0x0033300601007387 */ /* 0x0103e80000100a00 */
[----:B-1----:R-:W4:Y:S01]  /*23900*/  LDL.64 R6, [R1+0x18] ;  /* 0x0000180001067983 */ /* 0x002f220000100a00 */
[----:B------:R-:W-:-:S02]  /*23910*/  IMAD.MOV.U32 R10, RZ, RZ, R2 ;  /* 0x000000ffff0a7224 */ /* 0x000fc400078e0002 */
[----:B------:R-:W-:Y:S01]  /*23920*/  IMAD.MOV.U32 R11, RZ, RZ, R0 ;  /* 0x000000ffff0b7224 */ /* 0x000fe200078e0000 */
[----:B----4-:R1:W-:Y:S04]  /*23930*/  STL.64 [R1+0x3348], R6 ;  /* 0x0033480601007387 */ /* 0x0103e80000100a00 */
[----:B-1----:R-:W4:Y:S01]  /*23940*/  LDL.64 R6, [R1+0x28] ;  /* 0x0000280001067983 */ /* 0x002f220000100a00 */
[----:B0-----:R0:W-:Y:S02]  /*23950*/  STL [R1+0x3274], R16 ;  /* 0x0032741001007387 */ /* 0x0011e40000100800 */
[----:B------:R1:W-:Y:S02]  /*23960*/  STL [R1+0x3270], R17 ;  /* 0x0032701101007387 */ /* 0x0003e40000100800 */
[----:B------:R2:W-:Y:S01]  /*23970*/  STL [R1+0x326c], R18 ;  /* 0x00326c1201007387 */ /* 0x0005e20000100800 */
[----:B------:R3:W-:Y:S04]  /*23980*/  STL [R1+0x3268], R19 ;  /* 0x0032681301007387 */ /* 0x0007e80000100800 */
[----:B0-----:R-:W4:Y:S01]  /*23990*/  LDL.LU R16, [R1+0x410] ;  /* 0x0004100001107983 */ /* 0x001f220000300800 */
[----:B-1----:R-:W4:Y:S02]  /*239a0*/  LDL.LU R17, [R1+0x414] ;  /* 0x0004140001117983 */ /* 0x002f240000300800 */
[----:B--2---:R-:W2:Y:S02]  /*239b0*/  LDL.LU R18, [R1+0x418] ;  /* 0x0004180001127983 */ /* 0x004ea40000300800 */
[----:B---3--:R-:W2:Y:S01]  /*239c0*/  LDL.LU R19, [R1+0x41c] ;  /* 0x00041c0001137983 */ /* 0x008ea20000300800 */
[C---:B------:R-:W-:Y:S01]  /*239d0*/  HMMA.16816.F32 R8, R20.reuse, R10, R12 ;  /* 0x0000000a1408723c */ /* 0x040fe2000000180c */
[----:B--2---:R-:W-:Y:S01]  /*239e0*/  STL.64 [R1+0x3340], R18 ;  /* 0x0033401201007387 */ /* 0x004fe20000100a00 */
[----:B----4-:R0:W-:Y:S03]  /*239f0*/  STL.64 [R1+0x3338], R16 ;  /* 0x0033381001007387 */ /* 0x0101e60000100a00 */
[----:B0-----:R-:W2:Y:S01]  /*23a00*/  LDL.LU R16, [R1+0x420] ;  /* 0x0004200001107983 */ /* 0x001ea20000300800 */
[----:B------:R-:W2:Y:S02]  /*23a10*/  LDL.LU R17, [R1+0x424] ;  /* 0x0004240001117983 */ /* 0x000ea40000300800 */
[----:B------:R-:W2:Y:S02]  /*23a20*/  LDL.LU R18, [R1+0x428] ;  /* 0x0004280001127983 */ /* 0x000ea40000300800 */
[----:B------:R-:W2:Y:S01]  /*23a30*/  LDL.LU R19, [R1+0x42c] ;  /* 0x00042c0001137983 */ /* 0x000ea20000300800 */
[----:B------:R-:W3:Y:S01]  /*23a40*/  LDL.LU.64 R14, [R1+0x3438] ;  /* 0x00343800010e7983 */ /* 0x000ee20000300a00 */
[----:B------:R-:W3:Y:S11]  /*23a50*/  LDL.LU.64 R12, [R1+0x3430] ;  /* 0x00343000010c7983 */ /* 0x000ef60000300a00 */
[----:B------:R-:W-:Y:S02]  /*23a60*/  STL.64 [R1+0x830], R8 ;  /* 0x0008300801007387 */ /* 0x000fe40000100a00 */
[----:B------:R0:W-:Y:S02]  /*23a70*/  STL.64 [R1+0x838], R10 ;  /* 0x0008380a01007387 */ /* 0x0001e40000100a00 */
[----:B0-----:R-:W3:Y:S02]  /*23a80*/  LDL.LU.64 R10, [R1+0x3428] ;  /* 0x00342800010a7983 */ /* 0x001ee40000300a00 */
[C---:B---3--:R-:W-:Y:S02]  /*23a90*/  HMMA.16816.F32 R8, R20.reuse, R10, R12 ;  /* 0x0000000a1408723c */ /* 0x048fe4000000180c */
[----:B------:R-:W3:Y:S01]  /*23aa0*/  LDL.LU.64 R14, [R1+0x3420] ;  /* 0x00342000010e7983 */ /* 0x000ee20000300a00 */
[----:B------:R-:W3:Y:S11]  /*23ab0*/  LDL.LU.64 R12, [R1+0x3418] ;  /* 0x00341800010c7983 */ /* 0x000ef60000300a00 */
[----:B------:R-:W-:Y:S09]  /*23ac0*/  @!UPT UIADD3 URZ, URZ, URZ, URZ ;  /* 0x0000003f3f3ff290 */ /* 0x000ff2000fffe03f */
[----:B------:R-:W-:Y:S01]  /*23ad0*/  STL.64 [R1+0x820], R8 ;  /* 0x0008200801007387 */ /* 0x000fe20000100a00 */
        /* <DEDUP_REMOVED lines=10> */
[----:B------:R-:W3:Y:S11]  /*23b80*/  LDL.LU.64 R14, [R1+0x33f0] ;  /* 0x0033f000010e7983 */ /* 0x000ef60000300a00 */
[----:B------:R-:W-:Y:S10]  /*23b90*/  @!UPT UIADD3 URZ, URZ, URZ, URZ ;  /* 0x0000003f3f3ff290 */ /* 0x000ff4000fffe03f */
[----:B------:R0:W-:Y:S01]  /*23ba0*/  STL.64 [R1+0x800], R8 ;  /* 0x0008000801007387 */ /* 0x0001e20000100a00 */
[----:B------:R1:W-:Y:S03]  /*23bb0*/  STL.64 [R1+0x808], R10 ;  /* 0x0008080a01007387 */ /* 0x0003e60000100a00 */
[----:B0-----:R-:W4:Y:S01]  /*23bc0*/  LDL.LU R8, [R1+0x400] ;  /* 0x0004000001087983 */ /* 0x001f220000300800 */
[----:B------:R-:W4:Y:S02]  /*23bd0*/  LDL.LU R9, [R1+0x404] ;  /* 0x0004040001097983 */ /* 0x000f240000300800 */
[----:B-1----:R-:W4:Y:S02]  /*23be0*/  LDL.LU R10, [R1+0x408] ;  /* 0x00040800010a7983 */ /* 0x002f240000300800 */
[----:B------:R-:W4:Y:S01]  /*23bf0*/  LDL.LU R11, [R1+0x40c] ;  /* 0x00040c00010b7983 */ /* 0x000f220000300800 */
[C---:B---3--:R-:W-:Y:S01]  /*23c00*/  HMMA.16816.F32 R12, R20.reuse, R14, R24 ;  /* 0x0000000e140c723c */ /* 0x048fe20000001818 */
[----:B------:R-:W3:Y:S01]  /*23c10*/  LDL.LU.64 R26, [R1+0x33e8] ;  /* 0x0033e800011a7983 */ /* 0x000ee20000300a00 */
[----:B------:R-:W3:Y:S11]  /*23c20*/  LDL.LU.64 R24, [R1+0x33e0] ;  /* 0x0033e00001187983 */ /* 0x000ef60000300a00 */
[----:B------:R-:W-:Y:S10]  /*23c30*/  @!UPT UIADD3 URZ, URZ, URZ, URZ ;  /* 0x0000003f3f3ff290 */ /* 0x000ff4000fffe03f */
        /* <DEDUP_REMOVED lines=31> */
[----:B---3--:R-:W-:Y:S02]  /*23e30*/  HMMA.16816.F32 R20, R20, R14, R24 ;  /* 0x0000000e1414723c */ /* 0x008fe40000001818 */
[----:B------:R-:W3:Y:S01]  /*23e40*/  LDL.LU.64 R26, [R1+0x3370] ;  /* 0x00337000011a7983 */ /* 0x000ee20000300a00 */
[----:B------:R-:W3:Y:S02]  /*23e50*/  LDL.LU.64 R24, [R1+0x3368] ;  /* 0x0033680001187983 */ /* 0x000ee40000300a00 */
[----:B------:R-:W-:-:S02]  /*23e60*/  IMAD.MOV.U32 R2, RZ, RZ, R14 ;  /* 0x000000ffff027224 */ /* 0x000fc400078e000e */
[----:B------:R-:W-:Y:S11]  /*23e70*/  IMAD.MOV.U32 R0, RZ, RZ, R15 ;  /* 0x000000ffff007224 */ /* 0x000ff600078e000f */
[----:B------:R-:W-:Y:S05]  /*23e80*/  @!UPT UIADD3 URZ, URZ, URZ, URZ ;  /* 0x0000003f3f3ff290 */ /* 0x000fea000fffe03f */
[----:B------:R0:W-:Y:S01]  /*23e90*/  STL.64 [R1+0x440], R20 ;  /* 0x0004401401007387 */ /* 0x0001e20000100a00 */
[----:B------:R1:W-:Y:S02]  /*23ea0*/  STL.64 [R1+0x448], R22 ;  /* 0x0004481601007387 */ /* 0x0003e40000100a00 */
[----:B------:R-:W3:Y:S02]  /*23eb0*/  LDL.LU.64 R14, [R1+0x3360] ;  /* 0x00336000010e7983 */ /* 0x000ee40000300a00 */
[----:B------:R-:W3:Y:S01]  /*23ec0*/  LDL.LU.64 R12, [R1+0x3358] ;  /* 0x00335800010c7983 */ /* 0x000ee20000300a00 */
[----:B0-----:R-:W2:Y:S01]  /*23ed0*/  LDL.LU R20, [R1+0x3e0] ;  /* 0x0003e00001147983 */ /* 0x001ea20000300800 */
[----:B------:R-:W2:Y:S02]  /*23ee0*/  LDL.LU R21, [R1+0x3e4] ;  /* 0x0003e40001157983 */ /* 0x000ea40000300800 */
[----:B-1----:R-:W2:Y:S02]  /*23ef0*/  LDL.LU R22, [R1+0x3e8] ;  /* 0x0003e80001167983 */ /* 0x002ea40000300800 */
[----:B------:R-:W2:Y:S01]  /*23f00*/  LDL.LU R23, [R1+0x3ec] ;  /* 0x0003ec0001177983 */ /* 0x000ea20000300800 */
[C---:B---3--:R-:W-:Y:S11]  /*23f10*/  HMMA.16816.F32 R24, R12.reuse, R6, R24 ;  /* 0x000000060c18723c */ /* 0x048ff60000001818 */
[----:B------:R-:W-:Y:S11]  /*23f20*/  @!UPT UIADD3 URZ, URZ, URZ, URZ ;  /* 0x0000003f3f3ff290 */ /* 0x000ff6000fffe03f */
[----:B------:R-:W-:Y:S01]  /*23f30*/  @!UPT UIADD3 URZ, URZ, URZ, URZ ;  /* 0x0000003f3f3ff290 */ /* 0x000fe2000fffe03f */
[----:B------:R0:W-:Y:S01]  /*23f40*/  STL.64 [R1+0x430], R24 ;  /* 0x0004301801007387 */ /* 0x0001e20000100a00 */
[----:B------:R1:W-:Y:S02]  /*23f50*/  STL.64 [R1+0x438], R26 ;  /* 0x0004381a01007387 */ /* 0x0003e40000100a00 */
[----:B0-----:R-:W-:Y:S01]  /*23f60*/  IMAD.MOV.U32 R25, RZ, RZ, R6 ;  /* 0x000000ffff197224 */ /* 0x001fe200078e0006 */
[----:B-1----:R-:W4:Y:S01]  /*23f70*/  LDL.LU.64 R26, [R1+0x3350] ;  /* 0x00335000011a7983 */ /* 0x002f220000300a00 */
[----:B------:R-:W-:Y:S02]  /*23f80*/  IMAD.MOV.U32 R24, RZ, RZ, R7 ;  /* 0x000000ffff187224 */ /* 0x000fe400078e0007 */
[----:B------:R-:W2:Y:S03]  /*23f90*/  LDL.LU.64 R6, [R1+0x3348] ;  /* 0x0033480001067983 */ /* 0x000ea60000300a00 */
[----:B------:R-:W-:Y:S01]  /*23fa0*/  STL [R1+0x327c], R24 ;  /* 0x00327c1801007387 */ /* 0x000fe20000100800 */
[----:B------:R-:W-:Y:S01]  /*23fb0*/  STL [R1+0x3278], R25 ;  /* 0x0032781901007387 */ /* 0x000fe20000100800 */
[----:B--2---:R-:W-:Y:S01]  /*23fc0*/  HMMA.16816.F32 R16, R12, R6, R16 ;  /* 0x000000060c10723c */ /* 0x004fe20000001810 */
[----:B------:R-:W-:-:S02]  /*23fd0*/  IMAD.MOV.U32 R29, RZ, RZ, R6 ;  /* 0x000000ffff1d7224 */ /* 0x000fc400078e0006 */
[----:B------:R-:W-:Y:S11]  /*23fe0*/  IMAD.MOV.U32 R28, RZ, RZ, R7 ;  /* 0x000000ffff1c7224 */ /* 0x000ff600078e0007 */
[----:B------:R-:W-:Y:S09]  /*23ff0*/  @!UPT UIADD3 URZ, URZ, URZ, URZ ;  /* 0x0000003f3f3ff290 */ /* 0x000ff2000fffe03f */
[----:B------:R-:W-:Y:S01]  /*24000*/  STL.64 [R1+0x420], R16 ;  /* 0x0004201001007387 */ /* 0x000fe20000100a00 */
[----:B------:R0:W-:Y:S03]  /*24010*/  STL.64 [R1+0x428], R18 ;  /* 0x0004281201007387 */ /* 0x0001e60000100a00 */
[----:B0-----:R-:W2:Y:S01]  /*24020*/  LDL.LU.64 R18, [R1+0x3340] ;  /* 0x0033400001127983 */ /* 0x001ea20000300a00 */
[----:B------:R-:W2:Y:S02]  /*24030*/  LDL.LU.64 R16, [R1+0x3338] ;  /* 0x0033380001107983 */ /* 0x000ea40000300a00 */
[----:B------:R-:W2:Y:S01]  /*24040*/  LDL.LU.64 R6, [R1+0x3330] ;  /* 0x0033300001067983 */ /* 0x000ea20000300a00 */
[C---:B----4-:R-:W-:Y:S01]  /*24050*/  HMMA.16816.F32 R8, R12.reuse, R26, R8 ;  /* 0x0000001a0c08723c */ /* 0x050fe20000001808 */
[----:B------:R-:W-:Y:S01]  /*24060*/  STL [R1+0x3284], R28 ;  /* 0x0032841c01007387 */ /* 0x000fe20000100800 */
[----:B------:R-:W-:Y:S06]  /*24070*/  STL [R1+0x3280], R29 ;  /* 0x0032801d01007387 */ /* 0x000fec0000100800 */
[C---:B--2---:R-:W-:Y:S11]  /*24080*/  HMMA.16816.F32 R16, R12.reuse, R6, R16 ;  /* 0x000000060c10723c */ /* 0x044ff60000001810 */
[----:B------:R-:W-:Y:S11]  /*24090*/  @!UPT UIADD3 URZ, URZ, URZ, URZ ;  /* 0x0000003f3f3ff290 */ /* 0x000ff6000fffe03f */
[----:B------:R-:W-:Y:S01]  /*240a0*/  @!UPT UIADD3 URZ, URZ, URZ, URZ ;  /* 0x0000003f3f3ff290 */ /* 0x000fe2000fffe03f */
[----:B------:R-:W-:Y:S01]  /*240b0*/  STL.64 [R1+0x410], R16 ;  /* 0x0004101001007387 */ /* 0x000fe20000100a00 */
[----:B------:R0:W-:Y:S02]  /*240c0*/  STL.64 [R1+0x418], R18 ;  /* 0x0004181201007387 */ /* 0x0001e40000100a00 */
[----:B0-----:R-:W-:Y:S02]  /*240d0*/  IMAD.MOV.U32 R18, RZ, RZ, R6 ;  /* 0x000000ffff127224 */ /* 0x001fe400078e0006 */
[----:B------:R-:W-:Y:S02]  /*240e0*/  IMAD.MOV.U32 R19, RZ, RZ, R7 ;  /* 0x000000ffff137224 */ /* 0x000fe400078e0007 */
[----:B------:R-:W2:Y:S03]  /*240f0*/  LDL.LU.64 R6, [R1+0x3328] ;  /* 0x0033280001067983 */ /* 0x000ea60000300a00 */
[----:B------:R0:W-:Y:S02]  /*24100*/  STL.64 [R1+0x3318], R18 ;  /* 0x0033181201007387 */ /* 0x0001e40000100a00 */
[----:B------:R-:W3:Y:S02]  /*24110*/  LDL.LU R16, [R1+0x3f0] ;  /* 0x0003f00001107983 */ /* 0x000ee40000300800 */
[----:B------:R-:W3:Y:S01]  /*24120*/  LDL.LU R17, [R1+0x3f4] ;  /* 0x0003f40001117983 */ /* 0x000ee20000300800 */
[----:B0-----:R-:W3:Y:S01]  /*24130*/  LDL.LU R18, [R1+0x3f8] ;  /* 0x0003f80001127983 */ /* 0x001ee20000300800 */
[----:B------:R-:W3:Y:S02]  /*24140*/  LDL.LU R19, [R1+0x3fc] ;  /* 0x0003fc0001137983 */ /* 0x000ee40000300800 */
[----:B------:R-:W-:Y:S02]  /*24150*/  STL.64 [R1+0x400], R8 ;  /* 0x0004000801007387 */ /* 0x000fe40000100a00 */
[----:B------:R0:W-:Y:S02]  /*24160*/  STL.64 [R1+0x408], R10 ;  /* 0x0004080a01007387 */ /* 0x0001e40000100a00 */
[----:B0-----:R-:W3:Y:S01]  /*24170*/  LDL.LU.64 R10, [R1+0x3320] ;  /* 0x00332000010a7983 */ /* 0x001ee20000300a00 */
[----:B------:R0:W-:Y:S02]  /*24180*/  STL.64 [R1+0x3220], R26 ;  /* 0x0032201a01007387 */ /* 0x0001e40000100a00 */
[----:B------:R-:W4:Y:S02]  /*24190*/  LDL.LU R24, [R1+0x730] ;  /* 0x0007300001187983 */ /* 0x000f240000300800 */
[----:B------:R-:W4:Y:S01]  /*241a0*/  LDL.LU R25, [R1+0x734] ;  /* 0x0007340001197983 */ /* 0x000f220000300800 */
[----:B0-----:R-:W4:Y:S01]  /*241b0*/  LDL.LU R26, [R1+0x738] ;  /* 0x00073800011a7983 */ /* 0x001f220000300800 */
[----:B------:R-:W4:Y:S01]  /*241c0*/  LDL.LU R27, [R1+0x73c] ;  /* 0x00073c00011b7983 */ /* 0x000f220000300800 */
[C---:B---3--:R-:W-:Y:S02]  /*241d0*/  HMMA.16816.F32 R16, R12.reuse, R10, R16 ;  /* 0x0000000a0c10723c */ /* 0x048fe40000001810 */
[----:B------:R2:W-:Y:S06]  /*241e0*/  STL.64 [R1+0x32b8], R10 ;  /* 0x0032b80a01007387 */ /* 0x0005ec0000100a00 */
[----:B--2---:R-:W-:Y:S01]  /*241f0*/  HMMA.16816.F32 R8, R12, R6, R20 ;  /* 0x000000060c08723c */ /* 0x004fe20000001814 */
[----:B------:R-:W0:Y:S11]  /*24200*/  LDSM.16.MT88.4 R20, [R3+0x4200] ;  /* 0x004200000314783b */ /* 0x000e360000004200 */
[----:B------:R-:W-:Y:S03]  /*24210*/  @!UPT UIADD3 URZ, URZ, URZ, URZ ;  /* 0x0000003f3f3ff290 */ /* 0x000fe6000fffe03f */
[----:B------:R1:W-:Y:S01]  /*24220*/  STL.64 [R1+0x3f0], R16 ;  /* 0x0003f01001007387 */ /* 0x0003e20000100a00 */
[----:B------:R2:W-:Y:S03]  /*24230*/  STL.64 [R1+0x3f8], R18 ;  /* 0x0003f81201007387 */ /* 0x0005e60000100a00 */
[----:B-1----:R-:W3:Y:S04]  /*24240*/  LDL.LU R16, [R1+0x720] ;  /* 0x0007200001107983 */ /* 0x002ee80000300800 */
[----:B------:R-:W-:Y:S02]  /*24250*/  STL.64 [R1+0x3e0], R8 ;  /* 0x0003e00801007387 */ /* 0x000fe40000100a00 */
[----:B------:R1:W-:Y:S02]  /*24260*/  STL.64 [R1+0x3e8], R10 ;  /* 0x0003e80a01007387 */ /* 0x0003e40000100a00 */
[----:B------:R-:W3:Y:S01]  /*24270*/  LDL.LU R17, [R1+0x724] ;  /* 0x0007240001117983 */ /* 0x000ee20000300800 */
[----:B--2---:R-:W3:Y:S01]  /*24280*/  LDL.LU R18, [R1+0x728] ;  /* 0x0007280001127983 */ /* 0x004ee20000300800 */
[----:B------:R-:W3:Y:S03]  /*24290*/  LDL.LU R19, [R1+0x72c] ;  /* 0x00072c0001137983 */ /* 0x000ee60000300800 */
[----:B-1----:R-:W3:Y:S01]  /*242a0*/  LDL.64 R10, [R1+0x158] ;  /* 0x00015800010a7983 */ /* 0x002ee20000100a00 */
[----:B------:R1:W-:Y:S03]  /*242b0*/  STL.64 [R1+0x32d0], R6 ;  /* 0x0032d00601007387 */ /* 0x0003e60000100a00 */
[----:B-1----:R-:W4:Y:S01]  /*242c0*/  LDL.64 R6, [R1+0x38] ;  /* 0x0000380001067983 */ /* 0x002f220000100a00 */
[----:B0-----:R0:W-:Y:S02]  /*242d0*/  STL.64 [R1+0x3140], R22 ;  /* 0x0031401601007387 */ /* 0x0011e40000100a00 */
[----:B------:R-:W-:Y:S02]  /*242e0*/  STL.64 [R1+0x3138], R20 ;  /* 0x0031381401007387 */ /* 0x000fe40000100a00 */
[----:B0-----:R-:W-:-:S02]  /*242f0*/  IMAD.MOV.U32 R22, RZ, RZ, R2 ;  /* 0x000000ffff167224 */ /* 0x001fc400078e0002 */
[----:B------:R-:W-:-:S05]  /*24300*/  IMAD.MOV.U32 R23, RZ, RZ, R0 ;  /* 0x000000ffff177224 */ /* 0x000fca00078e0000 */
[----:B------:R4:W-:Y:S02]  /*24310*/  STL.64 [R1+0x32f8], R22 ;  /* 0x0032f81601007387 */ /* 0x0009e40000100a00 */
[C---:B----4-:R-:W-:Y:S07]  /*24320*/  HMMA.16816.F32 R20, R12.reuse, R6, R24 ;  /* 0x000000060c14723c */ /* 0x050fee0000001818 */
[----:B------:R-:W-:Y:S02]  /*24330*/  IMAD.MOV.U32 R27, RZ, RZ, R6 ;  /* 0x000000ffff1b7224 */ /* 0x000fe400078e0006 */
[----:B------:R-:W-:Y:S11]  /*24340*/  IMAD.MOV.U32 R26, RZ, RZ, R7 ;  /* 0x000000ffff1a7224 */ /* 0x000ff600078e0007 */
[----:B------:R-:W-:Y:S03]  /*24350*/  @!UPT UIADD3 URZ, URZ, URZ, URZ ;  /* 0x0000003f3f3ff290 */ /* 0x000fe6000fffe03f */
[----:B------:R0:W-:Y:S01]  /*24360*/  STL.64 [R1+0x7a0], R20 ;  /* 0x0007a01401007387 */ /* 0x0001e20000100a00 */
[----:B------:R1:W-:Y:S02]  /*24370*/  STL.64 [R1+0x7a8], R22 ;  /* 0x0007a81601007387 */ /* 0x0003e40000100a00 */
[----:B------:R2:W-:Y:S02]  /*24380*/  STL.64 [R1+0x3310], R26 ;  /* 0x0033101a01007387 */ /* 0x0005e40000100a00 */
[----:B------:R-:W4:Y:S01]  /*24390*/  LDL.LU R4, [R1+0x6e0] ;  /* 0x0006e00001047983 */ /* 0x000f220000300800 */
[----:B------:R-:W4:Y:S01]  /*243a0*/  LDL.LU R5, [R1+0x6e4] ;  /* 0x0006e40001057983 */ /* 0x000f220000300800 */
[----:B------:R-:W4:Y:S02]  /*243b0*/  LDL.LU R6, [R1+0x6e8] ;  /* 0x0006e80001067983 */ /* 0x000f240000300800 */
[----:B------:R-:W4:Y:S01]  /*243c0*/  LDL.LU R7, [R1+0x6ec] ;  /* 0x0006ec0001077983 */ /* 0x000f220000300800 */
[----:B0-----:R-:W4:Y:S01]  /*243d0*/  LDL.LU R20, [R1+0x700] ;  /* 0x0007000001147983 */ /* 0x001f220000300800 */
[----:B------:R-:W4:Y:S02]  /*243e0*/  LDL.LU R21, [R1+0x704] ;  /* 0x0007040001157983 */ /* 0x000f240000300800 */
[----:B-1----:R-:W4:Y:S02]  /*243f0*/  LDL.LU R22, [R1+0x708] ;  /* 0x0007080001167983 */ /* 0x002f240000300800 */
[----:B------:R-:W4:Y:S01]  /*24400*/  LDL.LU R23, [R1+0x70c] ;  /* 0x00070c0001177983 */ /* 0x000f220000300800 */
[----:B------:R-:W4:Y:S01]  /*24410*/  LDL.LU R24, [R1+0x710] ;  /* 0x0007100001187983 */ /* 0x000f220000300800 */
[----:B------:R-:W4:Y:S02]  /*24420*/  LDL.LU R25, [R1+0x714] ;  /* 0x0007140001197983 */ /* 0x000f240000300800 */
[----:B--2---:R-:W2:Y:S02]  /*24430*/  LDL.LU R26, [R1+0x718] ;  /* 0x00071800011a7983 */ /* 0x004ea40000300800 */
[----:B------:R-:W2:Y:S01]  /*24440*/  LDL.LU R27, [R1+0x71c] ;  /* 0x00071c00011b7983 */ /* 0x000ea20000300800 */
[----:B---3--:R-:W-:Y:S01]  /*24450*/  HMMA.16816.F32 R16, R12, R10, R16 ;  /* 0x0000000a0c10723c */ /* 0x008fe20000001810 */
[----:B----4-:R0:W-:Y:S01]  /*24460*/  STL.64 [R1+0x3308], R22 ;  /* 0x0033081601007387 */ /* 0x0101e20000100a00 */
[----:B------:R-:W-:Y:S03]  /*24470*/  STL.64 [R1+0x3300], R20 ;  /* 0x0033001401007387 */ /* 0x000fe60000100a00 */
[----:B0-----:R-:W2:Y:S01]  /*24480*/  LDL.64 R22, [R1+0x148] ;  /* 0x0001480001167983 */ /* 0x001ea20000100a00 */
[----:B------:R0:W-:Y:S02]  /*24490*/  STL.64 [R1+0x32e0], R6 ;  /* 0x0032e00601007387 */ /* 0x0001e40000100a00 */
[----:B------:R-:W-:Y:S01]  /*244a0*/  STL.64 [R1+0x32d8], R4 ;  /* 0x0032d80401007387 */ /* 0x000fe20000100a00 */
[----:B0-----:R-:W3:Y:S04]  /*244b0*/  LDL.64 R6, [R1+0x128] ;  /* 0x0001280001067983 */ /* 0x001ee80000100a00 */
[----:B---3--:R0:W-:Y:S04]  /*244c0*/  STL.64 [R1+0x32f0], R6 ;  /* 0x0032f00601007387 */ /* 0x0081e80000100a00 */
[----:B0-----:R-:W3:Y:S06]  /*244d0*/  LDL.64 R6, [R1+0x138] ;  /* 0x0001380001067983 */ /* 0x001eec0000100a00 */
[----:B------:R-:W-:Y:S02]  /*244e0*/  STL.64 [R1+0x790], R16 ;  /* 0x0007901001007387 */ /* 0x000fe40000100a00 */
[----:B------:R0:W-:Y:S02]  /*244f0*/  STL.64 [R1+0x798], R18 ;  /* 0x0007981201007387 */ /* 0x0001e40000100a00 */
[----:B0-----:R-:W4:Y:S01]  /*24500*/  LDL.LU.64 R18, [R1+0x3318] ;  /* 0x0033180001127983 */ /* 0x001f220000300a00 */
[----:B------:R-:W2:Y:S02]  /*24510*/  LDL.LU R8, [R1+0x6d0] ;  /* 0x0006d00001087983 */ /* 0x000ea40000300800 */
[----:B------:R-:W-:-:S02]  /*24520*/  IMAD.MOV.U32 R16, RZ, RZ, R10 ;  /* 0x000000ffff107224 */ /* 0x000fc400078e000a */
[----:B------:R-:W2:Y:S02]  /*24530*/  LDL.LU R9, [R1+0x6d4] ;  /* 0x0006d40001097983 */ /* 0x000ea40000300800 */
[----:B------:R-:W-:Y:S01]  /*24540*/  IMAD.MOV.U32 R17, RZ, RZ, R11 ;  /* 0x000000ffff117224 */ /* 0x000fe200078e000b */
[----:B------:R-:W2:Y:S01]  /*24550*/  LDL.LU R10, [R1+0x6d8] ;  /* 0x0006d800010a7983 */ /* 0x000ea20000300800 */
[----:B------:R-:W2:Y:S03]  /*24560*/  LDL.LU R11, [R1+0x6dc] ;  /* 0x0006dc00010b7983 */ /* 0x000ea60000300800 */
[----:B--2---:R0:W-:Y:S01]  /*24570*/  STL.64 [R1+0x32c8], R10 ;  /* 0x0032c80a01007387 */ /* 0x0041e20000100a00 */
[----:B------:R1:W-:Y:S03]  /*24580*/  STL.64 [R1+0x32c0], R8 ;  /* 0x0032c00801007387 */ /* 0x0003e60000100a00 */
[----:B0-----:R-:W2:Y:S04]  /*24590*/  LDL.64 R10, [R1+0x118] ;  /* 0x00011800010a7983 */ /* 0x001ea80000100a00 */
[----:B--2---:R0:W-:Y:S01]  /*245a0*/  STL.64 [R1+0x32e8], R10 ;  /* 0x0032e80a01007387 */ /* 0x0041e20000100a00 */
[----:B-1----:R-:W2:Y:S02]  /*245b0*/  LDL.LU R8, [R1+0x6f0] ;  /* 0x0006f00001087983 */ /* 0x002ea40000300800 */
[----:B------:R-:W2:Y:S01]  /*245c0*/  LDL.LU R9, [R1+0x6f4] ;  /* 0x0006f40001097983 */ /* 0x000ea20000300800 */
[----:B0-----:R-:W2:Y:S01]  /*245d0*/  LDL.LU R10, [R1+0x6f8] ;  /* 0x0006f800010a7983 */ /* 0x001ea20000300800 */
[----:B------:R-:W2:Y:S02]  /*245e0*/  LDL.LU R11, [R1+0x6fc] ;  /* 0x0006fc00010b7983 */ /* 0x000ea40000300800 */
[----:B----4-:R0:W-:Y:S02]  /*245f0*/  STL.64 [R1+0x3290], R18 ;  /* 0x0032901201007387 */ /* 0x0101e40000100a00 */
[----:B------:R-:W-:Y:S01]  /*24600*/  STL.64 [R1+0x3288], R16 ;  /* 0x0032881001007387 */ /* 0x000fe20000100a00 */
[----:B0-----:R-:W4:Y:S01]  /*24610*/  LDL.64 R18, [R1+0xe8] ;  /* 0x0000e80001127983 */ /* 0x001f220000100a00 */
[----:B------:R-:W-:Y:S03]  /*24620*/  HMMA.16816.F32 R24, R12, R22, R24 ;  /* 0x000000160c18723c */ /* 0x000fe60000001818 */
[----:B----4-:R0:W-:Y:S04]  /*24630*/  STL.64 [R1+0x32a8], R18 ;  /* 0x0032a81201007387 */ /* 0x0101e80000100a00 */
[----:B0-----:R-:W4:Y:S04]  /*24640*/  LDL.64 R18, [R1+0xf8] ;  /* 0x0000f80001127983 */ /* 0x001f280000100a00 */
[----:B----4-:R0:W-:Y:S04]  /*24650*/  STL.64 [R1+0x32b0], R18 ;  /* 0x0032b01201007387 */ /* 0x0101e80000100a00 */
[----:B0-----:R-:W4:Y:S08]  /*24660*/  LDL.64 R18, [R1+0x108] ;  /* 0x0001080001127983 */ /* 0x001f300000100a00 */
[----:B------:R0:W-:Y:S02]  /*24670*/  STL.64 [R1+0x780], R24 ;  /* 0x0007801801007387 */ /* 0x0001e40000100a00 */
[----:B------:R1:W-:Y:S02]  /*24680*/  STL.64 [R1+0x788], R26 ;  /* 0x0007881a01007387 */ /* 0x0003e40000100a00 */
[----:B0-----:R-:W-:Y:S01]  /*24690*/  IMAD.MOV.U32 R24, RZ, RZ, R22 ;  /* 0x000000ffff187224 */ /* 0x001fe200078e0016 */
[----:B-1----:R-:W2:Y:S01]  /*246a0*/  LDL.LU.64 R26, [R1+0x3310] ;  /* 0x00331000011a7983 */ /* 0x002ea20000300a00 */
[----:B------:R-:W-:-:S02]  /*246b0*/  IMAD.MOV.U32 R25, RZ, RZ, R23 ;  /* 0x000000ffff197224 */ /* 0x000fc400078e0017 */
[----:B------:R-:W3:Y:S02]  /*246c0*/  LDL.LU.64 R22, [R1+0x3308] ;  /* 0x0033080001167983 */ /* 0x000ee40000300a00 */
[----:B------:R-:W3:Y:S02]  /*246d0*/  LDL.LU.64 R20, [R1+0x3300] ;  /* 0x0033000001147983 */ /* 0x000ee40000300a00 */
[C---:B---3--:R-:W-:Y:S01]  /*246e0*/  HMMA.16816.F32 R20, R12.reuse, R6, R20 ;  /* 0x000000060c14723c */ /* 0x048fe20000001814 */
[----:B--2---:R-:W-:Y:S01]  /*246f0*/  STL.64 [R1+0x32a0], R26 ;  /* 0x0032a01a01007387 */ /* 0x004fe20000100a00 */
[----:B------:R0:W-:Y:S03]  /*24700*/  STL.64 [R1+0x3298], R24 ;  /* 0x0032981801007387 */ /* 0x0001e60000100a00 */
[----:B0-----:R-:W2:Y:S01]  /*24710*/  LDL.LU R24, [R1+0x6b0] ;  /* 0x0006b00001187983 */ /* 0x001ea20000300800 */
[----:B------:R-:W2:Y:S02]  /*24720*/  LDL.LU R25, [R1+0x6b4] ;  /* 0x0006b40001197983 */ /* 0x000ea40000300800 */
[----:B------:R-:W2:Y:S02]  /*24730*/  LDL.LU R26, [R1+0x6b8] ;  /* 0x0006b800011a7983 */ /* 0x000ea40000300800 */
[----:B------:R-:W2:Y:S11]  /*24740*/  LDL.LU R27, [R1+0x6bc] ;  /* 0x0006bc00011b7983 */ /* 0x000eb60000300800 */
[----:B------:R-:W-:Y:S02]  /*24750*/  @!UPT UIADD3 URZ, URZ, URZ, URZ ;  /* 0x0000003f3f3ff290 */ /* 0x000fe4000fffe03f */
[----:B------:R0:W-:Y:S01]  /*24760*/  STL.64 [R1+0x770], R20 ;  /* 0x0007701401007387 */ /* 0x0001e20000100a00 */
[----:B------:R1:W-:Y:S02]  /*24770*/  STL.64 [R1+0x778], R22 ;  /* 0x0007781601007387 */ /* 0x0003e40000100a00 */
[----:B0-----:R-:W-:Y:S01]  /*24780*/  IMAD.MOV.U32 R21, RZ, RZ, R6 ;  /* 0x000000ffff157224 */ /* 0x001fe200078e0006 */
[----:B-1----:R-:W3:Y:S01]  /*24790*/  LDL.LU.64 R22, [R1+0x32f8] ;  /* 0x0032f80001167983 */ /* 0x002ee20000300a00 */
[----:B------:R-:W-:Y:S02]  /*247a0*/  IMAD.MOV.U32 R20, RZ, RZ, R7 ;  /* 0x000000ffff147224 */ /* 0x000fe400078e0007 */
[----:B------:R-:W2:Y:S02]  /*247b0*/  LDL.LU.64 R6, [R1+0x32f0] ;  /* 0x0032f00001067983 */ /* 0x000ea40000300a00 */
        /* <DEDUP_REMOVED lines=8> */
[----:B------:R-:W2:Y:S02]  /*24840*/  LDL.LU.64 R4, [R1+0x32d8] ;  /* 0x0032d80001047983 */ /* 0x000ea40000300a00 */
[C---:B--2---:R-:W-:Y:S11]  /*24850*/  HMMA.16816.F32 R4, R12.reuse, R10, R4 ;  /* 0x0000000a0c04723c */ /* 0x044ff60000001804 */
[----:B------:R-:W-:Y:S11]  /*24860*/  @!UPT UIADD3 URZ, URZ, URZ, URZ ;  /* 0x0000003f3f3ff290 */ /* 0x000ff6000fffe03f */
[----:B------:R-:W-:Y:S01]  /*24870*/  @!UPT UIADD3 URZ, URZ, URZ, URZ ;  /* 0x0000003f3f3ff290 */ /* 0x000fe2000fffe03f */
[----:B------:R0:W-:Y:S01]  /*24880*/  STL.64 [R1+0x750], R4 ;  /* 0x0007500401007387 */ /* 0x0001e20000100a00 */
[----:B------:R1:W-:Y:S02]  /*24890*/  STL.64 [R1+0x758], R6 ;  /* 0x0007580601007387 */ /* 0x0003e40000100a00 */
[----:B0-----:R-:W-:Y:S01]  /*248a0*/  IMAD.MOV.U32 R5, RZ, RZ, R10 ;  /* 0x000000ffff057224 */ /* 0x001fe200078e000a */
[----:B-1----:R-:W2:Y:S01]  /*248b0*/  LDL.LU.64 R6, [R1+0x32d0] ;  /* 0x0032d00001067983 */ /* 0x002ea20000300a00 */
[----:B------:R-:W-:Y:S02]  /*248c0*/  IMAD.MOV.U32 R4, RZ, RZ, R11 ;  /* 0x000000ffff047224 */ /* 0x000fe400078e000b */
[----:B------:R-:W4:Y:S02]  /*248d0*/  LDL.LU.64 R10, [R1+0x32c8] ;  /* 0x0032c800010a7983 */ /* 0x000f240000300a00 */
[----:B------:R-:W4:Y:S02]  /*248e0*/  LDL.LU.64 R8, [R1+0x32c0] ;  /* 0x0032c00001087983 */ /* 0x000f240000300a00 */
[C---:B----4-:R-:W-:Y:S01]  /*248f0*/  HMMA.16816.F32 R8, R12.reuse, R18, R8 ;  /* 0x000000120c08723c */ /* 0x050fe20000001808 */
        /* <DEDUP_REMOVED lines=10> */
[----:B-1----:R-:W4:Y:S01]  /*249a0*/  LDL.LU.64 R10, [R1+0x32b8] ;  /* 0x0032b800010a7983 */ /* 0x002f220000300a00 */
[----:B------:R-:W-:Y:S02]  /*249b0*/  IMAD.MOV.U32 R8, RZ, RZ, R19 ;  /* 0x000000ffff087224 */ /* 0x000fe400078e0013 */
[----:B------:R-:W2:Y:S02]  /*249c0*/  LDL.LU.64 R18, [R1+0x32b0] ;  /* 0x0032b00001127983 */ /* 0x000ea40000300a00 */
[C---:B--2---:R-:W-:Y:S01]  /*249d0*/  HMMA.16816.F32 R4, R12.reuse, R18, R4 ;  /* 0x000000120c04723c */ /* 0x044fe20000001804 */
[----:B----4-:R-:W-:Y:S01]  /*249e0*/  STL.64 [R1+0x3218], R10 ;  /* 0x0032180a01007387 */ /* 0x010fe20000100a00 */
[----:B------:R0:W-:Y:S03]  /*249f0*/  STL.64 [R1+0x3210], R8 ;  /* 0x0032100801007387 */ /* 0x0001e60000100a00 */
[----:B0-----:R-:W3:Y:S01]  /*24a00*/  LDL.LU R8, [R1+0x3d0] ;  /* 0x0003d00001087983 */ /* 0x001ee20000300800 */
[----:B------:R-:W3:Y:S02]  /*24a10*/  LDL.LU R9, [R1+0x3d4] ;  /* 0x0003d40001097983 */ /* 0x000ee40000300800 */
[----:B------:R-:W3:Y:S02]  /*24a20*/  LDL.LU R10, [R1+0x3d8] ;  /* 0x0003d800010a7983 */ /* 0x000ee40000300800 */
[----:B------:R-:W3:Y:S11]  /*24a30*/  LDL.LU R11, [R1+0x3dc] ;  /* 0x0003dc00010b7983 */ /* 0x000ef60000300800 */
[----:B------:R-:W-:Y:S02]  /*24a40*/  @!UPT UIADD3 URZ, URZ, URZ, URZ ;  /* 0x0000003f3f3ff290 */ /* 0x000fe4000fffe03f */
[----:B------:R0:W-:Y:S01]  /*24a50*/  STL.64 [R1+0x730], R4 ;  /* 0x0007300401007387 */ /* 0x0001e20000100a00 */
[----:B------:R-:W-:Y:S02]  /*24a60*/  STL.64 [R1+0x738], R6 ;  /* 0x0007380601007387 */ /* 0x000fe40000100a00 */
[----:B0-----:R-:W-:Y:S02]  /*24a70*/  IMAD.MOV.U32 R5, RZ, RZ, R18 ;  /* 0x000000ffff057224 */ /* 0x001fe400078e0012 */
[----:B------:R-:W-:Y:S02]  /*24a80*/  IMAD.MOV.U32 R4, RZ, RZ, R19 ;  /* 0x000000ffff047224 */ /* 0x000fe400078e0013 */
[----:B------:R-:W2:Y:S01]  /*24a90*/  LDL.LU.64 R18, [R1+0x32a8] ;  /* 0x0032a80001127983 */ /* 0x000ea20000300a00 */
[C---:B---3--:R-:W-:Y:S08]  /*24aa0*/  HMMA.16816.F32 R8, R12.reuse, R22, R8 ;  /* 0x000000160c08723c */ /* 0x048ff00000001808 */
[----:B--2---:R-:W-:Y:S01]  /*24ab0*/  HMMA.16816.F32 R24, R12, R18, R24 ;  /* 0x000000120c18723c */ /* 0x004fe20000001818 */
[----:B------:R-:W-:-:S02]  /*24ac0*/  IMAD.MOV.U32 R2, RZ, RZ, R18 ;  /* 0x000000ffff027224 */ /* 0x000fc400078e0012 */
[----:B------:R-:W-:-:S04]  /*24ad0*/  IMAD.MOV.U32 R0, RZ, RZ, R19 ;  /* 0x000000ffff007224 */ /* 0x000fc800078e0013 */
[----:B------:R-:W-:Y:S02]  /*24ae0*/  IMAD.MOV.U32 R14, RZ, RZ, R5 ;  /* 0x000000ffff0e7224 */ /* 0x000fe400078e0005 */
[----:B------:R-:W-:Y:S11]  /*24af0*/  IMAD.MOV.U32 R15, RZ, RZ, R4 ;  /* 0x000000ffff0f7224 */ /* 0x000ff600078e0004 */
[----:B------:R-:W-:Y:S03]  /*24b00*/  @!UPT UIADD3 URZ, URZ, URZ, URZ ;  /* 0x0000003f3f3ff290 */ /* 0x000fe6000fffe03f */
[----:B------:R-:W-:Y:S01]  /*24b10*/  STL.64 [R1+0x720], R24 ;  /* 0x0007201801007387 */ /* 0x000fe20000100a00 */
[----:B------:R0:W-:Y:S03]  /*24b20*/  STL.64 [R1+0x728], R26 ;  /* 0x0007281a01007387 */ /* 0x0001e60000100a00 */
[----:B0-----:R-:W2:Y:S01]  /*24b30*/  LDL.LU.64 R26, [R1+0x32a0] ;  /* 0x0032a000011a7983 */ /* 0x001ea20000300a00 */
[----:B------:R-:W3:Y:S02]  /*24b40*/  LDL.LU.64 R24, [R1+0x3298] ;  /* 0x0032980001187983 */ /* 0x000ee40000300a00 */
[----:B------:R-:W4:Y:S02]  /*24b50*/  LDL.LU.64 R18, [R1+0x3290] ;  /* 0x0032900001127983 */ /* 0x000f240000300a00 */
[----:B------:R-:W2:Y:S01]  /*24b60*/  LDL.LU.64 R16, [R1+0x3288] ;  /* 0x0032880001107983 */ /* 0x000ea20000300a00 */
[----:B------:R-:W-:Y:S01]  /*24b70*/  STL.64 [R1+0x3d0], R8 ;  /* 0x0003d00801007387 */ /* 0x000fe20000100a00 */
[----:B------:R-:W-:Y:S02]  /*24b80*/  STL.64 [R1+0x3d8], R10 ;  /* 0x0003d80a01007387 */ /* 0x000fe40000100a00 */
[----:B------:R0:W-:Y:S02]  /*24b90*/  STL.64 [R1+0x3170], R14 ;  /* 0x0031700e01007387 */ /* 0x0001e40000100a00 */
[----:B------:R-:W2:Y:S01]  /*24ba0*/  LDL.LU R12, [R1+0x310] ;  /* 0x00031000010c7983 */ /* 0x000ea20000300800 */
[----:B------:R-:W2:Y:S04]  /*24bb0*/  LDL.LU R13, [R1+0x314] ;  /* 0x00031400010d7983 */ /* 0x000ea80000300800 */
[----:B0-----:R-:W2:Y:S01]  /*24bc0*/  LDL.LU R14, [R1+0x318] ;  /* 0x00031800010e7983 */ /* 0x001ea20000300800 */
[----:B------:R-:W2:Y:S03]  /*24bd0*/  LDL.LU R15, [R1+0x31c] ;  /* 0x00031c00010f7983 */ /* 0x000ea60000300800 */
[----:B--2---:R0:W-:Y:S01]  /*24be0*/  STL.64 [R1+0x3180], R14 ;  /* 0x0031800e01007387 */ /* 0x0041e20000100a00 */
[----:B------:R-:W-:Y:S02]  /*24bf0*/  STL.64 [R1+0x3178], R12 ;  /* 0x0031780c01007387 */ /* 0x000fe40000100a00 */
[----:B0-----:R-:W-:-:S02]  /*24c00*/  IMAD.MOV.U32 R14, RZ, RZ, R28 ;  /* 0x000000ffff0e7224 */ /* 0x001fc400078e001c */
[----:B------:R-:W-:Y:S01]  /*24c10*/  IMAD.MOV.U32 R15, RZ, RZ, R29 ;  /* 0x000000ffff0f7224 */ /* 0x000fe200078e001d */
[----:B------:R-:W2:Y:S01]  /*24c20*/  LDL.LU R28, [R1+0x3284] ;  /* 0x00328400011c7983 */ /* 0x000ea20000300800 */
[----:B------:R-:W2:Y:S03]  /*24c30*/  LDL.LU R29, [R1+0x3280] ;  /* 0x00328000011d7983 */ /* 0x000ea60000300800 */
[----:B------:R0:W-:Y:S02]  /*24c40*/  STL.64 [R1+0x3198], R14 ;  /* 0x0031980e01007387 */ /* 0x0001e40000100a00 */
[----:B0-----:R-:W-:Y:S02]  /*24c50*/  IMAD.MOV.U32 R14, RZ, RZ, R21 ;  /* 0x000000ffff0e7224 */ /* 0x001fe400078e0015 */
[----:B------:R-:W-:-:S05]  /*24c60*/  IMAD.MOV.U32 R15, RZ, RZ, R20 ;  /* 0x000000ffff0f7224 */ /* 0x000fca00078e0014 */
[----:B------:R-:W-:Y:S01]  /*24c70*/  STL.64 [R1+0x31b0], R14 ;  /* 0x0031b00e01007387 */ /* 0x000fe20000100a00 */
[----:B------:R0:W-:Y:S02]  /*24c80*/  STL.64 [R1+0x3158], R22 ;  /* 0x0031581601007387 */ /* 0x0001e40000100a00 */
[----:B------:R-:W2:Y:S02]  /*24c90*/  LDL.LU R20, [R1+0x2f0] ;  /* 0x0002f00001147983 */ /* 0x000ea40000300800 */
[----:B------:R-:W2:Y:S01]  /*24ca0*/  LDL.LU R21, [R1+0x2f4] ;  /* 0x0002f40001157983 */ /* 0x000ea20000300800 */
[----:B0-----:R-:W2:Y:S01]  /*24cb0*/  LDL.LU R22, [R1+0x2f8] ;  /* 0x0002f80001167983 */ /* 0x001ea20000300800 */
[----:B------:R-:W2:Y:S02]  /*24cc0*/  LDL.LU R23, [R1+0x2fc] ;  /* 0x0002fc0001177983 */ /* 0x000ea40000300800 */
[----:B---3--:R-:W-:Y:S02]  /*24cd0*/  IMAD.MOV.U32 R14, RZ, RZ, R24 ;  /* 0x000000ffff0e7224 */ /* 0x008fe400078e0018 */
[----:B------:R-:W-:Y:S01]  /*24ce0*/  IMAD.MOV.U32 R15, RZ, RZ, R25 ;  /* 0x000000ffff0f7224 */ /* 0x000fe200078e0019 */
[----:B------:R-:W3:Y:S01]  /*24cf0*/  LDL.LU R24, [R1+0x327c] ;  /* 0x00327c0001187983 */ /* 0x000ee20000300800 */
[----:B------:R-:W3:Y:S03]  /*24d00*/  LDL.LU R25, [R1+0x3278] ;  /* 0x0032780001197983 */ /* 0x000ee60000300800 */
[----:B------:R0:W-:Y:S02]  /*24d10*/  STL.64 [R1+0x31c8], R14 ;  /* 0x0031c80e01007387 */ /* 0x0001e40000100a00 */
[----:B0-----:R-:W-:-:S02]  /*24d20*/  IMAD.MOV.U32 R14, RZ, RZ, R16 ;  /* 0x000000ffff0e7224 */ /* 0x001fc400078e0010 */
[----:B------:R-:W-:Y:S01]  /*24d30*/  IMAD.MOV.U32 R15, RZ, RZ, R17 ;  /* 0x000000ffff0f7224 */ /* 0x000fe200078e0011 */
[----:B--2---:R-:W-:Y:S01]  /*24d40*/  STL.64 [R1+0x3190], R22 ;  /* 0x0031901601007387 */ /* 0x004fe20000100a00 */
[----:B------:R0:W-:Y:S03]  /*24d50*/  STL.64 [R1+0x3188], R20 ;  /* 0x0031881401007387 */ /* 0x0001e60000100a00 */
[----:B0-----:R-:W2:Y:S01]  /*24d60*/  LDL.LU R20, [R1+0x320] ;  /* 0x0003200001147983 */ /* 0x001ea20000300800 */
[----:B------:R-:W2:Y:S02]  /*24d70*/  LDL.LU R21, [R1+0x324] ;  /* 0x0003240001157983 */ /* 0x000ea40000300800 */
[----:B------:R-:W2:Y:S02]  /*24d80*/  LDL.LU R22, [R1+0x328] ;  /* 0x0003280001167983 */ /* 0x000ea40000300800 */
[----:B------:R-:W2:Y:S01]  /*24d90*/  LDL.LU R23, [R1+0x32c] ;  /* 0x00032c0001177983 */ /* 0x000ea20000300800 */
[----:B------:R-:W2:Y:S01]  /*24da0*/  LDL.LU R16, [R1+0x3274] ;  /* 0x0032740001107983 */ /* 0x000ea20000300800 */
[----:B------:R-:W2:Y:S02]  /*24db0*/  LDL.LU R17, [R1+0x3270] ;  /* 0x0032700001117983 */ /* 0x000ea40000300800 */
[----:B------:R0:W-:Y:S02]  /*24dc0*/  STL.64 [R1+0x31e0], R14 ;  /* 0x0031e00e01007387 */ /* 0x0001e40000100a00 */
[----:B------:R-:W2:Y:S01]  /*24dd0*/  LDL.LU R4, [R1+0x380] ;  /* 0x0003800001047983 */ /* 0x000ea20000300800 */
[----:B------:R-:W2:Y:S01]  /*24de0*/  LDL.LU R5, [R1+0x384] ;  /* 0x0003840001057983 */ /* 0x000ea20000300800 */
[----:B------:R-:W2:Y:S02]  /*24df0*/  LDL.LU R6, [R1+0x388] ;  /* 0x0003880001067983 */ /* 0x000ea40000300800 */
[----:B------:R-:W2:Y:S02]  /*24e00*/  LDL.LU R7, [R1+0x38c] ;  /* 0x00038c0001077983 */ /* 0x000ea40000300800 */
[----:B--2---:R-:W-:Y:S01]  /*24e10*/  STL.64 [R1+0x3230], R6 ;  /* 0x0032300601007387 */ /* 0x004fe20000100a00 */
[----:B------:R1:W-:Y:S02]  /*24e20*/  STL.64 [R1+0x3228], R4 ;  /* 0x0032280401007387 */ /* 0x0003e40000100a00 */
[----:B------:R-:W2:Y:S02]  /*24e30*/  LDL.LU R8, [R1+0x390] ;  /* 0x0003900001087983 */ /* 0x000ea40000300800 */
[----:B------:R-:W2:Y:S01]  /*24e40*/  LDL.LU R9, [R1+0x394] ;  /* 0x0003940001097983 */ /* 0x000ea20000300800 */
[----:B------:R-:W2:Y:S01]  /*24e50*/  LDL.LU R10, [R1+0x398] ;  /* 0x00039800010a7983 */ /* 0x000ea20000300800 */
[----:B------:R-:W2:Y:S02]  /*24e60*/  LDL.LU R11, [R1+0x39c] ;  /* 0x00039c00010b7983 */ /* 0x000ea40000300800 */
[----:B0-----:R-:W-:-:S02]  /*24e70*/  IMAD.MOV.U32 R14, RZ, RZ, R27 ;  /* 0x000000ffff0e7224 */ /* 0x001fc400078e001b */
[----:B------:R-:W-:Y:S02]  /*24e80*/  IMAD.MOV.U32 R15, RZ, RZ, R26 ;  /* 0x000000ffff0f7224 */ /* 0x000fe400078e001a */
[----:B----4-:R-:W-:Y:S02]  /*24e90*/  IMAD.MOV.U32 R26, RZ, RZ, R18 ;  /* 0x000000ffff1a7224 */ /* 0x010fe400078e0012 */
[----:B------:R-:W-:Y:S01]  /*24ea0*/  IMAD.MOV.U32 R27, RZ, RZ, R19 ;  /* 0x000000ffff1b7224 */ /* 0x000fe200078e0013 */
[----:B--2---:R0:W-:Y:S01]  /*24eb0*/  STL.64 [R1+0x3240], R10 ;  /* 0x0032400a01007387 */ /* 0x0041e20000100a00 */
[----:B------:R2:W-:Y:S02]  /*24ec0*/  STL.64 [R1+0x3238], R8 ;  /* 0x0032380801007387 */ /* 0x0005e40000100a00 */
[----:B------:R-:W4:Y:S02]  /*24ed0*/  LDL.LU R18, [R1+0x326c] ;  /* 0x00326c0001127983 */ /* 0x000f240000300800 */
[----:B------:R-:W4:Y:S01]  /*24ee0*/  LDL.LU R19, [R1+0x3268] ;  /* 0x0032680001137983 */ /* 0x000f220000300800 */
[----:B------:R-:W-:Y:S01]  /*24ef0*/  STL.64 [R1+0x3248], R26 ;  /* 0x0032481a01007387 */ /* 0x000fe20000100a00 */
[----:B-1----:R-:W2:Y:S02]  /*24f00*/  LDL.LU R4, [R1+0x3a0] ;  /* 0x0003a00001047983 */ /* 0x002ea40000300800 */
[----:B------:R-:W2:Y:S02]  /*24f10*/  LDL.LU R5, [R1+0x3a4] ;  /* 0x0003a40001057983 */ /* 0x000ea40000300800 */
[----:B------:R-:W2:Y:S01]  /*24f20*/  LDL.LU R6, [R1+0x3a8] ;  /* 0x0003a80001067983 */ /* 0x000ea20000300800 */
[----:B------:R-:W2:Y:S01]  /*24f30*/  LDL.LU R7, [R1+0x3ac] ;  /* 0x0003ac0001077983 */ /* 0x000ea20000300800 */
[----:B0-----:R-:W-:-:S02]  /*24f40*/  IMAD.MOV.U32 R10, RZ, RZ, R29 ;  /* 0x000000ffff0a7224 */ /* 0x001fc400078e001d */
[----:B------:R-:W-:Y:S01]  /*24f50*/  IMAD.MOV.U32 R11, RZ, RZ, R28 ;  /* 0x000000ffff0b7224 */ /* 0x000fe200078e001c */
[----:B--2---:R3:W-:Y:S01]  /*24f60*/  STL.64 [R1+0x3258], R6 ;  /* 0x0032580601007387 */ /* 0x0047e20000100a00 */
[----:B------:R-:W-:Y:S03]  /*24f70*/  STL.64 [R1+0x3250], R4 ;  /* 0x0032500401007387 */ /* 0x000fe60000100a00 */
[----:B------:R0:W-:Y:S02]  /*24f80*/  STL.64 [R1+0x3260], R10 ;  /* 0x0032600a01007387 */ /* 0x0001e40000100a00 */
[----:B------:R-:W4:Y:S01]  /*24f90*/  LDL.LU R8, [R1+0x3c0] ;  /* 0x0003c00001087983 */ /* 0x000f220000300800 */
[----:B------:R-:W4:Y:S01]  /*24fa0*/  LDL.LU R9, [R1+0x3c4] ;  /* 0x0003c40001097983 */ /* 0x000f220000300800 */
[----:B---3--:R-:W-:-:S03]  /*24fb0*/  IMAD.MOV.U32 R7, RZ, RZ, R24 ;  /* 0x000000ffff077224 */ /* 0x008fc600078e0018 */
[----:B0-----:R-:W4:Y:S01]  /*24fc0*/  LDL.LU R10, [R1+0x3c8] ;  /* 0x0003c800010a7983 */ /* 0x001f220000300800 */
[----:B------:R-:W4:Y:S02]  /*24fd0*/  LDL.LU R11, [R1+0x3cc] ;  /* 0x0003cc00010b7983 */ /* 0x000f240000300800 */
[----:B------:R-:W-:Y:S02]  /*24fe0*/  IMAD.MOV.U32 R6, RZ, RZ, R25 ;  /* 0x000000ffff067224 */ /* 0x000fe400078e0019 */
[----:B------:R-:W2:Y:S01]  /*24ff0*/  LDL.LU R24, [R1+0x3b0] ;  /* 0x0003b00001187983 */ /* 0x000ea20000300800 */
[----:B------:R-:W2:Y:S01]  /*25000*/  LDL.LU R25, [R1+0x3b4] ;  /* 0x0003b40001197983 */ /* 0x000ea20000300800 */
[----:B------:R-:W2:Y:S02]  /*25010*/  LDL.LU R26, [R1+0x3b8] ;  /* 0x0003b800011a7983 */ /* 0x000ea40000300800 */
[----:B------:R-:W2:Y:S02]  /*25020*/  LDL.LU R27, [R1+0x3bc] ;  /* 0x0003bc00011b7983 */ /* 0x000ea40000300800 */
[----:B------:R-:W-:Y:S01]  /*25030*/  STL.64 [R1+0x31f8], R14 ;  /* 0x0031f80e01007387 */ /* 0x000fe20000100a00 */
[----:B------:R-:W-:Y:S01]  /*25040*/  STL.64 [R1+0x31a8], R22 ;  /* 0x0031a81601007387 */ /* 0x000fe20000100a00 */
[----:B------:R0:W-:Y:S03]  /*25050*/  STL.64 [R1+0x31a0], R20 ;  /* 0x0031a01401007387 */ /* 0x0001e60000100a00 */
[----:B0-----:R-:W3:Y:S01]  /*25060*/  LDL.LU R20, [R1+0x330] ;  /* 0x0003300001147983 */ /* 0x001ee20000300800 */
[----:B------:R-:W3:Y:S02]  /*25070*/  LDL.LU R21, [R1+0x334] ;  /* 0x0003340001157983 */ /* 0x000ee40000300800 */
[----:B------:R-:W2:Y:S02]  /*25080*/  LDL.LU R22, [R1+0x338] ;  /* 0x0003380001167983 */ /* 0x000ea40000300800 */
[----:B------:R-:W2:Y:S01]  /*25090*/  LDL.LU R23, [R1+0x33c] ;  /* 0x00033c0001177983 */ /* 0x000ea20000300800 */
[----:B------:R-:W3:Y:S01]  /*250a0*/  LDL.LU R12, [R1+0x370] ;  /* 0x00037000010c7983 */ /* 0x000ee20000300800 */
[----:B------:R-:W4:Y:S02]  /*250b0*/  LDL.LU R13, [R1+0x374] ;  /* 0x00037400010d7983 */ /* 0x000f240000300800 */
[----:B------:R-:W4:Y:S02]  /*250c0*/  LDL.LU R14, [R1+0x378] ;  /* 0x00037800010e7983 */ /* 0x000f240000300800 */
[----:B------:R-:W4:Y:S01]  /*250d0*/  LDL.LU R15, [R1+0x37c] ;  /* 0x00037c00010f7983 */ /* 0x000f220000300800 */
        /* <DEDUP_REMOVED lines=12> */
[C---:B----4-:R-:W-:Y:S01]  /*251a0*/  HMMA.16816.F32 R4, R16.reuse, R6, R8 ;  /* 0x000000061004723c */ /* 0x050fe20000001808 */
[----:B---3--:R-:W-:Y:S01]  /*251b0*/  STL.64 [R1+0x31f0], R22 ;  /* 0x0031f01601007387 */ /* 0x008fe20000100a00 */
[----:B--2---:R0:W-:Y:S03]  /*251c0*/  STL.64 [R1+0x31e8], R20 ;  /* 0x0031e81401007387 */ /* 0x0041e60000100a00 */
[----:B0-----:R-:W2:Y:S01]  /*251d0*/  LDL.LU R20, [R1+0x360] ;  /* 0x0003600001147983 */ /* 0x001ea20000300800 */
[----:B------:R-:W2:Y:S02]  /*251e0*/  LDL.LU R21, [R1+0x364] ;  /* 0x0003640001157983 */ /* 0x000ea40000300800 */
[----:B------:R-:W2:Y:S02]  /*251f0*/  LDL.LU R22, [R1+0x368] ;  /* 0x0003680001167983 */ /* 0x000ea40000300800 */
[----:B------:R-:W2:Y:S01]  /*25200*/  LDL.LU R23, [R1+0x36c] ;  /* 0x00036c0001177983 */ /* 0x000ea20000300800 */
[----:B------:R-:W3:Y:S11]  /*25210*/  LDL.LU.64 R10, [R1+0x3260] ;  /* 0x00326000010a7983 */ /* 0x000ef60000300a00 */
[----:B------:R-:W-:Y:S01]  /*25220*/  @!UPT UIADD3 URZ, URZ, URZ, URZ ;  /* 0x0000003f3f3ff290 */ /* 0x000fe2000fffe03f */
[----:B------:R-:W-:Y:S02]  /*25230*/  STL.64 [R1+0x3c0], R4 ;  /* 0x0003c00401007387 */ /* 0x000fe40000100a00 */
[----:B------:R0:W-:Y:S02]  /*25240*/  STL.64 [R1+0x3c8], R6 ;  /* 0x0003c80601007387 */ /* 0x0001e40000100a00 */
[----:B0-----:R-:W4:Y:S01]  /*25250*/  LDL.LU.64 R6, [R1+0x3258] ;  /* 0x0032580001067983 */ /* 0x001f220000300a00 */
[----:B------:R-:W4:Y:S01]  /*25260*/  LDL.LU.64 R4, [R1+0x3250] ;  /* 0x0032500001047983 */ /* 0x000f220000300a00 */
[C---:B---3--:R-:W-:Y:S02]  /*25270*/  HMMA.16816.F32 R8, R16.reuse, R10, R24 ;  /* 0x0000000a1008723c */ /* 0x048fe40000001818 */
[----:B------:R-:W4:Y:S11]  /*25280*/  LDL.LU.64 R26, [R1+0x3248] ;  /* 0x00324800011a7983 */ /* 0x000f360000300a00 */
[----:B------:R-:W-:Y:S10]  /*25290*/  @!UPT UIADD3 URZ, URZ, URZ, URZ ;  /* 0x0000003f3f3ff290 */ /* 0x000ff4000fffe03f */
[----:B------:R-:W-:Y:S01]  /*252a0*/  STL.64 [R1+0x3b0], R8 ;  /* 0x0003b00801007387 */ /* 0x000fe20000100a00 */
[----:B------:R0:W-:Y:S03]  /*252b0*/  STL.64 [R1+0x3b8], R10 ;  /* 0x0003b80a01007387 */ /* 0x0001e60000100a00 */
[----:B0-----:R-:W3:Y:S01]  /*252c0*/  LDL.LU.64 R10, [R1+0x3240] ;  /* 0x00324000010a7983 */ /* 0x001ee20000300a00 */
[----:B------:R-:W3:Y:S01]  /*252d0*/  LDL.LU.64 R8, [R1+0x3238] ;  /* 0x0032380001087983 */ /* 0x000ee20000300a00 */
[C---:B----4-:R-:W-:Y:S02]  /*252e0*/  HMMA.16816.F32 R24, R16.reuse, R26, R4 ;  /* 0x0000001a1018723c */ /* 0x050fe40000001804 */
[----:B------:R-:W4:Y:S01]  /*252f0*/  LDL.LU.64 R6, [R1+0x3230] ;  /* 0x0032300001067983 */ /* 0x000f220000300a00 */
[----:B------:R-:W4:Y:S11]  /*25300*/  LDL.LU.64 R4, [R1+0x3228] ;  /* 0x0032280001047983 */ /* 0x000f360000300a00 */
[----:B------:R-:W-:Y:S09]  /*25310*/  @!UPT UIADD3 URZ, URZ, URZ, URZ ;  /* 0x0000003f3f3ff290 */ /* 0x000ff2000fffe03f */
[----:B------:R-:W-:Y:S01]  /*25320*/  STL.64 [R1+0x3a0], R24 ;  /* 0x0003a01801007387 */ /* 0x000fe20000100a00 */
[----:B------:R0:W-:Y:S03]  /*25330*/  STL.64 [R1+0x3a8], R26 ;  /* 0x0003a81a01007387 */ /* 0x0001e60000100a00 */
[----:B0-----:R-:W3:Y:S02]  /*25340*/  LDL.LU.64 R26, [R1+0x3220] ;  /* 0x00322000011a7983 */ /* 0x001ee40000300a00 */
[C---:B---3--:R-:W-:Y:S11]  /*25350*/  HMMA.16816.F32 R8, R16.reuse, R26, R8 ;  /* 0x0000001a1008723c */ /* 0x048ff60000001808 */
[----:B------:R-:W-:Y:S11]  /*25360*/  @!UPT UIADD3 URZ, URZ, URZ, URZ ;  /* 0x0000003f3f3ff290 */ /* 0x000ff6000fffe03f */
[----:B------:R-:W-:Y:S01]  /*25370*/  @!UPT UIADD3 URZ, URZ, URZ, URZ ;  /* 0x0000003f3f3ff290 */ /* 0x000fe2000fffe03f */
[----:B------:R-:W-:Y:S01]  /*25380*/  STL.64 [R1+0x390], R8 ;  /* 0x0003900801007387 */ /* 0x000fe20000100a00 */
[----:B------:R0:W-:Y:S03]  /*25390*/  STL.64 [R1+0x398], R10 ;  /* 0x0003980a01007387 */ /* 0x0001e60000100a00 */
[----:B0-----:R-:W4:Y:S01]  /*253a0*/  LDL.LU.64 R10, [R1+0x3218] ;  /* 0x00321800010a7983 */ /* 0x001f220000300a00 */
[----:B------:R-:W3:Y:S02]  /*253b0*/  LDL.LU.64 R8, [R1+0x3210] ;  /* 0x0032100001087983 */ /* 0x000ee40000300a00 */
[----:B------:R-:W-:Y:S01]  /*253c0*/  STL.64 [R1+0x3118], R26 ;  /* 0x0031181a01007387 */ /* 0x000fe20000100a00 */
[C---:B----4-:R-:W-:Y:S11]  /*253d0*/  HMMA.16816.F32 R4, R16.reuse, R10, R4 ;  /* 0x0000000a1004723c */ /* 0x050ff60000001804 */
[----:B------:R-:W-:Y:S11]  /*253e0*/  @!UPT UIADD3 URZ, URZ, URZ, URZ ;  /* 0x0000003f3f3ff290 */ /* 0x000ff6000fffe03f */
[----:B------:R-:W-:Y:S01]  /*253f0*/  @!UPT UIADD3 URZ, URZ, URZ, URZ ;  /* 0x0000003f3f3ff290 */ /* 0x000fe2000fffe03f */
[----:B------:R-:W-:Y:S01]  /*25400*/  STL.64 [R1+0x380], R4 ;  /* 0x0003800401007387 */ /* 0x000fe20000100a00 */
[----:B------:R0:W-:Y:S03]  /*25410*/  STL.64 [R1+0x388], R6 ;  /* 0x0003880601007387 */ /* 0x0001e60000100a00 */
[----:B0-----:R-:W4:Y:S01]  /*25420*/  LDL.LU.64 R6, [R1+0x3208] ;  /* 0x0032080001067983 */ /* 0x001f220000300a00 */
[----:B------:R-:W2:Y:S02]  /*25430*/  LDL.LU.64 R4, [R1+0x3200] ;  /* 0x0032000001047983 */ /* 0x000ea40000300a00 */
[----:B---3--:R-:W-:Y:S02]  /*25440*/  IMAD.MOV.U32 R27, RZ, RZ, R8 ;  /* 0x000000ffff1b7224 */ /* 0x008fe400078e0008 */
[----:B------:R0:W-:Y:S02]  /*25450*/  STL.64 [R1+0x30e8], R10 ;  /* 0x0030e80a01007387 */ /* 0x0001e40000100a00 */
[----:B------:R-:W-:Y:S01]  /*25460*/  IMAD.MOV.U32 R26, RZ, RZ, R9 ;  /* 0x000000ffff1a7224 */ /* 0x000fe200078e0009 */
[----:B------:R-:W3:Y:S01]  /*25470*/  LDL.LU R8, [R1+0x300] ;  /* 0x0003000001087983 */ /* 0x000ee20000300800 */
[----:B------:R-:W3:Y:S03]  /*25480*/  LDL.LU R9, [R1+0x304] ;  /* 0x0003040001097983 */ /* 0x000ee60000300800 */
[----:B0-----:R-:W3:Y:S01]  /*25490*/  LDL.LU R10, [R1+0x308] ;  /* 0x00030800010a7983 */ /* 0x001ee20000300800 */
[----:B------:R-:W3:Y:S01]  /*254a0*/  LDL.LU R11, [R1+0x30c] ;  /* 0x00030c00010b7983 */ /* 0x000ee20000300800 */
[C---:B----4-:R-:W-:Y:S11]  /*254b0*/  HMMA.16816.F32 R12, R16.reuse, R6, R12 ;  /* 0x00000006100c723c */ /* 0x050ff6000000180c */
[----:B------:R-:W-:Y:S11]  /*254c0*/  @!UPT UIADD3 URZ, URZ, URZ, URZ ;  /* 0x0000003f3f3ff290 */ /* 0x000ff6000fffe03f */
[----:B------:R-:W-:Y:S01]  /*254d0*/  @!UPT UIADD3 URZ, URZ, URZ, URZ ;  /* 0x0000003f3f3ff290 */ /* 0x000fe2000fffe03f */
[----:B------:R-:W-:Y:S01]  /*254e0*/  STL.64 [R1+0x370], R12 ;  /* 0x0003700c01007387 */ /* 0x000fe20000100a00 */
[----:B------:R0:W-:Y:S03]  /*254f0*/  STL.64 [R1+0x378], R14 ;  /* 0x0003780e01007387 */ /* 0x0001e60000100a00 */
[----:B0-----:R-:W2:Y:S01]  /*25500*/  LDL.LU.64 R14, [R1+0x31f8] ;  /* 0x0031f800010e7983 */ /* 0x001ea20000300a00 */
[----:B------:R-:W-:Y:S01]  /*25510*/  STL.64 [R1+0x3130], R6 ;  /* 0x0031300601007387 */ /* 0x000fe20000100a00 */
        /* <DEDUP_REMOVED lines=28> */
[----:B--2---:R-:W-:Y:S02]  /*256e0*/  HMMA.16816.F32 R12, R16, R14, R20 ;  /* 0x0000000e100c723c */ /* 0x004fe40000001814 */
[----:B------:R-:W2:Y:S01]  /*256f0*/  LDL.LU.64 R22, [R1+0x3190] ;  /* 0x0031900001167983 */ /* 0x000ea20000300a00 */
[----:B------:R-:W2:Y:S11]  /*25700*/  LDL.LU.64 R20, [R1+0x3188] ;  /* 0x0031880001147983 */ /* 0x000eb60000300a00 */
[----:B------:R-:W-:Y:S09]  /*25710*/  @!UPT UIADD3 URZ, URZ, URZ, URZ ;  /* 0x0000003f3f3ff290 */ /* 0x000ff2000fffe03f */
[----:B------:R-:W-:Y:S01]  /*25720*/  STL.64 [R1+0x6d0], R12 ;  /* 0x0006d00c01007387 */ /* 0x000fe20000100a00 */
[----:B------:R0:W-:Y:S03]  /*25730*/  STL.64 [R1+0x6d8], R14 ;  /* 0x0006d80e01007387 */ /* 0x0001e60000100a00 */
[----:B0-----:R-:W4:Y:S01]  /*25740*/  LDL.LU.64 R14, [R1+0x3180] ;  /* 0x00318000010e7983 */ /* 0x001f220000300a00 */
[----:B------:R-:W4:Y:S02]  /*25750*/  LDL.LU.64 R12, [R1+0x3178] ;  /* 0x00317800010c7983 */ /* 0x000f240000300a00 */
[----:B------:R-:W-:Y:S02]  /*25760*/  IMAD.MOV.U32 R6, RZ, RZ, R5 ;  /* 0x000000ffff067224 */ /* 0x000fe400078e0005 */
[----:B------:R-:W-:-:S07]  /*25770*/  IMAD.MOV.U32 R7, RZ, RZ, R4 ;  /* 0x000000ffff077224 */ /* 0x000fce00078e0004 */
[C---:B----4-:R-:W-:Y:S01]  /*25780*/  HMMA.16816.F32 R4, R16.reuse, R6, R12 ;  /* 0x000000061004723c */ /* 0x050fe2000000180c */
[----:B------:R-:W2:Y:S07]  /*25790*/  LDL.LU.64 R14, [R1+0x3170] ;  /* 0x00317000010e7983 */ /* 0x000eae0000300a00 */
[C---:B---3--:R-:W-:Y:S11]  /*257a0*/  HMMA.16816.F32 R24, R16.reuse, R26, R8 ;  /* 0x0000001a1018723c */ /* 0x048ff60000001808 */
[----:B------:R-:W-:Y:S04]  /*257b0*/  @!UPT UIADD3 URZ, URZ, URZ, URZ ;  /* 0x0000003f3f3ff290 */ /* 0x000fe8000fffe03f */
[----:B------:R-:W-:Y:S01]  /*257c0*/  STL.64 [R1+0x6c0], R4 ;  /* 0x0006c00401007387 */ /* 0x000fe20000100a00 */
[----:B------:R2:W-:Y:S02]  /*257d0*/  STL.64 [R1+0x6c8], R6 ;  /* 0x0006c80601007387 */ /* 0x0005e40000100a00 */
[----:B------:R-:W3:Y:S05]  /*257e0*/  LDL.LU R8, [R1+0x290] ;  /* 0x0002900001087983 */ /* 0x000eea0000300800 */
[----:B------:R0:W-:Y:S01]  /*257f0*/  STL.64 [R1+0x360], R24 ;  /* 0x0003601801007387 */ /* 0x0001e20000100a00 */
[----:B------:R1:W-:Y:S01]  /*25800*/  STL.64 [R1+0x368], R26 ;  /* 0x0003681a01007387 */ /* 0x0003e20000100a00 */
[----:B--2---:R-:W-:Y:S03]  /*25810*/  HMMA.16816.F32 R4, R16, R14, R20 ;  /* 0x0000000e1004723c */ /* 0x004fe60000001814 */
[----:B------:R-:W2:Y:S11]  /*25820*/  LDSM.16.MT88.4 R12, [R3+0x4280] ;  /* 0x00428000030c783b */ /* 0x000eb60000004200 */
[----:B------:R-:W-:Y:S09]  /*25830*/  @!UPT UIADD3 URZ, URZ, URZ, URZ ;  /* 0x0000003f3f3ff290 */ /* 0x000ff2000fffe03f */
[----:B------:R4:W-:Y:S01]  /*25840*/  STL.64 [R1+0x350], R4 ;  /* 0x0003500401007387 */ /* 0x0009e20000100a00 */
[----:B------:R3:W-:Y:S02]  /*25850*/  STL.64 [R1+0x358], R6 ;  /* 0x0003580601007387 */ /* 0x0007e40000100a00 */
[----:B------:R-:W2:Y:S02]  /*25860*/  LDL.LU R9, [R1+0x294] ;  /* 0x0002940001097983 */ /* 0x000ea40000300800 */
[----:B------:R-:W2:Y:S01]  /*25870*/  LDL.LU R10, [R1+0x298] ;  /* 0x00029800010a7983 */ /* 0x000ea20000300800 */
[----:B------:R-:W2:Y:S01]  /*25880*/  LDL.LU R11, [R1+0x29c] ;  /* 0x00029c00010b7983 */ /* 0x000ea20000300800 */
[----:B0-----:R-:W2:Y:S02]  /*25890*/  LDL.LU R24, [R1+0x2b0] ;  /* 0x0002b00001187983 */ /* 0x001ea40000300800 */
[----:B------:R-:W2:Y:S02]  /*258a0*/  LDL.LU R25, [R1+0x2b4] ;  /* 0x0002b40001197983 */ /* 0x000ea40000300800 */
[----:B-1----:R-:W2:Y:S01]  /*258b0*/  LDL.LU R26, [R1+0x2b8] ;  /* 0x0002b800011a7983 */ /* 0x002ea20000300800 */
[----:B------:R-:W2:Y:S04]  /*258c0*/  LDL.LU R27, [R1+0x2bc] ;  /* 0x0002bc00011b7983 */ /* 0x000ea80000300800 */
[----:B----4-:R-:W4:Y:S01]  /*258d0*/  LDL.LU R4, [R1+0x2d0] ;  /* 0x0002d00001047983 */ /* 0x010f220000300800 */
[----:B------:R-:W4:Y:S02]  /*258e0*/  LDL.LU R5, [R1+0x2d4] ;  /* 0x0002d40001057983 */ /* 0x000f240000300800 */
[----:B---3--:R-:W3:Y:S02]  /*258f0*/  LDL.LU R6, [R1+0x2d8] ;  /* 0x0002d80001067983 */ /* 0x008ee40000300800 */
[----:B------:R-:W3:Y:S02]  /*25900*/  LDL.LU R7, [R1+0x2dc] ;  /* 0x0002dc0001077983 */ /* 0x000ee40000300800 */
[----:B---3--:R-:W-:Y:S01]  /*25910*/  STL.64 [R1+0x3150], R6 ;  /* 0x0031500601007387 */ /* 0x008fe20000100a00 */
[----:B----4-:R0:W-:Y:S03]  /*25920*/  STL.64 [R1+0x3148], R4 ;  /* 0x0031480401007387 */ /* 0x0101e60000100a00 */
[----:B0-----:R-:W3:Y:S01]  /*25930*/  LDL.LU R4, [R1+0x2e0] ;  /* 0x0002e00001047983 */ /* 0x001ee20000300800 */
[----:B------:R-:W3:Y:S02]  /*25940*/  LDL.LU R5, [R1+0x2e4] ;  /* 0x0002e40001057983 */ /* 0x000ee40000300800 */
[----:B------:R-:W4:Y:S02]  /*25950*/  LDL.LU R6, [R1+0x2e8] ;  /* 0x0002e80001067983 */ /* 0x000f240000300800 */
[----:B------:R-:W4:Y:S02]  /*25960*/  LDL.LU R7, [R1+0x2ec] ;  /* 0x0002ec0001077983 */ /* 0x000f240000300800 */
[----:B----4-:R-:W-:Y:S01]  /*25970*/  STL.64 [R1+0x3168], R6 ;  /* 0x0031680601007387 */ /* 0x010fe20000100a00 */
[----:B---3--:R0:W-:Y:S03]  /*25980*/  STL.64 [R1+0x3160], R4 ;  /* 0x0031600401007387 */ /* 0x0081e60000100a00 */
[----:B0-----:R-:W3:Y:S01]  /*25990*/  LDL.LU R4, [R1+0x6a0] ;  /* 0x0006a00001047983 */ /* 0x001ee20000300800 */
[----:B------:R-:W3:Y:S02]  /*259a0*/  LDL.LU R5, [R1+0x6a4] ;  /* 0x0006a40001057983 */ /* 0x000ee40000300800 */
[----:B------:R-:W3:Y:S02]  /*259b0*/  LDL.LU R6, [R1+0x6a8] ;  /* 0x0006a80001067983 */ /* 0x000ee40000300800 */
[----:B------:R-:W3:Y:S01]  /*259c0*/  LDL.LU R7, [R1+0x6ac] ;  /* 0x0006ac0001077983 */ /* 0x000ee20000300800 */
[----:B--2---:R0:W-:Y:S01]  /*259d0*/  STL.64 [R1+0x3128], R26 ;  /* 0x0031281a01007387 */ /* 0x0041e20000100a00 */
[----:B------:R-:W-:Y:S03]  /*259e0*/  STL.64 [R1+0x3120], R24 ;  /* 0x0031201801007387 */ /* 0x000fe60000100a00 */
[----:B0-----:R-:W2:Y:S01]  /*259f0*/  LDL.64 R26, [R1+0x28] ;  /* 0x00002800011a7983 */ /* 0x001ea20000100a00 */
[----:B------:R0:W-:Y:S02]  /*25a00*/  STL.64 [R1+0x30f8], R10 ;  /* 0x0030f80a01007387 */ /* 0x0001e40000100a00 */
[----:B------:R-:W-:Y:S01]  /*25a10*/  STL.64 [R1+0x30f0], R8 ;  /* 0x0030f00801007387 */ /* 0x000fe20000100a00 */
[----:B0-----:R-:W4:Y:S04]  /*25a20*/  LDL.64 R10, [R1+0x8] ;  /* 0x00000800010a7983 */ /* 0x001f280000100a00 */
[----:B----4-:R0:W-:Y:S04]  /*25a30*/  STL.64 [R1+0x3110], R10 ;  /* 0x0031100a01007387 */ /* 0x0101e80000100a00 */
[----:B0-----:R-:W4:Y:S01]  /*25a40*/  LDL.64 R10, [R1+0x18] ;  /* 0x00001800010a7983 */ /* 0x001f220000100a00 */
[----:B------:R-:W-:Y:S02]  /*25a50*/  STL [R1+0x3024], R12 ;  /* 0x0030240c01007387 */ /* 0x000fe40000100800 */
[----:B------:R-:W-:Y:S02]  /*25a60*/  STL [R1+0x3020], R13 ;  /* 0x0030200d01007387 */ /* 0x000fe40000100800 */
[----:B------:R-:W-:Y:S01]  /*25a70*/  STL [R1+0x301c], R14 ;  /* 0x00301c0e01007387 */ /* 0x000fe20000100800 */
[----:B------:R0:W-:Y:S04]  /*25a80*/  STL [R1+0x3018], R15 ;  /* 0x0030180f01007387 */ /* 0x0001e80000100800 */
[----:B0-----:R-:W2:Y:S01]  /*25a90*/  LDL.64 R14, [R1+0x38] ;  /* 0x00003800010e7983 */ /* 0x001ea20000100a00 */
[----:B------:R-:W-:-:S02]  /*25aa0*/  IMAD.MOV.U32 R22, RZ, RZ, R2 ;  /* 0x000000ffff167224 */ /* 0x000fc400078e0002 */
[----:B------:R-:W-:-:S07]  /*25ab0*/  IMAD.MOV.U32 R23, RZ, RZ, R0 ;  /* 0x000000ffff177224 */ /* 0x000fce00078e0000 */
[C---:B---3--:R-:W-:Y:S01]  /*25ac0*/  HMMA.16816.F32 R20, R16.reuse, R22, R4 ;  /* 0x000000161014723c */ /* 0x048fe20000001804 */
[----:B--2---:R0:W-:Y:S01]  /*25ad0*/  STL.64 [R1+0x30e0], R14 ;  /* 0x0030e00e01007387 */ /* 0x0041e20000100a00 */
[----:B------:R-:W2:Y:S02]  /*25ae0*/  LDL.LU R12, [R1+0x280] ;  /* 0x00028000010c7983 */ /* 0x000ea40000300800 */
[----:B------:R-:W2:Y:S01]  /*25af0*/  LDL.LU R13, [R1+0x284] ;  /* 0x00028400010d7983 */ /* 0x000ea20000300800 */
[----:B0-----:R-:W3:Y:S01]  /*25b00*/  LDL.LU R14, [R1+0x288] ;  /* 0x00028800010e7983 */ /* 0x001ee20000300800 */
[----:B------:R-:W3:Y:S03]  /*25b10*/  LDL.LU R15, [R1+0x28c] ;  /* 0x00028c00010f7983 */ /* 0x000ee60000300800 */
[----:B---3--:R-:W-:Y:S01]  /*25b20*/  STL.64 [R1+0x3108], R14 ;  /* 0x0031080e01007387 */ /* 0x008fe20000100a00 */
[----:B--2---:R0:W-:Y:S03]  /*25b30*/  STL.64 [R1+0x3100], R12 ;  /* 0x0031000c01007387 */ /* 0x0041e60000100a00 */
[----:B0-----:R-:W2:Y:S01]  /*25b40*/  LDL.LU R12, [R1+0x2a0] ;  /* 0x0002a000010c7983 */ /* 0x001ea20000300800 */
[----:B------:R-:W2:Y:S02]  /*25b50*/  LDL.LU R13, [R1+0x2a4] ;  /* 0x0002a400010d7983 */ /* 0x000ea40000300800 */
[----:B------:R-:W2:Y:S02]  /*25b60*/  LDL.LU R14, [R1+0x2a8] ;  /* 0x0002a800010e7983 */ /* 0x000ea40000300800 */
[----:B------:R-:W2:Y:S01]  /*25b70*/  LDL.LU R15, [R1+0x2ac] ;  /* 0x0002ac00010f7983 */ /* 0x000ea20000300800 */
[----:B------:R-:W3:Y:S01]  /*25b80*/  LDL.LU.64 R6, [R1+0x3168] ;  /* 0x0031680001067983 */ /* 0x000ee20000300a00 */
[----:B------:R-:W3:Y:S03]  /*25b90*/  LDL.LU.64 R4, [R1+0x3160] ;  /* 0x0031600001047983 */ /* 0x000ee60000300a00 */
[----:B------:R-:W-:Y:S02]  /*25ba0*/  STL.64 [R1+0x340], R20 ;  /* 0x0003401401007387 */ /* 0x000fe40000100a00 */
[----:B------:R0:W-:Y:S02]  /*25bb0*/  STL.64 [R1+0x348], R22 ;  /* 0x0003481601007387 */ /* 0x0001e40000100a00 */
[----:B0-----:R-:W3:Y:S02]  /*25bc0*/  LDL.LU.64 R22, [R1+0x3158] ;  /* 0x0031580001167983 */ /* 0x001ee40000300a00 */
[----:B---3--:R-:W-:Y:S02]  /*25bd0*/  HMMA.16816.F32 R16, R16, R22, R4 ;  /* 0x000000161010723c */ /* 0x008fe40000001804 */
[----:B------:R-:W3:Y:S01]  /*25be0*/  LDL.LU.64 R6, [R1+0x3150] ;  /* 0x0031500001067983 */ /* 0x000ee20000300a00 */
[----:B------:R-:W3:Y:S02]  /*25bf0*/  LDL.LU.64 R4, [R1+0x3148] ;  /* 0x0031480001047983 */ /* 0x000ee40000300a00 */
[----:B------:R-:W3:Y:S02]  /*25c00*/  LDL.LU.64 R22, [R1+0x3140] ;  /* 0x0031400001167983 */ /* 0x000ee40000300a00 */
[----:B------:R-:W3:Y:S02]  /*25c10*/  LDL.LU.64 R20, [R1+0x3138] ;  /* 0x0031380001147983 */ /* 0x000ee40000300a00 */
[----:B------:R-:W-:Y:S11]  /*25c20*/  IMAD.MOV.U32 R2, RZ, RZ, R27 ;  /* 0x000000ffff027224 */ /* 0x000ff600078e001b */
[----:B------:R-:W-:Y:S03]  /*25c30*/  @!UPT UIADD3 URZ, URZ, URZ, URZ ;  /* 0x0000003f3f3ff290 */ /* 0x000fe6000fffe03f */
[----:B------:R0:W-:Y:S01]  /*25c40*/  STL.64 [R1+0x330], R16 ;  /* 0x0003301001007387 */ /* 0x0001e20000100a00 */
[----:B------:R1:W-:Y:S03]  /*25c50*/  STL.64 [R1+0x338], R18 ;  /* 0x0003381201007387 */ /* 0x0003e60000100a00 */
        /* <DEDUP_REMOVED lines=10> */
[----:B-1----:R-:W3:Y:S01]  /*25d00*/  LDL.LU.64 R6, [R1+0x3130] ;  /* 0x0031300001067983 */ /* 0x002ee20000300a00 */
[----:B------:R-:W2:Y:S02]  /*25d10*/  LDL.LU.64 R26, [R1+0x3128] ;  /* 0x00312800011a7983 */ /* 0x000ea40000300a00 */
[----:B------:R-:W2:Y:S02]  /*25d20*/  LDL.LU.64 R24, [R1+0x3120] ;  /* 0x0031200001187983 */ /* 0x000ea40000300a00 */
[----:B------:R-:W-:Y:S01]  /*25d30*/  STL [R1+0x302c], R2 ;  /* 0x00302c0201007387 */ /* 0x000fe20000100800 */
[----:B------:R-:W-:Y:S01]  /*25d40*/  STL [R1+0x3028], R4 ;  /* 0x0030280401007387 */ /* 0x000fe20000100800 */
[----:B----4-:R-:W-:Y:S01]  /*25d50*/  IMAD.MOV.U32 R5, RZ, RZ, R11 ;  /* 0x000000ffff057224 */ /* 0x010fe200078e000b */
[C---:B--2---:R-:W-:Y:S11]  /*25d60*/  HMMA.16816.F32 R24, R20.reuse, R10, R24 ;  /* 0x0000000a1418723c */ /* 0x044ff60000001818 */
[----:B------:R-:W-:Y:S11]  /*25d70*/  @!UPT UIADD3 URZ, URZ, URZ, URZ ;  /* 0x0000003f3f3ff290 */ /* 0x000ff6000fffe03f */
[----:B------:R-:W-:Y:S01]  /*25d80*/  @!UPT UIADD3 URZ, URZ, URZ, URZ ;  /* 0x0000003f3f3ff290 */ /* 0x000fe2000fffe03f */
[----:B------:R0:W-:Y:S01]  /*25d90*/  STL.64 [R1+0x310], R24 ;  /* 0x0003101801007387 */ /* 0x0001e20000100a00 */
[----:B------:R1:W-:Y:S02]  /*25da0*/  STL.64 [R1+0x318], R26 ;  /* 0x0003181a01007387 */ /* 0x0003e40000100a00 */
[----:B0-----:R-:W-:Y:S01]  /*25db0*/  IMAD.MOV.U32 R24, RZ, RZ, R10 ;  /* 0x000000ffff187224 */ /* 0x001fe200078e000a */
[----:B-1----:R-:W2:Y:S01]  /*25dc0*/  LDL.LU.64 R26, [R1+0x3118] ;  /* 0x00311800011a7983 */ /* 0x002ea20000300a00 */
[----:B------:R-:W4:Y:S02]  /*25dd0*/  LDL.LU.64 R10, [R1+0x3110] ;  /* 0x00311000010a7983 */ /* 0x000f240000300a00 */
[----:B------:R-:W-:Y:S01]  /*25de0*/  STL [R1+0x3034], R5 ;  /* 0x0030340501007387 */ /* 0x000fe20000100800 */
[----:B------:R-:W-:Y:S01]  /*25df0*/  STL [R1+0x3030], R24 ;  /* 0x0030301801007387 */ /* 0x000fe20000100800 */
[----:B----4-:R-:W-:Y:S01]  /*25e00*/  HMMA.16816.F32 R12, R20, R10, R12 ;  /* 0x0000000a140c723c */ /* 0x010fe2000000180c */
[----:B------:R-:W-:-:S02]  /*25e10*/  IMAD.MOV.U32 R29, RZ, RZ, R10 ;  /* 0x000000ffff1d7224 */ /* 0x000fc400078e000a */
[----:B------:R-:W-:Y:S11]  /*25e20*/  IMAD.MOV.U32 R25, RZ, RZ, R11 ;  /* 0x000000ffff197224 */ /* 0x000ff600078e000b */
[----:B------:R-:W-:Y:S09]  /*25e30*/  @!UPT UIADD3 URZ, URZ, URZ, URZ ;  /* 0x0000003f3f3ff290 */ /* 0x000ff2000fffe03f */
[----:B------:R-:W-:Y:S01]  /*25e40*/  STL.64 [R1+0x300], R12 ;  /* 0x0003000c01007387 */ /* 0x000fe20000100a00 */
[----:B------:R0:W-:Y:S03]  /*25e50*/  STL.64 [R1+0x308], R14 ;  /* 0x0003080e01007387 */ /* 0x0001e60000100a00 */
[----:B0-----:R-:W4:Y:S01]  /*25e60*/  LDL.LU.64 R14, [R1+0x3108] ;  /* 0x00310800010e7983 */ /* 0x001f220000300a00 */
[----:B------:R-:W4:Y:S02]  /*25e70*/  LDL.LU.64 R12, [R1+0x3100] ;  /* 0x00310000010c7983 */ /* 0x000f240000300a00 */
[----:B------:R-:W2:Y:S02]  /*25e80*/  LDL.LU.64 R10, [R1+0x30f8] ;  /* 0x0030f800010a7983 */ /* 0x000ea40000300a00 */
[----:B------:R-:W2:Y:S01]  /*25e90*/  LDL.LU.64 R8, [R1+0x30f0] ;  /* 0x0030f00001087983 */ /* 0x000ea20000300a00 */
[----:B------:R-:W-:Y:S01]  /*25ea0*/  STL [R1+0x303c], R25 ;  /* 0x00303c1901007387 */ /* 0x000fe20000100800 */
[----:B------:R-:W-:Y:S01]  /*25eb0*/  STL [R1+0x3038], R29 ;  /* 0x0030381d01007387 */ /* 0x000fe20000100800 */
[C---:B--2---:R-:W-:Y:S11]  /*25ec0*/  HMMA.16816.F32 R8, R20.reuse, R26, R8 ;  /* 0x0000001a1408723c */ /* 0x044ff60000001808 */
[----:B------:R-:W-:Y:S11]  /*25ed0*/  @!UPT UIADD3 URZ, URZ, URZ, URZ ;  /* 0x0000003f3f3ff290 */ /* 0x000ff6000fffe03f */
[----:B------:R-:W-:Y:S01]  /*25ee0*/  @!UPT UIADD3 URZ, URZ, URZ, URZ ;  /* 0x0000003f3f3ff290 */ /* 0x000fe2000fffe03f */
[----:B------:R-:W-:Y:S01]  /*25ef0*/  STL.64 [R1+0x2f0], R8 ;  /* 0x0002f00801007387 */ /* 0x000fe20000100a00 */
[----:B------:R0:W-:Y:S03]  /*25f00*/  STL.64 [R1+0x2f8], R10 ;  /* 0x0002f80a01007387 */ /* 0x0001e60000100a00 */
[----:B0-----:R-:W4:Y:S01]  /*25f10*/  LDL.LU.64 R10, [R1+0x30e8] ;  /* 0x0030e800010a7983 */ /* 0x001f220000300a00 */
[----:B------:R0:W-:Y:S02]  /*25f20*/  STL.64 [R1+0x2fc8], R26 ;  /* 0x002fc81a01007387 */ /* 0x0001e40000100a00 */
[----:B------:R-:W3:Y:S02]  /*25f30*/  LDL.LU R24, [R1+0x270] ;  /* 0x0002700001187983 */ /* 0x000ee40000300800 */
[----:B------:R-:W3:Y:S01]  /*25f40*/  LDL.LU R25, [R1+0x274] ;  /* 0x0002740001197983 */ /* 0x000ee20000300800 */
        /* <DEDUP_REMOVED lines=8> */
[C---:B---3--:R-:W-:Y:S01]  /*25fd0*/  HMMA.16816.F32 R24, R20.reuse, R6, R24 ;  /* 0x000000061418723c */ /* 0x048fe20000001818 */
[----:B------:R2:W-:Y:S02]  /*25fe0*/  STL.64 [R1+0x2fc0], R10 ;  /* 0x002fc00a01007387 */ /* 0x0005e40000100a00 */
[----:B------:R0:W-:Y:S11]  /*25ff0*/  STL.64 [R1+0x2fb8], R6 ;  /* 0x002fb80601007387 */ /* 0x0001f60000100a00 */
[----:B------:R-:W-:Y:S09]  /*26000*/  @!UPT UIADD3 URZ, URZ, URZ, URZ ;  /* 0x0000003f3f3ff290 */ /* 0x000ff2000fffe03f */
[----:B------:R-:W-:Y:S01]  /*26010*/  STL.64 [R1+0x2d0], R24 ;  /* 0x0002d01801007387 */ /* 0x000fe20000100a00 */
[----:B------:R-:W-:Y:S01]  /*26020*/  STL.64 [R1+0x2d8], R26 ;  /* 0x0002d81a01007387 */ /* 0x000fe20000100a00 */
[C---:B--2---:R-:W-:Y:S01]  /*26030*/  HMMA.16816.F32 R8, R20.reuse, R14, R16 ;  /* 0x0000000e1408723c */ /* 0x044fe20000001810 */
[----:B0-----:R-:W-:Y:S02]  /*26040*/  IMAD.MOV.U32 R7, RZ, RZ, R14 ;  /* 0x000000ffff077224 */ /* 0x001fe400078e000e */
[----:B------:R-:W-:Y:S01]  /*26050*/  IMAD.MOV.U32 R6, RZ, RZ, R15 ;  /* 0x000000ffff067224 */ /* 0x000fe200078e000f */
[----:B------:R-:W0:Y:S11]  /*26060*/  LDSM.16.MT88.4 R16, [R3+0x4300] ;  /* 0x004300000310783b */ /* 0x000e360000004200 */
[----:B------:R-:W-:Y:S08]  /*26070*/  @!UPT UIADD3 URZ, URZ, URZ, URZ ;  /* 0x0000003f3f3ff290 */ /* 0x000ff0000fffe03f */
[----:B------:R-:W-:Y:S01]  /*26080*/  STL.64 [R1+0x6b0], R8 ;  /* 0x0006b00801007387 */ /* 0x000fe20000100a00 */
[----:B------:R-:W-:Y:S02]  /*26090*/  STL.64 [R1+0x6b8], R10 ;  /* 0x0006b80a01007387 */ /* 0x000fe40000100a00 */
[----:B------:R1:W-:Y:S02]  /*260a0*/  STL.64 [R1+0x3070], R6 ;  /* 0x0030700601007387 */ /* 0x0003e40000100a00 */
[----:B------:R-:W2:Y:S01]  /*260b0*/  LDL.LU R4, [R1+0x630] ;  /* 0x0006300001047983 */ /* 0x000ea20000300800 */
[----:B------:R-:W2:Y:S04]  /*260c0*/  LDL.LU R5, [R1+0x634] ;  /* 0x0006340001057983 */ /* 0x000ea80000300800 */
[----:B-1----:R-:W3:Y:S01]  /*260d0*/  LDL.LU R6, [R1+0x638] ;  /* 0x0006380001067983 */ /* 0x002ee20000300800 */
[----:B------:R-:W3:Y:S02]  /*260e0*/  LDL.LU R7, [R1+0x63c] ;  /* 0x00063c0001077983 */ /* 0x000ee40000300800 */
[----:B------:R-:W4:Y:S02]  /*260f0*/  LDL.LU R12, [R1+0x650] ;  /* 0x00065000010c7983 */ /* 0x000f240000300800 */
[----:B------:R-:W4:Y:S01]  /*26100*/  LDL.LU R13, [R1+0x654] ;  /* 0x00065400010d7983 */ /* 0x000f220000300800 */
[----:B------:R-:W2:Y:S01]  /*26110*/  LDL.LU R14, [R1+0x658] ;  /* 0x00065800010e7983 */ /* 0x000ea20000300800 */
[----:B------:R-:W2:Y:S02]  /*26120*/  LDL.LU R15, [R1+0x65c] ;  /* 0x00065c00010f7983 */ /* 0x000ea40000300800 */
[----:B------:R-:W3:Y:S02]  /*26130*/  LDL.LU R8, [R1+0x690] ;  /* 0x0006900001087983 */ /* 0x000ee40000300800 */
[----:B------:R-:W3:Y:S01]  /*26140*/  LDL.LU R9, [R1+0x694] ;  /* 0x0006940001097983 */ /* 0x000ee20000300800 */
[----:B------:R-:W3:Y:S01]  /*26150*/  LDL.LU R10, [R1+0x698] ;  /* 0x00069800010a7983 */ /* 0x000ee20000300800 */
[----:B------:R-:W3:Y:S03]  /*26160*/  LDL.LU R11, [R1+0x69c] ;  /* 0x00069c00010b7983 */ /* 0x000ee60000300800 */
[----:B--2---:R1:W-:Y:S01]  /*26170*/  STL.64 [R1+0x30a0], R14 ;  /* 0x0030a00e01007387 */ /* 0x0043e20000100a00 */
[----:B----4-:R-:W-:Y:S03]  /*26180*/  STL.64 [R1+0x3098], R12 ;  /* 0x0030980c01007387 */ /* 0x010fe60000100a00 */
[----:B-1----:R-:W2:Y:S04]  /*26190*/  LDL.64 R14, [R1+0x128] ;  /* 0x00012800010e7983 */ /* 0x002ea80000100a00 */
[----:B--2---:R-:W-:Y:S01]  /*261a0*/  STL.64 [R1+0x30b0], R14 ;  /* 0x0030b00e01007387 */ /* 0x004fe20000100a00 */
[----:B---3--:R1:W-:Y:S02]  /*261b0*/  STL.64 [R1+0x3080], R6 ;  /* 0x0030800601007387 */ /* 0x0083e40000100a00 */
[----:B------:R-:W-:Y:S01]  /*261c0*/  STL.64 [R1+0x3078], R4 ;  /* 0x0030780401007387 */ /* 0x000fe20000100a00 */
[----:B-1----:R-:W2:Y:S04]  /*261d0*/  LDL.64 R6, [R1+0x108] ;  /* 0x0001080001067983 */ /* 0x002ea80000100a00 */
[----:B--2---:R1:W-:Y:S04]  /*261e0*/  STL.64 [R1+0x3090], R6 ;  /* 0x0030900601007387 */ /* 0x0043e80000100a00 */
[----:B-1----:R-:W2:Y:S04]  /*261f0*/  LDL.64 R6, [R1+0x118] ;  /* 0x0001180001067983 */ /* 0x002ea80000100a00 */
[----:B--2---:R1:W-:Y:S01]  /*26200*/  STL.64 [R1+0x30a8], R6 ;  /* 0x0030a80601007387 */ /* 0x0043e20000100a00 */
[----:B------:R-:W2:Y:S02]  /*26210*/  LDL.LU R4, [R1+0x660] ;  /* 0x0006600001047983 */ /* 0x000ea40000300800 */
[----:B------:R-:W2:Y:S01]  /*26220*/  LDL.LU R5, [R1+0x664] ;  /* 0x0006640001057983 */ /* 0x000ea20000300800 */
[----:B-1----:R-:W3:Y:S01]  /*26230*/  LDL.LU R6, [R1+0x668] ;  /* 0x0006680001067983 */ /* 0x002ee20000300800 */
[----:B------:R-:W3:Y:S03]  /*26240*/  LDL.LU R7, [R1+0x66c] ;  /* 0x00066c0001077983 */ /* 0x000ee60000300800 */
[----:B---3--:R1:W-:Y:S01]  /*26250*/  STL.64 [R1+0x30c0], R6 ;  /* 0x0030c00601007387 */ /* 0x0083e20000100a00 */
[----:B--2---:R-:W-:Y:S03]  /*26260*/  STL.64 [R1+0x30b8], R4 ;  /* 0x0030b80401007387 */ /* 0x004fe60000100a00 */
[----:B-1----:R-:W2:Y:S04]  /*26270*/  LDL.64 R6, [R1+0x148] ;  /* 0x0001480001067983 */ /* 0x002ea80000100a00 */
[----:B--2---:R1:W-:Y:S04]  /*26280*/  STL.64 [R1+0x30d8], R6 ;  /* 0x0030d80601007387 */ /* 0x0043e80000100a00 */
[----:B-1----:R-:W2:Y:S01]  /*26290*/  LDL.64 R6, [R1+0x158] ;  /* 0x0001580001067983 */ /* 0x002ea20000100a00 */
[----:B------:R-:W3:Y:S02]  /*262a0*/  LDL.LU R24, [R1+0x670] ;  /* 0x0006700001187983 */ /* 0x000ee40000300800 */
[----:B------:R-:W3:Y:S02]  /*262b0*/  LDL.LU R25, [R1+0x674] ;  /* 0x0006740001197983 */ /* 0x000ee40000300800 */
[----:B------:R-:W4:Y:S01]  /*262c0*/  LDL.LU R26, [R1+0x678] ;  /* 0x00067800011a7983 */ /* 0x000f220000300800 */
[----:B------:R-:W4:Y:S04]  /*262d0*/  LDL.LU R27, [R1+0x67c] ;  /* 0x00067c00011b7983 */ /* 0x000f280000300800 */
[----:B----4-:R-:W-:Y:S01]  /*262e0*/  STL.64 [R1+0x30d0], R26 ;  /* 0x0030d01a01007387 */ /* 0x010fe20000100a00 */
[----:B---3--:R1:W-:Y:S03]  /*262f0*/  STL.64 [R1+0x30c8], R24 ;  /* 0x0030c81801007387 */ /* 0x0083e60000100a00 */
[----:B-1----:R-:W3:Y:S01]  /*26300*/  LDL.LU R24, [R1+0x680] ;  /* 0x0006800001187983 */ /* 0x002ee20000300800 */
[----:B------:R-:W3:Y:S02]  /*26310*/  LDL.LU R25, [R1+0x684] ;  /* 0x0006840001197983 */ /* 0x000ee40000300800 */
[----:B------:R-:W3:Y:S02]  /*26320*/  LDL.LU R26, [R1+0x688] ;  /* 0x00068800011a7983 */ /* 0x000ee40000300800 */
[----:B------:R-:W3:Y:S01]  /*26330*/  LDL.LU R27, [R1+0x68c] ;  /* 0x00068c00011b7983 */ /* 0x000ee20000300800 */
[----:B------:R-:W4:Y:S01]  /*26340*/  LDL.64 R14, [R1+0x138] ;  /* 0x00013800010e7983 */ /* 0x000f220000100a00 */
[----:B0-----:R0:W-:Y:S02]  /*26350*/  STL.64 [R1+0x2ed0], R18 ;  /* 0x002ed01201007387 */ /* 0x0011e40000100a00 */
[----:B------:R-:W-:Y:S01]  /*26360*/  STL.64 [R1+0x2ec8], R16 ;  /* 0x002ec81001007387 */ /* 0x000fe20000100a00 */
[----:B0-----:R-:W2:Y:S04]  /*26370*/  LDL.64 R18, [R1+0xd8] ;  /* 0x0000d80001127983 */ /* 0x001ea80000100a00 */
[----:B--2---:R0:W-:Y:S04]  /*26380*/  STL.64 [R1+0x3050], R18 ;  /* 0x0030501201007387 */ /* 0x0041e80000100a00 */
[----:B0-----:R-:W2:Y:S01]  /*26390*/  LDL.64 R18, [R1+0xe8] ;  /* 0x0000e80001127983 */ /* 0x001ea20000100a00 */
[----:B------:R-:W-:Y:S03]  /*263a0*/  HMMA.16816.F32 R8, R20, R6, R8 ;  /* 0x000000061408723c */ /* 0x000fe60000001808 */
[----:B--2---:R0:W-:Y:S04]  /*263b0*/  STL.64 [R1+0x3068], R18 ;  /* 0x0030681201007387 */ /* 0x0041e80000100a00 */
[----:B0-----:R-:W2:Y:S04]  /*263c0*/  LDL.64 R18, [R1+0xf8] ;  /* 0x0000f80001127983 */ /* 0x001ea80000100a00 */
[----:B--2---:R0:W-:Y:S01]  /*263d0*/  STL.64 [R1+0x3088], R18 ;  /* 0x0030881201007387 */ /* 0x0041e20000100a00 */
[----:B------:R-:W2:Y:S02]  /*263e0*/  LDL.LU R16, [R1+0x640] ;  /* 0x0006400001107983 */ /* 0x000ea40000300800 */
[----:B------:R-:W2:Y:S01]  /*263f0*/  LDL.LU R17, [R1+0x644] ;  /* 0x0006440001117983 */ /* 0x000ea20000300800 */
[----:B0-----:R-:W2:Y:S01]  /*26400*/  LDL.LU R18, [R1+0x648] ;  /* 0x0006480001127983 */ /* 0x001ea20000300800 */
[----:B------:R-:W2:Y:S07]  /*26410*/  LDL.LU R19, [R1+0x64c] ;  /* 0x00064c0001137983 */ /* 0x000eae0000300800 */
[----:B------:R0:W-:Y:S02]  /*26420*/  STL.64 [R1+0x6a0], R8 ;  /* 0x0006a00801007387 */ /* 0x0001e40000100a00 */
[----:B------:R1:W-:Y:S02]  /*26430*/  STL.64 [R1+0x6a8], R10 ;  /* 0x0006a80a01007387 */ /* 0x0003e40000100a00 */
[----:B0-----:R-:W-:-:S02]  /*26440*/  IMAD.MOV.U32 R9, RZ, RZ, R6 ;  /* 0x000000ffff097224 */ /* 0x001fc400078e0006 */
[----:B------:R-:W-:Y:S02]  /*26450*/  IMAD.MOV.U32 R8, RZ, RZ, R7 ;  /* 0x000000ffff087224 */ /* 0x000fe400078e0007 */
[----:B------:R-:W3:Y:S02]  /*26460*/  LDL.LU.64 R6, [R1+0x30d8] ;  /* 0x0030d80001067983 */ /* 0x000ee40000300a00 */
[C---:B---3--:R-:W-:Y:S01]  /*26470*/  HMMA.16816.F32 R24, R20.reuse, R6, R24 ;  /* 0x000000061418723c */ /* 0x048fe20000001818 */
[----:B-1----:R-:W-:Y:S02]  /*26480*/  IMAD.MOV.U32 R11, RZ, RZ, R6 ;  /* 0x000000ffff0b7224 */ /* 0x002fe400078e0006 */
[----:B------:R-:W-:Y:S11]  /*26490*/  IMAD.MOV.U32 R10, RZ, RZ, R7 ;  /* 0x000000ffff0a7224 */ /* 0x000ff600078e0007 */
[----:B------:R-:W-:Y:S09]  /*264a0*/  @!UPT UIADD3 URZ, URZ, URZ, URZ ;  /* 0x0000003f3f3ff290 */ /* 0x000ff2000fffe03f */
[----:B------:R-:W-:Y:S01]  /*264b0*/  STL.64 [R1+0x690], R24 ;  /* 0x0006901801007387 */ /* 0x000fe20000100a00 */
[----:B------:R0:W-:Y:S03]  /*264c0*/  STL.64 [R1+0x698], R26 ;  /* 0x0006981a01007387 */ /* 0x0001e60000100a00 */
[----:B0-----:R-:W4:Y:S01]  /*264d0*/  LDL.LU.64 R26, [R1+0x30d0] ;  /* 0x0030d000011a7983 */ /* 0x001f220000300a00 */
[----:B------:R-:W4:Y:S02]  /*264e0*/  LDL.LU.64 R24, [R1+0x30c8] ;  /* 0x0030c80001187983 */ /* 0x000f240000300a00 */
[----:B------:R-:W3:Y:S02]  /*264f0*/  LDL.LU.64 R6, [R1+0x30c0] ;  /* 0x0030c00001067983 */ /* 0x000ee40000300a00 */
[----:B------:R-:W3:Y:S01]  /*26500*/  LDL.LU.64 R4, [R1+0x30b8] ;  /* 0x0030b80001047983 */ /* 0x000ee20000300a00 */
[----:B------:R-:W-:Y:S01]  /*26510*/  STL.64 [R1+0x3048], R10 ;  /* 0x0030480a01007387 */ /* 0x000fe20000100a00 */
[----:B------:R0:W-:Y:S03]  /*26520*/  STL.64 [R1+0x3040], R8 ;  /* 0x0030400801007387 */ /* 0x0001e60000100a00 */
[----:B0-----:R-:W2:Y:S01]  /*26530*/  LDL.LU R8, [R1+0x250] ;  /* 0x0002500001087983 */ /* 0x001ea20000300800 */
[----:B------:R-:W2:Y:S02]  /*26540*/  LDL.LU R9, [R1+0x254] ;  /* 0x0002540001097983 */ /* 0x000ea40000300800 */
[----:B------:R-:W2:Y:S02]  /*26550*/  LDL.LU R10, [R1+0x258] ;  /* 0x00025800010a7983 */ /* 0x000ea40000300800 */
[----:B------:R-:W2:Y:S01]  /*26560*/  LDL.LU R11, [R1+0x25c] ;  /* 0x00025c00010b7983 */ /* 0x000ea20000300800 */
        /* <DEDUP_REMOVED lines=8> */
[----:B------:R-:W-:Y:S01]  /*265f0*/  STL.64 [R1+0x680], R24 ;  /* 0x0006801801007387 */ /* 0x000fe20000100a00 */
[----:B------:R0:W-:Y:S02]  /*26600*/  STL.64 [R1+0x688], R26 ;  /* 0x0006881a01007387 */ /* 0x0001e40000100a00 */
[----:B0-----:R-:W-:Y:S02]  /*26610*/  IMAD.MOV.U32 R27, RZ, RZ, R14 ;  /* 0x000000ffff1b7224 */ /* 0x001fe400078e000e */
[----:B------:R-:W-:Y:S02]  /*26620*/  IMAD.MOV.U32 R26, RZ, RZ, R15 ;  /* 0x000000ffff1a7224 */ /* 0x000fe400078e000f */
[----:B------:R-:W3:Y:S02]  /*26630*/  LDL.LU.64 R14, [R1+0x30b0] ;  /* 0x0030b000010e7983 */ /* 0x000ee40000300a00 */
[----:B---3--:R-:W-:Y:S01]  /*26640*/  HMMA.16816.F32 R4, R20, R14, R4 ;  /* 0x0000000e1404723c */ /* 0x008fe20000001804 */
[----:B------:R-:W-:-:S02]  /*26650*/  IMAD.MOV.U32 R0, RZ, RZ, R14 ;  /* 0x000000ffff007224 */ /* 0x000fc400078e000e */
[----:B------:R-:W-:Y:S11]  /*26660*/  IMAD.MOV.U32 R28, RZ, RZ, R15 ;  /* 0x000000ffff1c7224 */ /* 0x000ff600078e000f */
[----:B------:R-:W-:Y:S09]  /*26670*/  @!UPT UIADD3 URZ, URZ, URZ, URZ ;  /* 0x0000003f3f3ff290 */ /* 0x000ff2000fffe03f */
[----:B------:R-:W-:Y:S01]  /*26680*/  STL.64 [R1+0x670], R4 ;  /* 0x0006700401007387 */ /* 0x000fe20000100a00 */
[----:B------:R0:W-:Y:S03]  /*26690*/  STL.64 [R1+0x678], R6 ;  /* 0x0006780601007387 */ /* 0x0001e60000100a00 */
[----:B0-----:R-:W3:Y:S01]  /*266a0*/  LDL.LU.64 R6, [R1+0x30a8] ;  /* 0x0030a80001067983 */ /* 0x001ee20000300a00 */
[----:B------:R-:W3:Y:S02]  /*266b0*/  LDL.LU.64 R14, [R1+0x30a0] ;  /* 0x0030a000010e7983 */ /* 0x000ee40000300a00 */
[----:B------:R-:W3:Y:S02]  /*266c0*/  LDL.LU.64 R12, [R1+0x3098] ;  /* 0x00309800010c7983 */ /* 0x000ee40000300a00 */
[C---:B---3--:R-:W-:Y:S11]  /*266d0*/  HMMA.16816.F32 R12, R20.reuse, R6, R12 ;  /* 0x00000006140c723c */ /* 0x048ff6000000180c */
[----:B------:R-:W-:Y:S11]  /*266e0*/  @!UPT UIADD3 URZ, URZ, URZ, URZ ;  /* 0x0000003f3f3ff290 */ /* 0x000ff6000fffe03f */
[----:B------:R-:W-:Y:S01]  /*266f0*/  @!UPT UIADD3 URZ, URZ, URZ, URZ ;  /* 0x0000003f3f3ff290 */ /* 0x000fe2000fffe03f */
        /* <DEDUP_REMOVED lines=31> */
[----:B--2---:R-:W-:Y:S01]  /*268f0*/  HMMA.16816.F32 R20, R20, R18, R8 ;  /* 0x000000121414723c */ /* 0x004fe20000001808 */
[----:B------:R-:W2:Y:S01]  /*26900*/  LDL.LU.64 R10, [R1+0x3048] ;  /* 0x00304800010a7983 */ /* 0x000ea20000300a00 */
[----:B------:R-:W4:Y:S02]  /*26910*/  LDL.LU.64 R8, [R1+0x3040] ;  /* 0x0030400001087983 */ /* 0x000f240000300a00 */
[----:B------:R-:W-:-:S02]  /*26920*/  IMAD.MOV.U32 R2, RZ, RZ, R18 ;  /* 0x000000ffff027224 */ /* 0x000fc400078e0012 */
[----:B------:R-:W-:Y:S11]  /*26930*/  IMAD.MOV.U32 R4, RZ, RZ, R19 ;  /* 0x000000ffff047224 */ /* 0x000ff600078e0013 */
[----:B------:R-:W-:Y:S06]  /*26940*/  @!UPT UIADD3 URZ, URZ, URZ, URZ ;  /* 0x0000003f3f3ff290 */ /* 0x000fec000fffe03f */
[----:B------:R-:W-:Y:S01]  /*26950*/  STL.64 [R1+0x2c0], R20 ;  /* 0x0002c01401007387 */ /* 0x000fe20000100a00 */
[----:B------:R-:W-:Y:S02]  /*26960*/  STL.64 [R1+0x2c8], R22 ;  /* 0x0002c81601007387 */ /* 0x000fe40000100a00 */
[----:B------:R-:W2:Y:S02]  /*26970*/  LDL.LU R16, [R1+0x240] ;  /* 0x0002400001107983 */ /* 0x000ea40000300800 */
[----:B------:R-:W2:Y:S01]  /*26980*/  LDL.LU R17, [R1+0x244] ;  /* 0x0002440001117983 */ /* 0x000ea20000300800 */
[----:B------:R-:W2:Y:S01]  /*26990*/  LDL.LU R18, [R1+0x248] ;  /* 0x0002480001127983 */ /* 0x000ea20000300800 */
[----:B------:R-:W2:Y:S03]  /*269a0*/  LDL.LU R19, [R1+0x24c] ;  /* 0x00024c0001137983 */ /* 0x000ea60000300800 */
[----:B------:R-:W0:Y:S04]  /*269b0*/  LDSM.16.MT88.4 R20, [R3+0x4380] ;  /* 0x004380000314783b */ /* 0x000e280000004200 */
[----:B--2---:R1:W-:Y:S01]  /*269c0*/  STL.64 [R1+0x2ee0], R18 ;  /* 0x002ee01201007387 */ /* 0x0043e20000100a00 */
[----:B------:R-:W-:Y:S02]  /*269d0*/  STL.64 [R1+0x2ed8], R16 ;  /* 0x002ed81001007387 */ /* 0x000fe40000100a00 */
[----:B-1----:R-:W-:-:S02]  /*269e0*/  IMAD.MOV.U32 R18, RZ, RZ, R25 ;  /* 0x000000ffff127224 */ /* 0x002fc400078e0019 */
[----:B------:R-:W-:Y:S01]  /*269f0*/  IMAD.MOV.U32 R19, RZ, RZ, R29 ;  /* 0x000000ffff137224 */ /* 0x000fe200078e001d */
[----:B------:R-:W2:Y:S01]  /*26a00*/  LDL.LU R25, [R1+0x303c] ;  /* 0x00303c0001197983 */ /* 0x000ea20000300800 */
[----:B------:R-:W2:Y:S03]  /*26a10*/  LDL.LU R29, [R1+0x3038] ;  /* 0x00303800011d7983 */ /* 0x000ea60000300800 */
[----:B------:R1:W-:Y:S02]  /*26a20*/  STL.64 [R1+0x2ef0], R18 ;  /* 0x002ef01201007387 */ /* 0x0003e40000100a00 */
[----:B-1----:R-:W-:Y:S02]  /*26a30*/  IMAD.MOV.U32 R18, RZ, RZ, R5 ;  /* 0x000000ffff127224 */ /* 0x002fe400078e0005 */
[----:B------:R-:W-:Y:S01]  /*26a40*/  IMAD.MOV.U32 R19, RZ, RZ, R24 ;  /* 0x000000ffff137224 */ /* 0x000fe200078e0018 */
[----:B------:R-:W2:Y:S01]  /*26a50*/  LDL.LU R5, [R1+0x3034] ;  /* 0x0030340001057983 */ /* 0x000ea20000300800 */
[----:B------:R-:W2:Y:S03]  /*26a60*/  LDL.LU R24, [R1+0x3030] ;  /* 0x0030300001187983 */ /* 0x000ea60000300800 */
[----:B------:R1:W-:Y:S01]  /*26a70*/  STL.64 [R1+0x2f08], R18 ;  /* 0x002f081201007387 */ /* 0x0003e20000100a00 */
[----:B------:R-:W-:Y:S02]  /*26a80*/  STL [R1+0x2e08], R3 ;  /* 0x002e080301007387 */ /* 0x000fe40000100800 */
[----:B0-----:R0:W-:Y:S02]  /*26a90*/  STL.64 [R1+0x2dc0], R22 ;  /* 0x002dc01601007387 */ /* 0x0011e40000100a00 */
[----:B------:R3:W-:Y:S02]  /*26aa0*/  STL.64 [R1+0x2db8], R20 ;  /* 0x002db81401007387 */ /* 0x0007e40000100a00 */
[----:B-1----:R-:W-:-:S02]  /*26ab0*/  IMAD.MOV.U32 R18, RZ, RZ, R12 ;  /* 0x000000ffff127224 */ /* 0x002fc400078e000c */
[----:B------:R-:W-:Y:S02]  /*26ac0*/  IMAD.MOV.U32 R19, RZ, RZ, R13 ;  /* 0x000000ffff137224 */ /* 0x000fe400078e000d */
[----:B0-----:R-:W-:Y:S02]  /*26ad0*/  IMAD.MOV.U32 R22, RZ, RZ, R2 ;  /* 0x000000ffff167224 */ /* 0x001fe400078e0002 */
[----:B------:R-:W-:Y:S01]  /*26ae0*/  IMAD.MOV.U32 R23, RZ, RZ, R4 ;  /* 0x000000ffff177224 */ /* 0x000fe200078e0004 */
[----:B------:R-:W2:Y:S01]  /*26af0*/  LDL.LU R2, [R1+0x302c] ;  /* 0x00302c0001027983 */ /* 0x000ea20000300800 */
[----:B------:R-:W2:Y:S02]  /*26b00*/  LDL.LU R4, [R1+0x3028] ;  /* 0x0030280001047983 */ /* 0x000ea40000300800 */
[----:B------:R-:W2:Y:S02]  /*26b10*/  LDL.LU R12, [R1+0x3024] ;  /* 0x00302400010c7983 */ /* 0x000ea40000300800 */
[----:B------:R-:W2:Y:S01]  /*26b20*/  LDL.LU R13, [R1+0x3020] ;  /* 0x00302000010d7983 */ /* 0x000ea20000300800 */
[----:B------:R-:W-:Y:S01]  /*26b30*/  STL.64 [R1+0x2f20], R18 ;  /* 0x002f201201007387 */ /* 0x000fe20000100a00 */
[----:B------:R0:W-:Y:S02]  /*26b40*/  STL.64 [R1+0x2ee8], R22 ;  /* 0x002ee81601007387 */ /* 0x0001e40000100a00 */
[----:B---3--:R-:W3:Y:S02]  /*26b50*/  LDL.LU R20, [R1+0x530] ;  /* 0x0005300001147983 */ /* 0x008ee40000300800 */
[----:B------:R-:W3:Y:S01]  /*26b60*/  LDL.LU R21, [R1+0x534] ;  /* 0x0005340001157983 */ /* 0x000ee20000300800 */
[----:B0-----:R-:W2:Y:S01]  /*26b70*/  LDL.LU R22, [R1+0x538] ;  /* 0x0005380001167983 */ /* 0x001ea20000300800 */
[----:B------:R-:W2:Y:S02]  /*26b80*/  LDL.LU R23, [R1+0x53c] ;  /* 0x00053c0001177983 */ /* 0x000ea40000300800 */
[----:B------:R-:W-:-:S02]  /*26b90*/  IMAD.MOV.U32 R18, RZ, RZ, R14 ;  /* 0x000000ffff127224 */ /* 0x000fc400078e000e */
[----:B------:R-:W-:Y:S01]  /*26ba0*/  IMAD.MOV.U32 R19, RZ, RZ, R15 ;  /* 0x000000ffff137224 */ /* 0x000fe200078e000f */
[----:B------:R-:W4:Y:S01]  /*26bb0*/  LDL.LU R14, [R1+0x301c] ;  /* 0x00301c00010e7983 */ /* 0x000f220000300800 */
[----:B------:R-:W4:Y:S03]  /*26bc0*/  LDL.LU R15, [R1+0x3018] ;  /* 0x00301800010f7983 */ /* 0x000f260000300800 */
[----:B------:R-:W-:Y:S04]  /*26bd0*/  STL.64 [R1+0x2f38], R18 ;  /* 0x002f381201007387 */ /* 0x000fe80000100a00 */
[----:B--2---:R-:W-:Y:S01]  /*26be0*/  STL.64 [R1+0x2f00], R22 ;  /* 0x002f001601007387 */ /* 0x004fe20000100a00 */
[----:B---3--:R0:W-:Y:S03]  /*26bf0*/  STL.64 [R1+0x2ef8], R20 ;  /* 0x002ef81401007387 */ /* 0x0081e60000100a00 */
[----:B0-----:R-:W2:Y:S01]  /*26c00*/  LDL.LU R20, [R1+0x540] ;  /* 0x0005400001147983 */ /* 0x001ea20000300800 */
[----:B------:R-:W2:Y:S02]  /*26c10*/  LDL.LU R21, [R1+0x544] ;  /* 0x0005440001157983 */ /* 0x000ea40000300800 */
[----:B------:R-:W3:Y:S02]  /*26c20*/  LDL.LU R22, [R1+0x548] ;  /* 0x0005480001167983 */ /* 0x000ee40000300800 */
[----:B------:R-:W3:Y:S02]  /*26c30*/  LDL.LU R23, [R1+0x54c] ;  /* 0x00054c0001177983 */ /* 0x000ee40000300800 */
[----:B------:R-:W-:-:S02]  /*26c40*/  IMAD.MOV.U32 R18, RZ, RZ, R0 ;  /* 0x000000ffff127224 */ /* 0x000fc400078e0000 */
[----:B------:R-:W-:Y:S01]  /*26c50*/  IMAD.MOV.U32 R19, RZ, RZ, R28 ;  /* 0x000000ffff137224 */ /* 0x000fe200078e001c */
[----:B------:R-:W4:Y:S01]  /*26c60*/  LDL.LU R0, [R1+0x3014] ;  /* 0x0030140001007983 */ /* 0x000f220000300800 */
[----:B------:R-:W4:Y:S03]  /*26c70*/  LDL.LU R28, [R1+0x3010] ;  /* 0x00301000011c7983 */ /* 0x000f260000300800 */
[----:B------:R-:W-:Y:S04]  /*26c80*/  STL.64 [R1+0x2f50], R18 ;  /* 0x002f501201007387 */ /* 0x000fe80000100a00 */
[----:B---3--:R-:W-:Y:S01]  /*26c90*/  STL.64 [R1+0x2f18], R22 ;  /* 0x002f181601007387 */ /* 0x008fe20000100a00 */
[----:B--2---:R0:W-:Y:S03]  /*26ca0*/  STL.64 [R1+0x2f10], R20 ;  /* 0x002f101401007387 */ /* 0x0041e60000100a00 */
[----:B0-----:R-:W2:Y:S01]  /*26cb0*/  LDL.LU R20, [R1+0x550] ;  /* 0x0005500001147983 */ /* 0x001ea20000300800 */
[----:B------:R-:W2:Y:S02]  /*26cc0*/  LDL.LU R21, [R1+0x554] ;  /* 0x0005540001157983 */ /* 0x000ea40000300800 */
[----:B------:R-:W3:Y:S02]  /*26cd0*/  LDL.LU R22, [R1+0x558] ;  /* 0x0005580001167983 */ /* 0x000ee40000300800 */
[----:B------:R-:W3:Y:S02]  /*26ce0*/  LDL.LU R23, [R1+0x55c] ;  /* 0x00055c0001177983 */ /* 0x000ee40000300800 */
[----:B------:R-:W-:-:S02]  /*26cf0*/  IMAD.MOV.U32 R18, RZ, RZ, R27 ;  /* 0x000000ffff127224 */ /* 0x000fc400078e001b */
[----:B------:R-:W-:-:S05]  /*26d00*/  IMAD.MOV.U32 R19, RZ, RZ, R26 ;  /* 0x000000ffff137224 */ /* 0x000fca00078e001a */
[----:B------:R0:W-:Y:S02]  /*26d10*/  STL.64 [R1+0x2f68], R18 ;  /* 0x002f681201007387 */ /* 0x0001e40000100a00 */
[----:B0-----:R-:W-:Y:S02]  /*26d20*/  IMAD.MOV.U32 R18, RZ, RZ, R11 ;  /* 0x000000ffff127224 */ /* 0x001fe400078e000b */
[----:B------:R-:W-:-:S05]  /*26d30*/  IMAD.MOV.U32 R19, RZ, RZ, R10 ;  /* 0x000000ffff137224 */ /* 0x000fca00078e000a */
[----:B------:R-:W-:Y:S04]  /*26d40*/  STL.64 [R1+0x2f80], R18 ;  /* 0x002f801201007387 */ /* 0x000fe80000100a00 */
[----:B---3--:R-:W-:Y:S01]  /*26d50*/  STL.64 [R1+0x2f30], R22 ;  /* 0x002f301601007387 */ /* 0x008fe20000100a00 */
[----:B--2---:R0:W-:Y:S03]  /*26d60*/  STL.64 [R1+0x2f28], R20 ;  /* 0x002f281401007387 */ /* 0x0041e60000100a00 */
[----:B0-----:R-:W2:Y:S01]  /*26d70*/  LDL.LU R20, [R1+0x560] ;  /* 0x0005600001147983 */ /* 0x001ea20000300800 */
[----:B------:R-:W2:Y:S02]  /*26d80*/  LDL.LU R21, [R1+0x564] ;  /* 0x0005640001157983 */ /* 0x000ea40000300800 */
[----:B------:R-:W3:Y:S02]  /*26d90*/  LDL.LU R22, [R1+0x568] ;  /* 0x0005680001167983 */ /* 0x000ee40000300800 */
[----:B------:R-:W3:Y:S02]  /*26da0*/  LDL.LU R23, [R1+0x56c] ;  /* 0x00056c0001177983 */ /* 0x000ee40000300800 */
[----:B----4-:R-:W-:-:S02]  /*26db0*/  IMAD.MOV.U32 R18, RZ, RZ, R9 ;  /* 0x000000ffff127224 */ /* 0x010fc400078e0009 */
[----:B------:R-:W-:-:S05]  /*26dc0*/  IMAD.MOV.U32 R19, RZ, RZ, R8 ;  /* 0x000000ffff137224 */ /* 0x000fca00078e0008 */
[----:B------:R-:W-:Y:S04]  /*26dd0*/  STL.64 [R1+0x2f98], R18 ;  /* 0x002f981201007387 */ /* 0x000fe80000100a00 */
[----:B---3--:R-:W-:Y:S01]  /*26de0*/  STL.64 [R1+0x2f48], R22 ;  /* 0x002f481601007387 */ /* 0x008fe20000100a00 */
[----:B--2---:R0:W-:Y:S03]  /*26df0*/  STL.64 [R1+0x2f40], R20 ;  /* 0x002f401401007387 */ /* 0x0041e60000100a00 */
[----:B0-----:R-:W2:Y:S01]  /*26e00*/  LDL.LU R20, [R1+0x570] ;  /* 0x0005700001147983 */ /* 0x001ea20000300800 */
[----:B------:R-:W2:Y:S02]  /*26e10*/  LDL.LU R21, [R1+0x574] ;  /* 0x0005740001157983 */ /* 0x000ea40000300800 */
[----:B------:R-:W3:Y:S02]  /*26e20*/  LDL.LU R22, [R1+0x578] ;  /* 0x0005780001167983 */ /* 0x000ee40000300800 */
[----:B------:R-:W3:Y:S01]  /*26e30*/  LDL.LU R23, [R1+0x57c] ;  /* 0x00057c0001177983 */ /* 0x000ee20000300800 */
[----:B------:R-:W4:Y:S01]  /*26e40*/  LDL.LU R8, [R1+0x5e0] ;  /* 0x0005e00001087983 */ /* 0x000f220000300800 */
[----:B------:R-:W4:Y:S02]  /*26e50*/  LDL.LU R9, [R1+0x5e4] ;  /* 0x0005e40001097983 */ /* 0x000f240000300800 */
[----:B------:R-:W2:Y:S02]  /*26e60*/  LDL.LU R10, [R1+0x5e8] ;  /* 0x0005e800010a7983 */ /* 0x000ea40000300800 */
[----:B------:R-:W2:Y:S02]  /*26e70*/  LDL.LU R11, [R1+0x5ec] ;  /* 0x0005ec00010b7983 */ /* 0x000ea40000300800 */
[----:B------:R-:W-:-:S02]  /*26e80*/  IMAD.MOV.U32 R26, RZ, RZ, R29 ;  /* 0x000000ffff1a7224 */ /* 0x000fc400078e001d */
[----:B------:R-:W-:Y:S01]  /*26e90*/  IMAD.MOV.U32 R27, RZ, RZ, R25 ;  /* 0x000000ffff1b7224 */ /* 0x000fe200078e0019 */
[----:B--2---:R-:W-:Y:S01]  /*26ea0*/  STL.64 [R1+0x2fd8], R10 ;  /* 0x002fd80a01007387 */ /* 0x004fe20000100a00 */
[----:B----4-:R0:W-:Y:S03]  /*26eb0*/  STL.64 [R1+0x2fd0], R8 ;  /* 0x002fd00801007387 */ /* 0x0101e60000100a00 */
[----:B------:R1:W-:Y:S01]  /*26ec0*/  STL.64 [R1+0x2fe0], R26 ;  /* 0x002fe01a01007387 */ /* 0x0003e20000100a00 */
[----:B0-----:R-:W2:Y:S01]  /*26ed0*/  LDL.LU R8, [R1+0x5f0] ;  /* 0x0005f00001087983 */ /* 0x001ea20000300800 */
[----:B------:R-:W2:Y:S02]  /*26ee0*/  LDL.LU R9, [R1+0x5f4] ;  /* 0x0005f40001097983 */ /* 0x000ea40000300800 */
[----:B------:R-:W4:Y:S02]  /*26ef0*/  LDL.LU R10, [R1+0x5f8] ;  /* 0x0005f800010a7983 */ /* 0x000f240000300800 */
[----:B------:R-:W4:Y:S02]  /*26f00*/  LDL.LU R11, [R1+0x5fc] ;  /* 0x0005fc00010b7983 */ /* 0x000f240000300800 */
[----:B-1----:R-:W-:-:S02]  /*26f10*/  IMAD.MOV.U32 R26, RZ, RZ, R24 ;  /* 0x000000ffff1a7224 */ /* 0x002fc400078e0018 */
[----:B------:R-:W-:Y:S01]  /*26f20*/  IMAD.MOV.U32 R27, RZ, RZ, R5 ;  /* 0x000000ffff1b7224 */ /* 0x000fe200078e0005 */
[----:B----4-:R-:W-:Y:S01]  /*26f30*/  STL.64 [R1+0x2ff0], R10 ;  /* 0x002ff00a01007387 */ /* 0x010fe20000100a00 */
[----:B--2---:R0:W-:Y:S03]  /*26f40*/  STL.64 [R1+0x2fe8], R8 ;  /* 0x002fe80801007387 */ /* 0x0041e60000100a00 */
[----:B------:R-:W-:Y:S01]  /*26f50*/  STL.64 [R1+0x2ff8], R26 ;  /* 0x002ff81a01007387 */ /* 0x000fe20000100a00 */
[----:B0-----:R-:W2:Y:S01]  /*26f60*/  LDL.LU R8, [R1+0x600] ;  /* 0x0006000001087983 */ /* 0x001ea20000300800 */
[----:B------:R-:W2:Y:S02]  /*26f70*/  LDL.LU R9, [R1+0x604] ;  /* 0x0006040001097983 */ /* 0x000ea40000300800 */
[----:B------:R-:W4:Y:S02]  /*26f80*/  LDL.LU R10, [R1+0x608] ;  /* 0x00060800010a7983 */ /* 0x000f240000300800 */
[----:B------:R-:W4:Y:S02]  /*26f90*/  LDL.LU R11, [R1+0x60c] ;  /* 0x00060c00010b7983 */ /* 0x000f240000300800 */
[----:B------:R-:W-:-:S02]  /*26fa0*/  IMAD.MOV.U32 R18, RZ, RZ, R7 ;  /* 0x000000ffff127224 */ /* 0x000fc400078e0007 */
[----:B------:R-:W-:Y:S01]  /*26fb0*/  IMAD.MOV.U32 R19, RZ, RZ, R6 ;  /* 0x000000ffff137224 */ /* 0x000fe200078e0006 */
[----:B----4-:R-:W-:Y:S01]  /*26fc0*/  STL.64 [R1+0x3008], R10 ;  /* 0x0030080a01007387 */ /* 0x010fe20000100a00 */
[----:B--2---:R0:W-:Y:S03]  /*26fd0*/  STL.64 [R1+0x3000], R8 ;  /* 0x0030000801007387 */ /* 0x0041e60000100a00 */
[----:B0-----:R-:W2:Y:S01]  /*26fe0*/  LDL.LU R8, [R1+0x610] ;  /* 0x0006100001087983 */ /* 0x001ea20000300800 */
[----:B------:R-:W2:Y:S02]  /*26ff0*/  LDL.LU R9, [R1+0x614] ;  /* 0x0006140001097983 */ /* 0x000ea40000300800 */
[----:B------:R-:W2:Y:S02]  /*27000*/  LDL.LU R10, [R1+0x618] ;  /* 0x00061800010a7983 */ /* 0x000ea40000300800 */
[----:B------:R-:W2:Y:S01]  /*27010*/  LDL.LU R11, [R1+0x61c] ;  /* 0x00061c00010b7983 */ /* 0x000ea20000300800 */
[----:B------:R-:W-:Y:S01]  /*27020*/  STL.64 [R1+0x2fb0], R18 ;  /* 0x002fb01201007387 */ /* 0x000fe20000100a00 */
[----:B---3--:R-:W-:Y:S02]  /*27030*/  STL.64 [R1+0x2f60], R22 ;  /* 0x002f601601007387 */ /* 0x008fe40000100a00 */
[----:B------:R0:W-:Y:S02]  /*27040*/  STL.64 [R1+0x2f58], R20 ;  /* 0x002f581401007387 */ /* 0x0001e40000100a00 */
[----:B0-----:R-:W3:Y:S01]  /*27050*/  LDL.LU R20, [R1+0x580] ;  /* 0x0005800001147983 */ /* 0x001ee20000300800 */
[----:B------:R-:W3:Y:S02]  /*27060*/  LDL.LU R21, [R1+0x584] ;  /* 0x0005840001157983 */ /* 0x000ee40000300800 */
[----:B------:R-:W4:Y:S02]  /*27070*/  LDL.LU R22, [R1+0x588] ;  /* 0x0005880001167983 */ /* 0x000f240000300800 */
[----:B------:R-:W4:Y:S02]  /*27080*/  LDL.LU R23, [R1+0x58c] ;  /* 0x00058c0001177983 */ /* 0x000f240000300800 */
[----:B------:R-:W-:-:S02]  /*27090*/  IMAD.MOV.U32 R26, RZ, RZ, R4 ;  /* 0x000000ffff1a7224 */ /* 0x000fc400078e0004 */
        /* <DEDUP_REMOVED lines=8> */
[----:B----4-:R-:W-:Y:S01]  /*27120*/  STL.64 [R1+0x2f78], R22 ;  /* 0x002f781601007387 */ /* 0x010fe20000100a00 */
[----:B---3--:R0:W-:Y:S03]  /*27130*/  STL.64 [R1+0x2f70], R20 ;  /* 0x002f701401007387 */ /* 0x0081e60000100a00 */
[----:B0-----:R-:W3:Y:S01]  /*27140*/  LDL.LU R20, [R1+0x590] ;  /* 0x0005900001147983 */ /* 0x001ee20000300800 */
[----:B------:R-:W3:Y:S02]  /*27150*/  LDL.LU R21, [R1+0x594] ;  /* 0x0005940001157983 */ /* 0x000ee40000300800 */
[----:B------:R-:W4:Y:S02]  /*27160*/  LDL.LU R22, [R1+0x598] ;  /* 0x0005980001167983 */ /* 0x000f240000300800 */
[----:B------:R-:W4:Y:S02]  /*27170*/  LDL.LU R23, [R1+0x59c] ;  /* 0x00059c0001177983 */ /* 0x000f240000300800 */
[----:B------:R-:W-:-:S07]  /*27180*/  IMAD.MOV.U32 R27, RZ, RZ, R2 ;  /* 0x000000ffff1b7224 */ /* 0x000fce00078e0002 */
[C---:B--2---:R-:W-:Y:S01]  /*27190*/  HMMA.16816.F32 R24, R12.reuse, R26, R8 ;  /* 0x0000001a0c18723c */ /* 0x044fe20000001808 */
[----:B----4-:R-:W-:Y:S01]  /*271a0*/  STL.64 [R1+0x2f90], R22 ;  /* 0x002f901601007387 */ /* 0x010fe20000100a00 */
        /* <DEDUP_REMOVED lines=10> */
[----:B------:R-:W2:Y:S01]  /*27250*/  LDL.LU R23, [R1+0x5bc] ;  /* 0x0005bc0001177983 */ /* 0x000ea20000300800 */
[----:B------:R-:W3:Y:S01]  /*27260*/  LDL.LU.64 R10, [R1+0x3008] ;  /* 0x00300800010a7983 */ /* 0x000ee20000300a00 */
[----:B------:R-:W3:Y:S02]  /*27270*/  LDL.LU.64 R8, [R1+0x3000] ;  /* 0x0030000001087983 */ /* 0x000ee40000300a00 */
        /* <DEDUP_REMOVED lines=22> */
[----:B0-----:R-:W3:Y:S01]  /*273e0*/  LDL.LU.64 R10, [R1+0x2fc0] ;  /* 0x002fc000010a7983 */ /* 0x001ee20000300a00 */
[----:B------:R0:W-:Y:S03]  /*273f0*/  STL.64 [R1+0x2eb0], R26 ;  /* 0x002eb01a01007387 */ /* 0x0001e60000100a00 */
[----:B0-----:R-:W4:Y:S01]  /*27400*/  LDL.LU.64 R26, [R1+0x18] ;  /* 0x00001800011a7983 */ /* 0x001f220000300a00 */
[C---:B---3--:R-:W-:Y:S03]  /*27410*/  HMMA.16816.F32 R4, R12.reuse, R10, R4 ;  /* 0x0000000a0c04723c */ /* 0x048fe60000001804 */
[----:B----4-:R0:W-:Y:S04]  /*27420*/  STL.64 [R1+0x2eb8], R26 ;  /* 0x002eb81a01007387 */ /* 0x0101e80000100a00 */
[----:B0-----:R-:W3:Y:S11]  /*27430*/  LDL.LU.64 R26, [R1+0x28] ;  /* 0x00002800011a7983 */ /* 0x001ef60000300a00 */
[----:B------:R-:W-:Y:S05]  /*27440*/  @!UPT UIADD3 URZ, URZ, URZ, URZ ;  /* 0x0000003f3f3ff290 */ /* 0x000fea000fffe03f */
[----:B------:R-:W-:Y:S02]  /*27450*/  STL.64 [R1+0x270], R4 ;  /* 0x0002700401007387 */ /* 0x000fe40000100a00 */
[----:B------:R0:W-:Y:S02]  /*27460*/  STL.64 [R1+0x278], R6 ;  /* 0x0002780601007387 */ /* 0x0001e40000100a00 */
[----:B0-----:R-:W4:Y:S01]  /*27470*/  LDL.LU.64 R6, [R1+0x2fb8] ;  /* 0x002fb80001067983 */ /* 0x001f220000300a00 */
[----:B------:R0:W-:Y:S02]  /*27480*/  STL.64 [R1+0x2ec0], R10 ;  /* 0x002ec00a01007387 */ /* 0x0001e40000100a00 */
[----:B------:R-:W2:Y:S02]  /*27490*/  LDL.LU R8, [R1+0x230] ;  /* 0x0002300001087983 */ /* 0x000ea40000300800 */
[----:B------:R-:W2:Y:S01]  /*274a0*/  LDL.LU R9, [R1+0x234] ;  /* 0x0002340001097983 */ /* 0x000ea20000300800 */
[----:B0-----:R-:W2:Y:S01]  /*274b0*/  LDL.LU R10, [R1+0x238] ;  /* 0x00023800010a7983 */ /* 0x001ea20000300800 */
[----:B------:R-:W2:Y:S01]  /*274c0*/  LDL.LU R11, [R1+0x23c] ;  /* 0x00023c00010b7983 */ /* 0x000ea20000300800 */
[C---:B----4-:R-:W-:Y:S11]  /*274d0*/  HMMA.16816.F32 R16, R12.reuse, R6, R16 ;  /* 0x000000060c10723c */ /* 0x050ff60000001810 */
[----:B------:R-:W-:Y:S11]  /*274e0*/  @!UPT UIADD3 URZ, URZ, URZ, URZ ;  /* 0x0000003f3f3ff290 */ /* 0x000ff6000fffe03f */
[----:B------:R-:W-:Y:S01]  /*274f0*/  @!UPT UIADD3 URZ, URZ, URZ, URZ ;  /* 0x0000003f3f3ff290 */ /* 0x000fe2000fffe03f */
        /* <DEDUP_REMOVED lines=60> */
[----:B------:R-:W2:Y:S11]  /*278c0*/  LDL.LU.64 R22, [R1+0x2ee8] ;  /* 0x002ee80001167983 */ /* 0x000eb60000300a00 */
[----:B------:R-:W-:Y:S10]  /*278d0*/  @!UPT UIADD3 URZ, URZ, URZ, URZ ;  /* 0x0000003f3f3ff290 */ /* 0x000ff4000fffe03f */
[----:B------:R-:W-:Y:S01]  /*278e0*/  STL.64 [R1+0x5a0], R16 ;  /* 0x0005a01001007387 */ /* 0x000fe20000100a00 */
[----:B------:R0:W-:Y:S03]  /*278f0*/  STL.64 [R1+0x5a8], R18 ;  /* 0x0005a81201007387 */ /* 0x0001e60000100a00 */
[----:B0-----:R-:W2:Y:S01]  /*27900*/  LDL.LU.64 R18, [R1+0x2ee0] ;  /* 0x002ee00001127983 */ /* 0x001ea20000300a00 */
[----:B------:R-:W2:Y:S02]  /*27910*/  LDL.LU.64 R16, [R1+0x2ed8] ;  /* 0x002ed80001107983 */ /* 0x000ea40000300a00 */
[----:B--2---:R-:W-:Y:S01]  /*27920*/  HMMA.16816.F32 R12, R12, R22, R16 ;  /* 0x000000160c0c723c */ /* 0x004fe20000001810 */
[----:B------:R-:W2:Y:S01]  /*27930*/  LDL.LU.64 R18, [R1+0x2ed0] ;  /* 0x002ed00001127983 */ /* 0x000ea20000300a00 */
[----:B------:R-:W2:Y:S02]  /*27940*/  LDL.LU.64 R16, [R1+0x2ec8] ;  /* 0x002ec80001107983 */ /* 0x000ea40000300a00 */
[----:B---3--:R-:W-:-:S02]  /*27950*/  IMAD.MOV.U32 R4, RZ, RZ, R27 ;  /* 0x000000ffff047224 */ /* 0x008fc400078e001b */
[----:B------:R-:W-:Y:S11]  /*27960*/  IMAD.MOV.U32 R3, RZ, RZ, R26 ;  /* 0x000000ffff037224 */ /* 0x000ff600078e001a */
[----:B------:R-:W-:Y:S06]  /*27970*/  @!UPT UIADD3 URZ, URZ, URZ, URZ ;  /* 0x0000003f3f3ff290 */ /* 0x000fec000fffe03f */
[----:B------:R-:W-:Y:S01]  /*27980*/  STL.64 [R1+0x250], R12 ;  /* 0x0002500c01007387 */ /* 0x000fe20000100a00 */
[----:B------:R0:W-:Y:S03]  /*27990*/  STL.64 [R1+0x258], R14 ;  /* 0x0002580e01007387 */ /* 0x0001e60000100a00 */
[----:B0-----:R-:W3:Y:S01]  /*279a0*/  LDL.LU.64 R14, [R1+0x8] ;  /* 0x00000800010e7983 */ /* 0x001ee20000300a00 */
[----:B------:R0:W-:Y:S02]  /*279b0*/  STL.64 [R1+0x2dd0], R22 ;  /* 0x002dd01601007387 */ /* 0x0001e40000100a00 */
[----:B------:R-:W4:Y:S02]  /*279c0*/  LDL.LU R20, [R1+0x220] ;  /* 0x0002200001147983 */ /* 0x000f240000300800 */
[----:B------:R-:W4:Y:S01]  /*279d0*/  LDL.LU R21, [R1+0x224] ;  /* 0x0002240001157983 */ /* 0x000f220000300800 */
[----:B0-----:R-:W4:Y:S01]  /*279e0*/  LDL.LU R22, [R1+0x228] ;  /* 0x0002280001167983 */ /* 0x001f220000300800 */
[----:B------:R-:W4:Y:S01]  /*279f0*/  LDL.LU R23, [R1+0x22c] ;  /* 0x00022c0001177983 */ /* 0x000f220000300800 */
[C---:B--2---:R-:W-:Y:S11]  /*27a00*/  HMMA.16816.F32 R8, R16.reuse, R26, R8 ;  /* 0x0000001a1008723c */ /* 0x044ff60000001808 */
[----:B------:R-:W-:Y:S11]  /*27a10*/  @!UPT UIADD3 URZ, URZ, URZ, URZ ;  /* 0x0000003f3f3ff290 */ /* 0x000ff6000fffe03f */
[----:B------:R-:W-:Y:S01]  /*27a20*/  @!UPT UIADD3 URZ, URZ, URZ, URZ ;  /* 0x0000003f3f3ff290 */ /* 0x000fe2000fffe03f */
[----:B------:R-:W-:Y:S01]  /*27a30*/  STL.64 [R1+0x240], R8 ;  /* 0x0002400801007387 */ /* 0x000fe20000100a00 */
[----:B------:R0:W-:Y:S03]  /*27a40*/  STL.64 [R1+0x248], R10 ;  /* 0x0002480a01007387 */ /* 0x0001e60000100a00 */
[----:B0-----:R-:W2:Y:S01]  /*27a50*/  LDL.LU.64 R10, [R1+0x2ec0] ;  /* 0x002ec000010a7983 */ /* 0x001ea20000300a00 */
[----:B------:R-:W4:Y:S02]  /*27a60*/  LDL.LU.64 R26, [R1+0x2eb8] ;  /* 0x002eb800011a7983 */ /* 0x000f240000300a00 */
[----:B------:R-:W-:Y:S02]  /*27a70*/  STL.64 [R1+0x2e98], R6 ;  /* 0x002e980601007387 */ /* 0x000fe40000100a00 */
[----:B------:R0:W-:Y:S02]  /*27a80*/  STL [R1+0x2e90], R4 ;  /* 0x002e900401007387 */ /* 0x0001e40000100800 */
[----:B0-----:R-:W2:Y:S01]  /*27a90*/  LDL.LU R4, [R1+0x210] ;  /* 0x0002100001047983 */ /* 0x001ea20000300800 */
[----:B------:R-:W2:Y:S02]  /*27aa0*/  LDL.LU R5, [R1+0x214] ;  /* 0x0002140001057983 */ /* 0x000ea40000300800 */
[----:B------:R-:W2:Y:S02]  /*27ab0*/  LDL.LU R6, [R1+0x218] ;  /* 0x0002180001067983 */ /* 0x000ea40000300800 */
[----:B------:R-:W2:Y:S02]  /*27ac0*/  LDL.LU R7, [R1+0x21c] ;  /* 0x00021c0001077983 */ /* 0x000ea40000300800 */
[----:B---3--:R-:W-:Y:S01]  /*27ad0*/  IMAD.MOV.U32 R8, RZ, RZ, R15 ;  /* 0x000000ffff087224 */ /* 0x008fe200078e000f */
[C---:B----4-:R-:W-:Y:S08]  /*27ae0*/  HMMA.16816.F32 R20, R16.reuse, R26, R20 ;  /* 0x0000001a1014723c */ /* 0x050ff00000001814 */
[----:B--2---:R-:W-:Y:S11]  /*27af0*/  HMMA.16816.F32 R4, R16, R14, R4 ;  /* 0x0000000e1004723c */ /* 0x004ff60000001804 */
[----:B------:R-:W-:Y:S04]  /*27b00*/  @!UPT UIADD3 URZ, URZ, URZ, URZ ;  /* 0x0000003f3f3ff290 */ /* 0x000fe8000fffe03f */
[----:B------:R0:W-:Y:S01]  /*27b10*/  STL.64 [R1+0x230], R20 ;  /* 0x0002301401007387 */ /* 0x0001e20000100a00 */
[----:B------:R1:W-:Y:S02]  /*27b20*/  STL.64 [R1+0x238], R22 ;  /* 0x0002381601007387 */ /* 0x0003e40000100a00 */
[----:B0-----:R-:W-:Y:S02]  /*27b30*/  IMAD.MOV.U32 R21, RZ, RZ, R26 ;  /* 0x000000ffff157224 */ /* 0x001fe400078e001a */
[----:B------:R-:W-:Y:S02]  /*27b40*/  IMAD.MOV.U32 R20, RZ, RZ, R27 ;  /* 0x000000ffff147224 */ /* 0x000fe400078e001b */
[----:B------:R-:W2:Y:S01]  /*27b50*/  LDL.LU.64 R26, [R1+0x2eb0] ;  /* 0x002eb000011a7983 */ /* 0x000ea20000300a00 */
[----:B------:R-:W-:Y:S02]  /*27b60*/  STL.64 [R1+0x220], R4 ;  /* 0x0002200401007387 */ /* 0x000fe40000100a00 */
[----:B------:R-:W-:Y:S02]  /*27b70*/  STL.64 [R1+0x228], R6 ;  /* 0x0002280601007387 */ /* 0x000fe40000100a00 */
[----:B------:R-:W-:Y:S01]  /*27b80*/  STL.64 [R1+0x2ea8], R10 ;  /* 0x002ea80a01007387 */ /* 0x000fe20000100a00 */
[----:B------:R0:W-:Y:S01]  /*27b90*/  STL [R1+0x2ea0], R8 ;  /* 0x002ea00801007387 */ /* 0x0001e20000100800 */
[----:B-1----:R-:W-:-:S03]  /*27ba0*/  IMAD.MOV.U32 R22, RZ, RZ, R14 ;  /* 0x000000ffff167224 */ /* 0x002fc600078e000e */
[----:B0-----:R-:W2:Y:S01]  /*27bb0*/  LDL.LU R8, [R1+0x200] ;  /* 0x0002000001087983 */ /* 0x001ea20000300800 */
[----:B------:R-:W2:Y:S02]  /*27bc0*/  LDL.LU R9, [R1+0x204] ;  /* 0x0002040001097983 */ /* 0x000ea40000300800 */
[----:B------:R-:W2:Y:S02]  /*27bd0*/  LDL.LU R10, [R1+0x208] ;  /* 0x00020800010a7983 */ /* 0x000ea40000300800 */
[----:B------:R-:W2:Y:S01]  /*27be0*/  LDL.LU R11, [R1+0x20c] ;  /* 0x00020c00010b7983 */ /* 0x000ea20000300800 */
[----:B------:R-:W3:Y:S01]  /*27bf0*/  LDL.LU R12, [R1+0x1c0] ;  /* 0x0001c000010c7983 */ /* 0x000ee20000300800 */
[----:B------:R-:W3:Y:S02]  /*27c00*/  LDL.LU R13, [R1+0x1c4] ;  /* 0x0001c400010d7983 */ /* 0x000ee40000300800 */
[----:B------:R-:W4:Y:S02]  /*27c10*/  LDL.LU R14, [R1+0x1c8] ;  /* 0x0001c800010e7983 */ /* 0x000f240000300800 */
[----:B------:R-:W4:Y:S01]  /*27c20*/  LDL.LU R15, [R1+0x1cc] ;  /* 0x0001cc00010f7983 */ /* 0x000f220000300800 */
[----:B------:R-:W2:Y:S01]  /*27c30*/  LDL.LU R4, [R1+0x1f0] ;  /* 0x0001f00001047983 */ /* 0x000ea20000300800 */
[----:B------:R-:W2:Y:S02]  /*27c40*/  LDL.LU R5, [R1+0x1f4] ;  /* 0x0001f40001057983 */ /* 0x000ea40000300800 */
[----:B------:R-:W2:Y:S02]  /*27c50*/  LDL.LU R6, [R1+0x1f8] ;  /* 0x0001f80001067983 */ /* 0x000ea40000300800 */
[----:B------:R-:W2:Y:S01]  /*27c60*/  LDL.LU R7, [R1+0x1fc] ;  /* 0x0001fc0001077983 */ /* 0x000ea20000300800 */
[----:B----4-:R0:W-:Y:S01]  /*27c70*/  STL.64 [R1+0x2e78], R14 ;  /* 0x002e780e01007387 */ /* 0x0101e20000100a00 */
[----:B---3--:R1:W-:Y:S03]  /*27c80*/  STL.64 [R1+0x2e70], R12 ;  /* 0x002e700c01007387 */ /* 0x0083e60000100a00 */
[----:B0-----:R-:W3:Y:S04]  /*27c90*/  LDL.64 R14, [R1+0x38] ;  /* 0x00003800010e7983 */ /* 0x001ee80000100a00 */
[----:B---3--:R0:W-:Y:S01]  /*27ca0*/  STL.64 [R1+0x2e88], R14 ;  /* 0x002e880e01007387 */ /* 0x0081e20000100a00 */
[----:B-1----:R-:W3:Y:S02]  /*27cb0*/  LDL.LU R12, [R1+0x1e0] ;  /* 0x0001e000010c7983 */ /* 0x002ee40000300800 */
[----:B------:R-:W3:Y:S01]  /*27cc0*/  LDL.LU R13, [R1+0x1e4] ;  /* 0x0001e400010d7983 */ /* 0x000ee20000300800 */
[----:B0-----:R-:W3:Y:S01]  /*27cd0*/  LDL.LU R14, [R1+0x1e8] ;  /* 0x0001e800010e7983 */ /* 0x001ee20000300800 */
[----:B------:R-:W3:Y:S02]  /*27ce0*/  LDL.LU R15, [R1+0x1ec] ;  /* 0x0001ec00010f7983 */ /* 0x000ee40000300800 */
[----:B------:R0:W-:Y:S02]  /*27cf0*/  STL [R1+0x2e18], R22 ;  /* 0x002e181601007387 */ /* 0x0001e40000100800 */
[----:B------:R-:W-:Y:S01]  /*27d00*/  STL.64 [R1+0x2e10], R20 ;  /* 0x002e101401007387 */ /* 0x000fe20000100a00 */
[----:B0-----:R-:W4:Y:S04]  /*27d10*/  LDL.LU.64 R22, [R1+0x118] ;  /* 0x0001180001167983 */ /* 0x001f280000300a00 */
[----:B----4-:R0:W-:Y:S04]  /*27d20*/  STL.64 [R1+0x2e28], R22 ;  /* 0x002e281601007387 */ /* 0x0101e80000100a00 */
[----:B0-----:R-:W4:Y:S04]  /*27d30*/  LDL.LU.64 R22, [R1+0x128] ;  /* 0x0001280001167983 */ /* 0x001f280000300a00 */
[----:B----4-:R0:W-:Y:S04]  /*27d40*/  STL.64 [R1+0x2e40], R22 ;  /* 0x002e401601007387 */ /* 0x0101e80000100a00 */
[----:B0-----:R-:W4:Y:S04]  /*27d50*/  LDL.LU.64 R22, [R1+0x138] ;  /* 0x0001380001167983 */ /* 0x001f280000300a00 */
[----:B----4-:R0:W-:Y:S04]  /*27d60*/  STL.64 [R1+0x2e50], R22 ;  /* 0x002e501601007387 */ /* 0x0101e80000100a00 */
[----:B0-----:R-:W4:Y:S01]  /*27d70*/  LDL.LU.64 R22, [R1+0x148] ;  /* 0x0001480001167983 */ /* 0x001f220000300a00 */
[C---:B--2---:R-:W-:Y:S03]  /*27d80*/  HMMA.16816.F32 R8, R16.reuse, R26, R8 ;  /* 0x0000001a1008723c */ /* 0x044fe60000001808 */
[----:B----4-:R0:W-:Y:S04]  /*27d90*/  STL.64 [R1+0x2e68], R22 ;  /* 0x002e681601007387 */ /* 0x0101e80000100a00 */
[----:B0-----:R-:W2:Y:S04]  /*27da0*/  LDL.LU.64 R22, [R1+0x158] ;  /* 0x0001580001167983 */ /* 0x001ea80000300a00 */
[----:B--2---:R0:W-:Y:S01]  /*27db0*/  STL.64 [R1+0x2e80], R22 ;  /* 0x002e801601007387 */ /* 0x0041e20000100a00 */
[----:B------:R-:W2:Y:S02]  /*27dc0*/  LDL.LU R20, [R1+0x1d0] ;  /* 0x0001d00001147983 */ /* 0x000ea40000300800 */
[----:B------:R-:W2:Y:S01]  /*27dd0*/  LDL.LU R21, [R1+0x1d4] ;  /* 0x0001d40001157983 */ /* 0x000ea20000300800 */
[----:B0-----:R-:W2:Y:S01]  /*27de0*/  LDL.LU R22, [R1+0x1d8] ;  /* 0x0001d80001167983 */ /* 0x001ea20000300800 */
[----:B------:R-:W2:Y:S07]  /*27df0*/  LDL.LU R23, [R1+0x1dc] ;  /* 0x0001dc0001177983 */ /* 0x000eae0000300800 */
[----:B------:R-:W-:Y:S02]  /*27e00*/  STL.64 [R1+0x210], R8 ;  /* 0x0002100801007387 */ /* 0x000fe40000100a00 */
[----:B------:R0:W-:Y:S02]  /*27e10*/  STL.64 [R1+0x218], R10 ;  /* 0x0002180a01007387 */ /* 0x0001e40000100a00 */
[----:B0-----:R-:W4:Y:S01]  /*27e20*/  LDL.LU.64 R10, [R1+0x2ea8] ;  /* 0x002ea800010a7983 */ /* 0x001f220000300a00 */
[----:B------:R-:W2:Y:S02]  /*27e30*/  LDL.LU R8, [R1+0x2ea0] ;  /* 0x002ea00001087983 */ /* 0x000ea40000300800 */
[----:B------:R0:W-:Y:S02]  /*27e40*/  STL.64 [R1+0x2e48], R26 ;  /* 0x002e481a01007387 */ /* 0x0001e40000100a00 */
[----:B------:R-:W2:Y:S01]  /*27e50*/  LDL.LU R24, [R1+0x1a0] ;  /* 0x0001a00001187983 */ /* 0x000ea20000300800 */
[----:B------:R-:W2:Y:S04]  /*27e60*/  LDL.LU R25, [R1+0x1a4] ;  /* 0x0001a40001197983 */ /* 0x000ea80000300800 */
[----:B0-----:R-:W2:Y:S01]  /*27e70*/  LDL.LU R26, [R1+0x1a8] ;  /* 0x0001a800011a7983 */ /* 0x001ea20000300800 */
[----:B------:R-:W2:Y:S01]  /*27e80*/  LDL.LU R27, [R1+0x1ac] ;  /* 0x0001ac00011b7983 */ /* 0x000ea20000300800 */
[C---:B----4-:R-:W-:Y:S02]  /*27e90*/  HMMA.16816.F32 R4, R16.reuse, R10, R4 ;  /* 0x0000000a1004723c */ /* 0x050fe40000001804 */
[----:B--2---:R-:W-:Y:S01]  /*27ea0*/  STL.64 [R1+0x2e60], R26 ;  /* 0x002e601a01007387 */ /* 0x004fe20000100a00 */
[----:B------:R0:W-:Y:S03]  /*27eb0*/  STL.64 [R1+0x2e58], R24 ;  /* 0x002e581801007387 */ /* 0x0001e60000100a00 */
[----:B0-----:R-:W2:Y:S01]  /*27ec0*/  LDL.LU R24, [R1+0x1b0] ;  /* 0x0001b00001187983 */ /* 0x001ea20000300800 */
[----:B------:R-:W2:Y:S02]  /*27ed0*/  LDL.LU R25, [R1+0x1b4] ;  /* 0x0001b40001197983 */ /* 0x000ea40000300800 */
[----:B------:R-:W2:Y:S02]  /*27ee0*/  LDL.LU R26, [R1+0x1b8] ;  /* 0x0001b800011a7983 */ /* 0x000ea40000300800 */
[----:B------:R-:W2:Y:S11]  /*27ef0*/  LDL.LU R27, [R1+0x1bc] ;  /* 0x0001bc00011b7983 */ /* 0x000eb60000300800 */
[----:B------:R-:W-:Y:S01]  /*27f00*/  @!UPT UIADD3 URZ, URZ, URZ, URZ ;  /* 0x0000003f3f3ff290 */ /* 0x000fe2000fffe03f */
[----:B------:R-:W-:Y:S01]  /*27f10*/  STL.64 [R1+0x200], R4 ;  /* 0x0002000401007387 */ /* 0x000fe20000100a00 */
[----:B------:R0:W-:Y:S03]  /*27f20*/  STL.64 [R1+0x208], R6 ;  /* 0x0002080601007387 */ /* 0x0001e60000100a00 */
[----:B0-----:R-:W3:Y:S01]  /*27f30*/  LDL.LU.64 R6, [R1+0x2e98] ;  /* 0x002e980001067983 */ /* 0x001ee20000300a00 */
[----:B------:R-:W4:Y:S02]  /*27f40*/  LDL.LU R4, [R1+0x2e90] ;  /* 0x002e900001047983 */ /* 0x000f240000300800 */
[----:B------:R-:W-:Y:S02]  /*27f50*/  STL.64 [R1+0x2e20], R10 ;  /* 0x002e200a01007387 */ /* 0x000fe40000100a00 */
[----:B------:R0:W-:Y:S02]  /*27f60*/  STL [R1+0x2e1c], R8 ;  /* 0x002e1c0801007387 */ /* 0x0001e40000100800 */
[----:B0-----:R-:W2:Y:S01]  /*27f70*/  LDL.LU R8, [R1+0x180] ;  /* 0x0001800001087983 */ /* 0x001ea20000300800 */
[----:B------:R-:W2:Y:S02]  /*27f80*/  LDL.LU R9, [R1+0x184] ;  /* 0x0001840001097983 */ /* 0x000ea40000300800 */
[----:B------:R-:W2:Y:S02]  /*27f90*/  LDL.LU R10, [R1+0x188] ;  /* 0x00018800010a7983 */ /* 0x000ea40000300800 */
[----:B------:R-:W2:Y:S01]  /*27fa0*/  LDL.LU R11, [R1+0x18c] ;  /* 0x00018c00010b7983 */ /* 0x000ea20000300800 */
        /* <DEDUP_REMOVED lines=9> */
[----:B------:R0:W-:Y:S03]  /*28040*/  STL.64 [R1+0x1f8], R14 ;  /* 0x0001f80e01007387 */ /* 0x0001e60000100a00 */
[----:B0-----:R-:W3:Y:S02]  /*28050*/  LDL.LU.64 R14, [R1+0x2e88] ;  /* 0x002e8800010e7983 */ /* 0x001ee40000300a00 */
[C---:B---3--:R-:W-:Y:S01]  /*28060*/  HMMA.16816.F32 R20, R16.reuse, R14, R20 ;  /* 0x0000000e1014723c */ /* 0x048fe20000001814 */
[----:B------:R-:W-:Y:S11]  /*28070*/  IMAD.MOV.U32 R2, RZ, RZ, R15 ;  /* 0x000000ffff027224 */ /* 0x000ff600078e000f */
[----:B------:R-:W-:Y:S11]  /*28080*/  @!UPT UIADD3 URZ, URZ, URZ, URZ ;  /* 0x0000003f3f3ff290 */ /* 0x000ff6000fffe03f */
        /* <DEDUP_REMOVED lines=8> */
[----:B------:R0:W-:Y:S01]  /*28110*/  STL.64 [R1+0x940], R12 ;  /* 0x0009400c01007387 */ /* 0x0001e20000100a00 */
[----:B------:R1:W-:Y:S02]  /*28120*/  STL.64 [R1+0x948], R14 ;  /* 0x0009480e01007387 */ /* 0x0003e40000100a00 */
[----:B0-----:R-:W-:Y:S02]  /*28130*/  IMAD.MOV.U32 R13, RZ, RZ, R22 ;  /* 0x000000ffff0d7224 */ /* 0x001fe400078e0016 */
[----:B------:R-:W-:Y:S02]  /*28140*/  IMAD.MOV.U32 R12, RZ, RZ, R23 ;  /* 0x000000ffff0c7224 */ /* 0x000fe400078e0017 */
[----:B------:R-:W3:Y:S01]  /*28150*/  LDL.LU.64 R22, [R1+0x2e68] ;  /* 0x002e680001167983 */ /* 0x000ee20000300a00 */
[----:B------:R-:W-:Y:S01]  /*28160*/  STL [R1+0x2d24], R13 ;  /* 0x002d240d01007387 */ /* 0x000fe20000100800 */
[----:B---3--:R-:W-:Y:S01]  /*28170*/  HMMA.16816.F32 R24, R16, R22, R24 ;  /* 0x000000161018723c */ /* 0x008fe20000001818 */
[----:B-1----:R-:W-:-:S02]  /*28180*/  IMAD.MOV.U32 R15, RZ, RZ, R22 ;  /* 0x000000ffff0f7224 */ /* 0x002fc400078e0016 */
[----:B------:R-:W-:Y:S11]  /*28190*/  IMAD.MOV.U32 R14, RZ, RZ, R23 ;  /* 0x000000ffff0e7224 */ /* 0x000ff600078e0017 */
[----:B------:R-:W-:Y:S09]  /*281a0*/  @!UPT UIADD3 URZ, URZ, URZ, URZ ;  /* 0x0000003f3f3ff290 */ /* 0x000ff2000fffe03f */
[----:B------:R-:W-:Y:S01]  /*281b0*/  STL.64 [R1+0x930], R24 ;  /* 0x0009301801007387 */ /* 0x000fe20000100a00 */
[----:B------:R0:W-:Y:S03]  /*281c0*/  STL.64 [R1+0x938], R26 ;  /* 0x0009381a01007387 */ /* 0x0001e60000100a00 */
[----:B0-----:R-:W3:Y:S01]  /*281d0*/  LDL.LU.64 R26, [R1+0x2e60] ;  /* 0x002e6000011a7983 */ /* 0x001ee20000300a00 */
[----:B------:R-:W3:Y:S02]  /*281e0*/  LDL.LU.64 R24, [R1+0x2e58] ;  /* 0x002e580001187983 */ /* 0x000ee40000300a00 */
[----:B------:R-:W3:Y:S02]  /*281f0*/  LDL.LU.64 R22, [R1+0x2e50] ;  /* 0x002e500001167983 */ /* 0x000ee40000300a00 */
[----:B------:R0:W-:Y:S01]  /*28200*/  STL.64 [R1+0x2e00], R14 ;  /* 0x002e000e01007387 */ /* 0x0001e20000100a00 */
[----:B------:R-:W-:Y:S04]  /*28210*/  STL [R1+0x2df8], R12 ;  /* 0x002df80c01007387 */ /* 0x000fe80000100800 */
[----:B0-----:R-:W2:Y:S01]  /*28220*/  LDL.64 R14, [R1+0x108] ;  /* 0x00010800010e7983 */ /* 0x001ea20000100a00 */
[C---:B---3--:R-:W-:Y:S11]  /*28230*/  HMMA.16816.F32 R24, R16.reuse, R22, R24 ;  /* 0x000000161018723c */ /* 0x048ff60000001818 */
[----:B------:R-:W-:Y:S11]  /*28240*/  @!UPT UIADD3 URZ, URZ, URZ, URZ ;  /* 0x0000003f3f3ff290 */ /* 0x000ff6000fffe03f */
[----:B------:R-:W-:Y:S01]  /*28250*/  @!UPT UIADD3 URZ, URZ, URZ, URZ ;  /* 0x0000003f3f3ff290 */ /* 0x000fe2000fffe03f */
[----:B------:R0:W-:Y:S01]  /*28260*/  STL.64 [R1+0x920], R24 ;  /* 0x0009201801007387 */ /* 0x0001e20000100a00 */
[----:B------:R1:W-:Y:S02]  /*28270*/  STL.64 [R1+0x928], R26 ;  /* 0x0009281a01007387 */ /* 0x0003e40000100a00 */
[----:B0-----:R-:W-:Y:S01]  /*28280*/  IMAD.MOV.U32 R25, RZ, RZ, R22 ;  /* 0x000000ffff197224 */ /* 0x001fe200078e0016 */
[----:B-1----:R-:W3:Y:S01]  /*28290*/  LDL.LU.64 R26, [R1+0x2e48] ;  /* 0x002e4800011a7983 */ /* 0x002ee20000300a00 */
[----:B------:R-:W-:Y:S02]  /*282a0*/  IMAD.MOV.U32 R24, RZ, RZ, R23 ;  /* 0x000000ffff187224 */ /* 0x000fe400078e0017 */
[----:B------:R-:W2:Y:S02]  /*282b0*/  LDL.LU.64 R22, [R1+0x2e40] ;  /* 0x002e400001167983 */ /* 0x000ea40000300a00 */
[----:B--2---:R-:W-:Y:S01]  /*282c0*/  HMMA.16816.F32 R8, R16, R22, R8 ;  /* 0x000000161008723c */ /* 0x004fe20000001808 */
[----:B---3--:R-:W-:Y:S01]  /*282d0*/  STL.64 [R1+0x2d70], R26 ;  /* 0x002d701a01007387 */ /* 0x008fe20000100a00 */
[----:B------:R0:W-:Y:S02]  /*282e0*/  STL.64 [R1+0x2d68], R24 ;  /* 0x002d681801007387 */ /* 0x0001e40000100a00 */
[----:B------:R-:W-:-:S02]  /*282f0*/  IMAD.MOV.U32 R5, RZ, RZ, R22 ;  /* 0x000000ffff057224 */ /* 0x000fc400078e0016 */
[----:B------:R-:W-:Y:S01]  /*28300*/  IMAD.MOV.U32 R29, RZ, RZ, R23 ;  /* 0x000000ffff1d7224 */ /* 0x000fe200078e0017 */
[----:B0-----:R-:W2:Y:S01]  /*28310*/  LDL.LU R24, [R1+0x170] ;  /* 0x0001700001187983 */ /* 0x001ea20000300800 */
[----:B------:R-:W2:Y:S11]  /*28320*/  LDL.LU R25, [R1+0x174] ;  /* 0x0001740001197983 */ /* 0x000eb60000300800 */
[----:B------:R-:W-:Y:S04]  /*28330*/  @!UPT UIADD3 URZ, URZ, URZ, URZ ;  /* 0x0000003f3f3ff290 */ /* 0x000fe8000fffe03f */
[----:B------:R-:W-:Y:S01]  /*28340*/  STL.64 [R1+0x910], R8 ;  /* 0x0009100801007387 */ /* 0x000fe20000100a00 */
[----:B------:R0:W-:Y:S03]  /*28350*/  STL.64 [R1+0x918], R10 ;  /* 0x0009180a01007387 */ /* 0x0001e60000100a00 */
[----:B0-----:R-:W3:Y:S01]  /*28360*/  LDL.LU.64 R10, [R1+0x2e38] ;  /* 0x002e3800010a7983 */ /* 0x001ee20000300a00 */
[----:B------:R-:W3:Y:S02]  /*28370*/  LDL.LU.64 R8, [R1+0x2e30] ;  /* 0x002e300001087983 */ /* 0x000ee40000300a00 */
[----:B------:R-:W3:Y:S02]  /*28380*/  LDL.LU.64 R22, [R1+0x2e28] ;  /* 0x002e280001167983 */ /* 0x000ee40000300a00 */
[----:B------:R-:W-:Y:S01]  /*28390*/  STL.64 [R1+0x2df0], R6 ;  /* 0x002df00601007387 */ /* 0x000fe20000100a00 */
[----:B------:R-:W-:Y:S01]  /*283a0*/  STL [R1+0x2de8], R5 ;  /* 0x002de80501007387 */ /* 0x000fe20000100800 */
[----:B------:R-:W-:-:S02]  /*283b0*/  IMAD.MOV.U32 R26, RZ, RZ, R28 ;  /* 0x000000ffff1a7224 */ /* 0x000fc400078e001c */
[----:B------:R-:W-:Y:S01]  /*283c0*/  IMAD.MOV.U32 R27, RZ, RZ, R0 ;  /* 0x000000ffff1b7224 */ /* 0x000fe200078e0000 */
[C---:B---3--:R-:W-:Y:S01]  /*283d0*/  HMMA.16816.F32 R8, R16.reuse, R22, R8 ;  /* 0x000000161008723c */ /* 0x048fe20000001808 */
[----:B------:R-:W-:Y:S11]  /*283e0*/  IMAD.MOV.U32 R28, RZ, RZ, R22 ;  /* 0x000000ffff1c7224 */ /* 0x000ff600078e0016 */
[----:B------:R-:W-:Y:S11]  /*283f0*/  @!UPT UIADD3 URZ, URZ, URZ, URZ ;  /* 0x0000003f3f3ff290 */ /* 0x000ff6000fffe03f */
[----:B------:R-:W-:Y:S01]  /*28400*/  STL.64 [R1+0x900], R8 ;  /* 0x0009000801007387 */ /* 0x000fe20000100a00 */
[----:B------:R0:W-:Y:S03]  /*28410*/  STL.64 [R1+0x908], R10 ;  /* 0x0009080a01007387 */ /* 0x0001e60000100a00 */
[----:B0-----:R-:W3:Y:S01]  /*28420*/  LDL.LU.64 R10, [R1+0x2e20] ;  /* 0x002e2000010a7983 */ /* 0x001ee20000300a00 */
[----:B------:R-:W3:Y:S02]  /*28430*/  LDL.LU R8, [R1+0x2e1c] ;  /* 0x002e1c0001087983 */ /* 0x000ee40000300800 */
[----:B------:R-:W4:Y:S01]  /*28440*/  LDL.LU R22, [R1+0x2e18] ;  /* 0x002e180001167983 */ /* 0x000f220000300800 */
[----:B--2---:R-:W-:Y:S01]  /*28450*/  HMMA.16816.F32 R24, R16, R14, R24 ;  /* 0x0000000e1018723c */ /* 0x004fe20000001818 */
[----:B------:R-:W2:Y:S01]  /*28460*/  LDL.LU.64 R20, [R1+0x2e10] ;  /* 0x002e100001147983 */ /* 0x000ea20000300a00 */
[----:B------:R-:W-:Y:S11]  /*28470*/  IMAD.MOV.U32 R9, RZ, RZ, R15 ;  /* 0x000000ffff097224 */ /* 0x000ff600078e000f */
[----:B------:R-:W-:Y:S10]  /*28480*/  @!UPT UIADD3 URZ, URZ, URZ, URZ ;  /* 0x0000003f3f3ff290 */ /* 0x000ff4000fffe03f */
[----:B------:R-:W-:Y:S01]  /*28490*/  STL.64 [R1+0x8f0], R24 ;  /* 0x0008f01801007387 */ /* 0x000fe20000100a00 */
[----:B------:R3:W-:Y:S02]  /*284a0*/  STL.64 [R1+0x8f8], R26 ;  /* 0x0008f81a01007387 */ /* 0x0007e40000100a00 */
[----:B------:R-:W2:Y:S02]  /*284b0*/  LDL.LU R12, [R1+0x160] ;  /* 0x00016000010c7983 */ /* 0x000ea40000300800 */
[----:B------:R-:W2:Y:S01]  /*284c0*/  LDL.LU R13, [R1+0x164] ;  /* 0x00016400010d7983 */ /* 0x000ea20000300800 */
[----:B------:R-:W2:Y:S01]  /*284d0*/  LDL.LU R14, [R1+0x168] ;  /* 0x00016800010e7983 */ /* 0x000ea20000300800 */
[----:B------:R-:W2:Y:S02]  /*284e0*/  LDL.LU R15, [R1+0x16c] ;  /* 0x00016c00010f7983 */ /* 0x000ea40000300800 */
[----:B------:R-:W2:Y:S02]  /*284f0*/  LDL.LU.64 R6, [R1+0xf8] ;  /* 0x0000f80001067983 */ /* 0x000ea40000300a00 */
[----:B---3--:R-:W-:-:S02]  /*28500*/  IMAD.MOV.U32 R27, RZ, RZ, R8 ;  /* 0x000000ffff1b7224 */ /* 0x008fc400078e0008 */
[----:B----4-:R-:W-:-:S05]  /*28510*/  IMAD.MOV.U32 R26, RZ, RZ, R22 ;  /* 0x000000ffff1a7224 */ /* 0x010fca00078e0016 */
[----:B------:R-:W-:Y:S01]  /*28520*/  STL.64 [R1+0x2dc8], R26 ;  /* 0x002dc81a01007387 */ /* 0x000fe20000100a00 */
[----:B------:R-:W-:Y:S02]  /*28530*/  STL.64 [R1+0x2d60], R10 ;  /* 0x002d600a01007387 */ /* 0x000fe40000100a00 */
[----:B------:R0:W-:Y:S02]  /*28540*/  STL [R1+0x2d58], R9 ;  /* 0x002d580901007387 */ /* 0x0001e40000100800 */
[----:B------:R-:W3:Y:S01]  /*28550*/  LDL.LU R8, [R1+0x70] ;  /* 0x0000700001087983 */ /* 0x000ee20000300800 */
[----:B0-----:R-:W3:Y:S01]  /*28560*/  LDL.LU R9, [R1+0x74] ;  /* 0x0000740001097983 */ /* 0x001ee20000300800 */
[----:B------:R-:W4:Y:S02]  /*28570*/  LDL.LU R10, [R1+0x78] ;  /* 0x00007800010a7983 */ /* 0x000f240000300800 */
[----:B------:R-:W4:Y:S02]  /*28580*/  LDL.LU R11, [R1+0x7c] ;  /* 0x00007c00010b7983 */ /* 0x000f240000300800 */
[----:B----4-:R-:W-:Y:S01]  /*28590*/  STL.64 [R1+0x2d80], R10 ;  /* 0x002d800a01007387 */ /* 0x010fe20000100a00 */
[----:B---3--:R0:W-:Y:S03]  /*285a0*/  STL.64 [R1+0x2d78], R8 ;  /* 0x002d780801007387 */ /* 0x0081e60000100a00 */
[----:B0-----:R-:W3:Y:S01]  /*285b0*/  LDL.LU R8, [R1+0x80] ;  /* 0x0000800001087983 */ /* 0x001ee20000300800 */
[----:B------:R-:W3:Y:S02]  /*285c0*/  LDL.LU R9, [R1+0x84] ;  /* 0x0000840001097983 */ /* 0x000ee40000300800 */
[----:B------:R-:W4:Y:S02]  /*285d0*/  LDL.LU R10, [R1+0x88] ;  /* 0x00008800010a7983 */ /* 0x000f240000300800 */
[----:B------:R-:W4:Y:S02]  /*285e0*/  LDL.LU R11, [R1+0x8c] ;  /* 0x00008c00010b7983 */ /* 0x000f240000300800 */
[----:B------:R-:W-:Y:S01]  /*285f0*/  IMAD.MOV.U32 R0, RZ, RZ, R23 ;  /* 0x000000ffff007224 */ /* 0x000fe200078e0017 */
[----:B--2---:R-:W-:Y:S01]  /*28600*/  HMMA.16816.F32 R12, R16, R6, R12 ;  /* 0x00000006100c723c */ /* 0x004fe2000000180c */
[----:B----4-:R-:W-:Y:S01]  /*28610*/  STL.64 [R1+0x2d90], R10 ;  /* 0x002d900a01007387 */ /* 0x010fe20000100a00 */
[----:B---3--:R0:W-:Y:S03]  /*28620*/  STL.64 [R1+0x2d88], R8 ;  /* 0x002d880801007387 */ /* 0x0081e60000100a00 */
[----:B0-----:R-:W2:Y:S01]  /*28630*/  LDL.LU R8, [R1+0x90] ;  /* 0x0000900001087983 */ /* 0x001ea20000300800 */
[----:B------:R-:W2:Y:S02]  /*28640*/  LDL.LU R9, [R1+0x94] ;  /* 0x0000940001097983 */ /* 0x000ea40000300800 */
[----:B------:R-:W3:Y:S02]  /*28650*/  LDL.LU R10, [R1+0x98] ;  /* 0x00009800010a7983 */ /* 0x000ee40000300800 */
[----:B------:R-:W3:Y:S01]  /*28660*/  LDL.LU R11, [R1+0x9c] ;  /* 0x00009c00010b7983 */ /* 0x000ee20000300800 */
[----:B------:R-:W4:Y:S04]  /*28670*/  LDL R22, [R1+0xe8] ;  /* 0x0000e80001167983 */ /* 0x000f280000100800 */
[----:B------:R-:W4:Y:S01]  /*28680*/  LDL R23, [R1+0xec] ;  /* 0x0000ec0001177983 */ /* 0x000f220000100800 */
[----:B------:R-:W2:Y:S02]  /*28690*/  LDL.LU R24, [R1+0xb0] ;  /* 0x0000b00001187983 */ /* 0x000ea40000300800 */
[----:B------:R-:W2:Y:S02]  /*286a0*/  LDL.LU R25, [R1+0xb4] ;  /* 0x0000b40001197983 */ /* 0x000ea40000300800 */
[----:B------:R-:W2:Y:S01]  /*286b0*/  LDL.LU R26, [R1+0xb8] ;  /* 0x0000b800011a7983 */ /* 0x000ea20000300800 */
[----:B------:R-:W2:Y:S04]  /*286c0*/  LDL.LU R27, [R1+0xbc] ;  /* 0x0000bc00011b7983 */ /* 0x000ea80000300800 */
[----:B--2---:R-:W-:Y:S01]  /*286d0*/  STL.64 [R1+0x2de0], R26 ;  /* 0x002de01a01007387 */ /* 0x004fe20000100a00 */
[----:B------:R0:W-:Y:S03]  /*286e0*/  STL.64 [R1+0x2dd8], R24 ;  /* 0x002dd81801007387 */ /* 0x0001e60000100a00 */
[----:B0-----:R-:W4:Y:S01]  /*286f0*/  LDL.LU R24, [R1+0xc0] ;  /* 0x0000c00001187983 */ /* 0x001f220000300800 */
[----:B------:R-:W4:Y:S02]  /*28700*/  LDL.LU R25, [R1+0xc4] ;  /* 0x0000c40001197983 */ /* 0x000f240000300800 */
[----:B------:R-:W4:Y:S02]  /*28710*/  LDL.LU R26, [R1+0xc8] ;  /* 0x0000c800011a7983 */ /* 0x000f240000300800 */
[----:B------:R-:W4:Y:S01]  /*28720*/  LDL.LU R27, [R1+0xcc] ;  /* 0x0000cc00011b7983 */ /* 0x000f220000300800 */
[----:B---3--:R0:W-:Y:S01]  /*28730*/  STL.64 [R1+0x2da0], R10 ;  /* 0x002da00a01007387 */ /* 0x0081e20000100a00 */
[----:B------:R-:W-:Y:S02]  /*28740*/  STL.64 [R1+0x2d98], R8 ;  /* 0x002d980801007387 */ /* 0x000fe40000100a00 */
[----:B0-----:R-:W-:-:S02]  /*28750*/  IMAD.MOV.U32 R10, RZ, RZ, R3 ;  /* 0x000000ffff0a7224 */ /* 0x001fc400078e0003 */
[----:B------:R-:W2:Y:S01]  /*28760*/  LDL.LU R3, [R1+0x2e08] ;  /* 0x002e080001037983 */ /* 0x000ea20000300800 */
[----:B------:R0:W-:Y:S02]  /*28770*/  STL.64 [R1+0x8e0], R12 ;  /* 0x0008e00c01007387 */ /* 0x0001e40000100a00 */
[----:B------:R1:W-:Y:S02]  /*28780*/  STL.64 [R1+0x8e8], R14 ;  /* 0x0008e80e01007387 */ /* 0x0003e40000100a00 */
[----:B------:R-:W-:Y:S02]  /*28790*/  IMAD.MOV.U32 R11, RZ, RZ, R4 ;  /* 0x000000ffff0b7224 */ /* 0x000fe400078e0004 */
[----:B------:R-:W-:Y:S02]  /*287a0*/  IMAD.MOV.U32 R4, RZ, RZ, R7 ;  /* 0x000000ffff047224 */ /* 0x000fe400078e0007 */
[----:B0-----:R-:W-:Y:S01]  /*287b0*/  IMAD.MOV.U32 R13, RZ, RZ, R6 ;  /* 0x000000ffff0d7224 */ /* 0x001fe200078e0006 */
[----:B-1----:R-:W3:Y:S01]  /*287c0*/  LDL.LU.64 R14, [R1+0x2e00] ;  /* 0x002e0000010e7983 */ /* 0x002ee20000300a00 */
[----:B------:R-:W2:Y:S02]  /*287d0*/  LDL.LU R12, [R1+0x2df8] ;  /* 0x002df800010c7983 */ /* 0x000ea40000300800 */
        /* <DEDUP_REMOVED lines=14> */
[----:B------:R-:W-:Y:S01]  /*288c0*/  STL.64 [R1+0x2d30], R14 ;  /* 0x002d300e01007387 */ /* 0x000fe20000100a00 */
[----:B------:R0:W-:Y:S03]  /*288d0*/  STL.64 [R1+0x2d28], R12 ;  /* 0x002d280c01007387 */ /* 0x0001e60000100a00 */
[----:B0-----:R-:W3:Y:S01]  /*288e0*/  LDL.LU R12, [R1+0x860] ;  /* 0x00086000010c7983 */ /* 0x001ee20000300800 */
[----:B------:R-:W3:Y:S02]  /*288f0*/  LDL.LU R13, [R1+0x864] ;  /* 0x00086400010d7983 */ /* 0x000ee40000300800 */
[----:B------:R-:W2:Y:S02]  /*28900*/  LDL.LU R14, [R1+0x868] ;  /* 0x00086800010e7983 */ /* 0x000ea40000300800 */
[----:B------:R-:W2:Y:S02]  /*28910*/  LDL.LU R15, [R1+0x86c] ;  /* 0x00086c00010f7983 */ /* 0x000ea40000300800 */
[----:B--2---:R0:W-:Y:S02]  /*28920*/  STL.64 [R1+0x2d40], R14 ;  /* 0x002d400e01007387 */ /* 0x0041e40000100a00 */
[----:B0-----:R-:W-:-:S02]  /*28930*/  IMAD.MOV.U32 R14, RZ, RZ, R21 ;  /* 0x000000ffff0e7224 */ /* 0x001fc400078e0015 */
[----:B------:R-:W-:Y:S02]  /*28940*/  IMAD.MOV.U32 R15, RZ, RZ, R20 ;  /* 0x000000ffff0f7224 */ /* 0x000fe400078e0014 */
[C---:B----4-:R-:W-:Y:S01]  /*28950*/  HMMA.16816.F32 R20, R16.reuse, R22, R24 ;  /* 0x000000161014723c */ /* 0x050fe20000001818 */
[----:B---3--:R-:W-:Y:S01]  /*28960*/  STL.64 [R1+0x2d38], R12 ;  /* 0x002d380c01007387 */ /* 0x008fe20000100a00 */
[----:B------:R-:W2:Y:S02]  /*28970*/  LDL.LU.64 R26, [R1+0x2de0] ;  /* 0x002de000011a7983 */ /* 0x000ea40000300a00 */
[----:B------:R-:W2:Y:S11]  /*28980*/  LDL.LU.64 R24, [R1+0x2dd8] ;  /* 0x002dd80001187983 */ /* 0x000eb60000300a00 */
[----:B------:R-:W-:Y:S08]  /*28990*/  @!UPT UIADD3 URZ, URZ, URZ, URZ ;  /* 0x0000003f3f3ff290 */ /* 0x000ff0000fffe03f */
[----:B------:R-:W-:Y:S01]  /*289a0*/  STL.64 [R1+0x8d0], R20 ;  /* 0x0008d01401007387 */ /* 0x000fe20000100a00 */
[----:B------:R0:W-:Y:S03]  /*289b0*/  STL.64 [R1+0x8d8], R22 ;  /* 0x0008d81601007387 */ /* 0x0001e60000100a00 */
[----:B0-----:R-:W2:Y:S02]  /*289c0*/  LDL.LU.64 R22, [R1+0x2dd0] ;  /* 0x002dd00001167983 */ /* 0x001ea40000300a00 */
[----:B--2---:R-:W-:Y:S02]  /*289d0*/  HMMA.16816.F32 R16, R16, R22, R24 ;  /* 0x000000161010723c */ /* 0x004fe40000001818 */
[----:B------:R-:W2:Y:S01]  /*289e0*/  LDL.LU.64 R26, [R1+0x2dc8] ;  /* 0x002dc800011a7983 */ /* 0x000ea20000300a00 */
[----:B------:R-:W3:Y:S02]  /*289f0*/  LDL.LU.64 R22, [R1+0x2dc0] ;  /* 0x002dc00001167983 */ /* 0x000ee40000300a00 */
[----:B------:R-:W3:Y:S11]  /*28a00*/  LDL.LU.64 R20, [R1+0x2db8] ;  /* 0x002db80001147983 */ /* 0x000ef60000300a00 */
[----:B------:R-:W-:Y:S07]  /*28a10*/  @!UPT UIADD3 URZ, URZ, URZ, URZ ;  /* 0x0000003f3f3ff290 */ /* 0x000fee000fffe03f */
        /* <DEDUP_REMOVED lines=12> */
[----:B0-----:R-:W2:Y:S01]  /*28ae0*/  LDL.LU.64 R10, [R1+0x2da0] ;  /* 0x002da000010a7983 */ /* 0x001ea20000300a00 */
[----:B------:R-:W2:Y:S03]  /*28af0*/  LDL.LU.64 R8, [R1+0x2d98] ;  /* 0x002d980001087983 */ /* 0x000ea60000300a00 */
[----:B------:R-:W0:Y:S01]  /*28b00*/  S2R R25, SR_TID.X ;  /* 0x0000000000197919 */ /* 0x000e220000002100 */
[C---:B--2---:R-:W-:Y:S03]  /*28b10*/  HMMA.16816.F32 R12, R20.reuse, R14, R8 ;  /* 0x0000000e140c723c */ /* 0x044fe60000001808 */
[----:B------:R-:W2:Y:S01]  /*28b20*/  LDL.LU.64 R10, [R1+0x2d90] ;  /* 0x002d9000010a7983 */ /* 0x000ea20000300a00 */
[----:B------:R-:W2:Y:S11]  /*28b30*/  LDL.LU.64 R8, [R1+0x2d88] ;  /* 0x002d880001087983 */ /* 0x000eb60000300a00 */
[----:B------:R-:W-:Y:S08]  /*28b40*/  @!UPT UIADD3 URZ, URZ, URZ, URZ ;  /* 0x0000003f3f3ff290 */ /* 0x000ff0000fffe03f */
[----:B------:R-:W-:Y:S01]  /*28b50*/  STL.64 [R1+0x1b0], R12 ;  /* 0x0001b00c01007387 */ /* 0x000fe20000100a00 */
[----:B------:R0:W-:Y:S02]  /*28b60*/  STL.64 [R1+0x1b8], R14 ;  /* 0x0001b80e01007387 */ /* 0x0001e40000100a00 */
[----:B0-----:R-:W-:Y:S02]  /*28b70*/  LOP3.LUT R15, R25, 0x7, RZ, 0xc0, !PT ;  /* 0x00000007190f7812 */ /* 0x001fe400078ec0ff */
[C---:B--2---:R-:W-:Y:S01]  /*28b80*/  HMMA.16816.F32 R24, R20.reuse, R26, R8 ;  /* 0x0000001a1418723c */ /* 0x044fe20000001808 */
[----:B------:R-:W2:Y:S01]  /*28b90*/  LDL.LU.64 R10, [R1+0x2d80] ;  /* 0x002d8000010a7983 */ /* 0x000ea20000300a00 */
[----:B------:R-:W2:Y:S11]  /*28ba0*/  LDL.LU.64 R8, [R1+0x2d78] ;  /* 0x002d780001087983 */ /* 0x000eb60000300a00 */
[----:B------:R-:W-:Y:S10]  /*28bb0*/  @!UPT UIADD3 URZ, URZ, URZ, URZ ;  /* 0x0000003f3f3ff290 */ /* 0x000ff4000fffe03f */
[----:B------:R-:W-:Y:S01]  /*28bc0*/  STL.64 [R1+0x1a0], R24 ;  /* 0x0001a01801007387 */ /* 0x000fe20000100a00 */
[----:B------:R0:W-:Y:S03]  /*28bd0*/  STL.64 [R1+0x1a8], R26 ;  /* 0x0001a81a01007387 */ /* 0x0001e60000100a00 */
[----:B0-----:R-:W2:Y:S01]  /*28be0*/  LDL.LU.64 R26, [R1+0x2d70] ;  /* 0x002d7000011a7983 */ /* 0x001ea20000300a00 */
[----:B------:R-:W3:Y:S01]  /*28bf0*/  LDL.LU.64 R24, [R1+0x2d68] ;  /* 0x002d680001187983 */ /* 0x000ee20000300a00 */
[C---:B--2---:R-:W-:Y:S11]  /*28c00*/  HMMA.16816.F32 R8, R20.reuse, R26, R8 ;  /* 0x0000001a1408723c */ /* 0x044ff60000001808 */
[----:B------:R-:W-:Y:S11]  /*28c10*/  @!UPT UIADD3 URZ, URZ, URZ, URZ ;  /* 0x0000003f3f3ff290 */ /* 0x000ff6000fffe03f */
[----:B------:R-:W-:Y:S01]  /*28c20*/  @!UPT UIADD3 URZ, URZ, URZ, URZ ;  /* 0x0000003f3f3ff290 */ /* 0x000fe2000fffe03f */
[----:B------:R-:W-:Y:S01]  /*28c30*/  STL.64 [R1+0x190], R8 ;  /* 0x0001900801007387 */ /* 0x000fe20000100a00 */
[----:B------:R0:W-:Y:S03]  /*28c40*/  STL.64 [R1+0x198], R10 ;  /* 0x0001980a01007387 */ /* 0x0001e60000100a00 */
[----:B0-----:R-:W3:Y:S01]  /*28c50*/  LDL.LU.64 R10, [R1+0x2d60] ;  /* 0x002d6000010a7983 */ /* 0x001ee20000300a00 */
[----:B------:R-:W2:Y:S01]  /*28c60*/  LDL.LU R9, [R1+0x2d58] ;  /* 0x002d580001097983 */ /* 0x000ea20000300800 */
[----:B---3--:R-:W-:Y:S11]  /*28c70*/  HMMA.16816.F32 R4, R20, R10, R4 ;  /* 0x0000000a1404723c */ /* 0x008ff60000001804 */
[----:B------:R-:W-:Y:S11]  /*28c80*/  @!UPT UIADD3 URZ, URZ, URZ, URZ ;  /* 0x0000003f3f3ff290 */ /* 0x000ff6000fffe03f */
[----:B------:R-:W-:Y:S01]  /*28c90*/  @!UPT UIADD3 URZ, URZ, URZ, URZ ;  /* 0x0000003f3f3ff290 */ /* 0x000fe2000fffe03f */
[----:B------:R-:W-:Y:S01]  /*28ca0*/  STL.64 [R1+0x180], R4 ;  /* 0x0001800401007387 */ /* 0x000fe20000100a00 */
[----:B------:R0:W-:Y:S03]  /*28cb0*/  STL.64 [R1+0x188], R6 ;  /* 0x0001880601007387 */ /* 0x0001e60000100a00 */
[----:B0-----:R-:W4:Y:S04]  /*28cc0*/  LDL.LU.64 R6, [R1+0x2d50] ;  /* 0x002d500001067983 */ /* 0x001f280000300a00 */
[----:B------:R-:W0:Y:S01]  /*28cd0*/  S2R R8, SR_TID.X ;  /* 0x0000000000087919 */ /* 0x000e220000002100 */
[----:B------:R-:W-:Y:S02]  /*28ce0*/  IMAD R15, R15, 0x90, RZ ;  /* 0x000000900f0f7824 */ /* 0x000fe400078e02ff */
[----:B------:R-:W3:Y:S02]  /*28cf0*/  LDL.LU.64 R4, [R1+0x2d48] ;  /* 0x002d480001047983 */ /* 0x000ee40000300a00 */
[----:B0-----:R-:W-:-:S05]  /*28d00*/  IMAD.SHL.U32 R8, R8, 0x2, RZ ;  /* 0x0000000208087824 */ /* 0x001fca00078e00ff */
[----:B------:R-:W-:-:S04]  /*28d10*/  LOP3.LUT R8, R15, 0x30, R8, 0x78, !PT ;  /* 0x000000300f087812 */ /* 0x000fc800078e7808 */
[----:B------:R-:W-:-:S05]  /*28d20*/  LOP3.LUT R8, R8, 0x40, RZ, 0x3c, !PT ;  /* 0x0000004008087812 */ /* 0x000fca00078e3cff */
[----:B------:R-:W-:Y:S01]  /*28d30*/  LDSM.16.M88.4 R12, [R8+0x10000] ;  /* 0x01000000080c783b */ /* 0x000fe20000000200 */
[----:B----4-:R-:W-:Y:S11]  /*28d40*/  HMMA.16816.F32 R16, R20, R6, R16 ;  /* 0x000000061410723c */ /* 0x010ff60000001810 */
[----:B------:R-:W-:Y:S11]  /*28d50*/  @!UPT UIADD3 URZ, URZ, URZ, URZ ;  /* 0x0000003f3f3ff290 */ /* 0x000ff6000fffe03f */
[----:B------:R-:W-:Y:S01]  /*28d60*/  @!UPT UIADD3 URZ, URZ, URZ, URZ ;  /* 0x0000003f3f3ff290 */ /* 0x000fe2000fffe03f */
[----:B------:R-:W-:Y:S01]  /*28d70*/  STL.64 [R1+0x170], R16 ;  /* 0x0001701001007387 */ /* 0x000fe20000100a00 */
[----:B------:R-:W-:Y:S02]  /*28d80*/  STL.64 [R1+0x178], R18 ;  /* 0x0001781201007387 */ /* 0x000fe40000100a00 */
[----:B------:R-:W0:Y:S02]  /*28d90*/  LDSM.16.MT88.4 R16, [R3+0x8000] ;  /* 0x008000000310783b */ /* 0x000e240000004200 */
[----:B0-----:R0:W-:Y:S02]  /*28da0*/  STL.64 [R1+0x2c78], R18 ;  /* 0x002c781201007387 */ /* 0x0011e40000100a00 */
[----:B------:R-:W-:Y:S02]  /*28db0*/  STL.64 [R1+0x2c70], R16 ;  /* 0x002c701001007387 */ /* 0x000fe40000100a00 */
[----:B0-----:R-:W4:Y:S01]  /*28dc0*/  LDL.LU R18, [R1+0x38] ;  /* 0x0000380001127983 */ /* 0x001f220000300800 */
[----:B------:R-:W-:Y:S02]  /*28dd0*/  STL.64 [R1+0xc0], R12 ;  /* 0x0000c00c01007387 */ /* 0x000fe40000100a00 */
[----:B------:R-:W-:Y:S02]  /*28de0*/  STL.64 [R1+0xc8], R14 ;  /* 0x0000c80e01007387 */ /* 0x000fe40000100a00 */
[----:B------:R-:W0:Y:S01]  /*28df0*/  LDSM.16.M88.4 R12, [R8+0x10400] ;  /* 0x01040000080c783b */ /* 0x000e220000000200 */
[----:B------:R-:W-:-:S03]  /*28e00*/  IMAD.MOV.U32 R19, RZ, RZ, R2 ;  /* 0x000000ffff137224 */ /* 0x000fc600078e0002 */
[----:B0-----:R-:W-:Y:S01]  /*28e10*/  STL.64 [R1+0xb0], R12 ;  /* 0x0000b00c01007387 */ /* 0x001fe20000100a00 */
[----:B------:R-:W-:Y:S02]  /*28e20*/  STL.64 [R1+0xb8], R14 ;  /* 0x0000b80e01007387 */ /* 0x000fe40000100a00 */
[----:B------:R-:W-:Y:S02]  /*28e30*/  IMAD.MOV.U32 R2, RZ, RZ, R13 ;  /* 0x000000ffff027224 */ /* 0x000fe400078e000d */
[----:B------:R-:W0:Y:S04]  /*28e40*/  LDSM.16.M88.4 R12, [R8+0x10800] ;  /* 0x01080000080c783b */ /* 0x000e280000000200 */
[----:B0-----:R-:W-:Y:S01]  /*28e50*/  STL.64 [R1+0xa0], R12 ;  /* 0x0000a00c01007387 */ /* 0x001fe20000100a00 */
[----:B------:R-:W-:Y:S02]  /*28e60*/  STL.64 [R1+0xa8], R14 ;  /* 0x0000a80e01007387 */ /* 0x000fe40000100a00 */
[----:B------:R-:W0:Y:S02]  /*28e70*/  LDSM.16.M88.4 R12, [R8+0x10c00] ;  /* 0x010c0000080c783b */ /* 0x000e240000000200 */
[----:B0-----:R-:W-:Y:S02]  /*28e80*/  STL.64 [R1+0x90], R12 ;  /* 0x0000900c01007387 */ /* 0x001fe40000100a00 */
[----:B------:R-:W-:Y:S02]  /*28e90*/  STL.64 [R1+0x98], R14 ;  /* 0x0000980e01007387 */ /* 0x000fe40000100a00 */
[----:B------:R-:W0:Y:S02]  /*28ea0*/  LDSM.16.M88.4 R12, [R8+0x11000] ;  /* 0x01100000080c783b */ /* 0x000e240000000200 */
[----:B0-----:R-:W-:Y:S02]  /*28eb0*/  STL.64 [R1+0x80], R12 ;  /* 0x0000800c01007387 */ /* 0x001fe40000100a00 */
[----:B------:R-:W-:Y:S02]  /*28ec0*/  STL.64 [R1+0x88], R14 ;  /* 0x0000880e01007387 */ /* 0x000fe40000100a00 */
[----:B------:R-:W0:Y:S02]  /*28ed0*/  LDSM.16.M88.4 R12, [R8+0x11400] ;  /* 0x01140000080c783b */ /* 0x000e240000000200 */
[----:B0-----:R-:W-:Y:S02]  /*28ee0*/  STL.64 [R1+0x70], R12 ;  /* 0x0000700c01007387 */ /* 0x001fe40000100a00 */
[----:B------:R0:W-:Y:S02]  /*28ef0*/  STL.64 [R1+0x78], R14 ;  /* 0x0000780e01007387 */ /* 0x0001e40000100a00 */
[----:B0-----:R-:W4:Y:S01]  /*28f00*/  LDL.LU.64 R14, [R1+0x2d40] ;  /* 0x002d4000010e7983 */ /* 0x001f220000300a00 */
[----:B------:R-:W4:Y:S02]  /*28f10*/  LDL.LU.64 R12, [R1+0x2d38] ;  /* 0x002d3800010c7983 */ /* 0x000f240000300a00 */
[----:B----4-:R-:W-:Y:S01]  /*28f20*/  HMMA.16816.F32 R16, R20, R18, R12 ;  /* 0x000000121410723c */ /* 0x010fe2000000180c */
[----:B------:R-:W4:Y:S01]  /*28f30*/  LDL.LU.64 R14, [R1+0x2d30] ;  /* 0x002d3000010e7983 */ /* 0x000f220000300a00 */
[----:B------:R-:W2:Y:S11]  /*28f40*/  LDL.LU.64 R12, [R1+0x2d28] ;  /* 0x002d2800010c7983 */ /* 0x000eb60000300a00 */
[----:B------:R-:W-:Y:S10]  /*28f50*/  @!UPT UIADD3 URZ, URZ, URZ, URZ ;  /* 0x0000003f3f3ff290 */ /* 0x000ff4000fffe03f */
[----:B------:R-:W-:Y:S01]  /*28f60*/  STL.64 [R1+0x160], R16 ;  /* 0x0001601001007387 */ /* 0x000fe20000100a00 */
[----:B------:R3:W-:Y:S02]  /*28f70*/  STL.64 [R1+0x168], R18 ;  /* 0x0001681201007387 */ /* 0x0007e40000100a00 */
[----:B---3--:R-:W-:Y:S02]  /*28f80*/  IMAD.MOV.U32 R19, RZ, RZ, R4 ;  /* 0x000000ffff137224 */ /* 0x008fe400078e0004 */
[----:B--2---:R-:W-:Y:S02]  /*28f90*/  IMAD.MOV.U32 R18, RZ, RZ, R13 ;  /* 0x000000ffff127224 */ /* 0x004fe400078e000d */
[----:B------:R-:W2:Y:S01]  /*28fa0*/  LDL.LU R13, [R1+0x2d24] ;  /* 0x002d2400010d7983 */ /* 0x000ea20000300800 */
[----:B------:R-:W3:Y:S02]  /*28fb0*/  LDL.LU R4, [R1+0x2d20] ;  /* 0x002d200001047983 */ /* 0x000ee40000300800 */
[----:B------:R-:W-:Y:S02]  /*28fc0*/  STL.64 [R1+0x2ca8], R18 ;  /* 0x002ca81201007387 */ /* 0x000fe40000100a00 */
        /* <DEDUP_REMOVED lines=19> */
[----:B0-----:R0:W-:Y:S02]  /*29100*/  STL.64 [R1], R16 ;  /* 0x0000001001007387 */ /* 0x0011e40000100a00 */
[----:B------:R1:W-:Y:S02]  /*29110*/  STL.64 [R1+0x8], R18 ;  /* 0x0000081201007387 */ /* 0x0003e40000100a00 */
[----:B0-----:R-:W2:Y:S01]  /*29120*/  LDL.LU R16, [R1+0x8c0] ;  /* 0x0008c00001107983 */ /* 0x001ea20000300800 */
[----:B------:R-:W2:Y:S02]  /*29130*/  LDL.LU R17, [R1+0x8c4] ;  /* 0x0008c40001117983 */ /* 0x000ea40000300800 */
[----:B-1----:R-:W2:Y:S02]  /*29140*/  LDL.LU R18, [R1+0x8c8] ;  /* 0x0008c80001127983 */ /* 0x002ea40000300800 */
[----:B------:R-:W2:Y:S02]  /*29150*/  LDL.LU R19, [R1+0x8cc] ;  /* 0x0008cc0001137983 */ /* 0x000ea40000300800 */
        /* <DEDUP_REMOVED lines=8> */
[----:B------:R-:W-:Y:S02]  /*291e0*/  IMAD.MOV.U32 R19, RZ, RZ, R24 ;  /* 0x000000ffff137224 */ /* 0x000fe400078e0018 */
[----:B------:R-:W0:Y:S04]  /*291f0*/  LDSM.16.M88.4 R24, [R8+0x13400] ;  /* 0x013400000818783b */ /* 0x000e280000000200 */
[----:B------:R-:W-:Y:S04]  /*29200*/  STL.64 [R1+0x2ce8], R18 ;  /* 0x002ce81201007387 */ /* 0x000fe80000100a00 */
[----:B0-----:R0:W-:Y:S01]  /*29210*/  STL [R1+0x2bd4], R24 ;  /* 0x002bd41801007387 */ /* 0x0011e20000100800 */
[----:B------:R1:W-:Y:S02]  /*29220*/  STL [R1+0x2bd0], R25 ;  /* 0x002bd01901007387 */ /* 0x0003e40000100800 */
[----:B------:R3:W-:Y:S02]  /*29230*/  STL [R1+0x231c], R26 ;  /* 0x00231c1a01007387 */ /* 0x0007e40000100800 */
[----:B------:R4:W-:Y:S01]  /*29240*/  STL [R1+0x2318], R27 ;  /* 0x0023181b01007387 */ /* 0x0009e20000100800 */
[----:B0-----:R-:W2:Y:S01]  /*29250*/  LDL.LU R24, [R1+0x9c0] ;  /* 0x0009c00001187983 */ /* 0x001ea20000300800 */
[----:B-1----:R-:W2:Y:S02]  /*29260*/  LDL.LU R25, [R1+0x9c4] ;  /* 0x0009c40001197983 */ /* 0x002ea40000300800 */
[----:B---3--:R-:W3:Y:S02]  /*29270*/  LDL.LU R26, [R1+0x9c8] ;  /* 0x0009c800011a7983 */ /* 0x008ee40000300800 */
[----:B----4-:R-:W3:Y:S02]  /*29280*/  LDL.LU R27, [R1+0x9cc] ;  /* 0x0009cc00011b7983 */ /* 0x010ee40000300800 */
[----:B------:R-:W-:-:S02]  /*29290*/  IMAD.MOV.U32 R18, RZ, RZ, R15 ;  /* 0x000000ffff127224 */ /* 0x000fc400078e000f */
        /* <DEDUP_REMOVED lines=20> */
[----:B------:R-:W-:-:S02]  /*293e0*/  IMAD.MOV.U32 R18, RZ, RZ, R13 ;  /* 0x000000ffff127224 */ /* 0x000fc400078e000d */
[----:B------:R-:W-:Y:S02]  /*293f0*/  IMAD.MOV.U32 R19, RZ, RZ, R12 ;  /* 0x000000ffff137224 */ /* 0x000fe400078e000c */
[----:B------:R-:W0:Y:S04]  /*29400*/  LDSM.16.M88.4 R12, [R8+0x13800] ;  /* 0x01380000080c783b */ /* 0x000e280000000200 */
[----:B---3--:R-:W-:Y:S01]  /*29410*/  STL.64 [R1+0x2d10], R26 ;  /* 0x002d101a01007387 */ /* 0x008fe20000100a00 */
[----:B--2---:R1:W-:Y:S03]  /*29420*/  STL.64 [R1+0x2d08], R24 ;  /* 0x002d081801007387 */ /* 0x0043e60000100a00 */
[----:B-1----:R-:W2:Y:S01]  /*29430*/  LDL.LU R24, [R1+0x870] ;  /* 0x0008700001187983 */ /* 0x002ea20000300800 */
[----:B------:R-:W2:Y:S02]  /*29440*/  LDL.LU R25, [R1+0x874] ;  /* 0x0008740001197983 */ /* 0x000ea40000300800 */
[----:B------:R-:W2:Y:S02]  /*29450*/  LDL.LU R26, [R1+0x878] ;  /* 0x00087800011a7983 */ /* 0x000ea40000300800 */
[----:B------:R-:W2:Y:S01]  /*29460*/  LDL.LU R27, [R1+0x87c] ;  /* 0x00087c00011b7983 */ /* 0x000ea20000300800 */
[----:B0-----:R-:W-:Y:S01]  /*29470*/  STL [R1+0x2bdc], R12 ;  /* 0x002bdc0c01007387 */ /* 0x001fe20000100800 */
[----:B------:R-:W-:Y:S02]  /*29480*/  STL [R1+0x2bd8], R13 ;  /* 0x002bd80d01007387 */ /* 0x000fe40000100800 */
[----:B------:R0:W-:Y:S02]  /*29490*/  STL [R1+0x22b4], R14 ;  /* 0x0022b40e01007387 */ /* 0x0001e40000100800 */
[----:B------:R1:W-:Y:S01]  /*294a0*/  STL [R1+0x22b0], R15 ;  /* 0x0022b00f01007387 */ /* 0x0003e20000100800 */
[----:B0-----:R-:W3:Y:S01]  /*294b0*/  LDL.LU R14, [R1+0x108] ;  /* 0x00010800010e7983 */ /* 0x001ee20000300800 */
[----:B-1----:R-:W-:-:S02]  /*294c0*/  IMAD.MOV.U32 R15, RZ, RZ, R9 ;  /* 0x000000ffff0f7224 */ /* 0x002fc400078e0009 */
[----:B------:R-:W0:Y:S02]  /*294d0*/  LDSM.16.M88.4 R8, [R8+0x13c00] ;  /* 0x013c00000808783b */ /* 0x000e240000000200 */
[----:B0-----:R0:W-:Y:S02]  /*294e0*/  STL [R1+0x23cc], R10 ;  /* 0x0023cc0a01007387 */ /* 0x0011e40000100800 */
[----:B------:R1:W-:Y:S02]  /*294f0*/  STL [R1+0x23c8], R11 ;  /* 0x0023c80b01007387 */ /* 0x0003e40000100800 */
[----:B0-----:R-:W-:Y:S02]  /*29500*/  IMAD.MOV.U32 R10, RZ, RZ, R5 ;  /* 0x000000ffff0a7224 */ /* 0x001fe400078e0005 */
[----:B-1----:R-:W-:Y:S02]  /*29510*/  IMAD.MOV.U32 R11, RZ, RZ, R4 ;  /* 0x000000ffff0b7224 */ /* 0x002fe400078e0004 */
[----:B------:R-:W0:Y:S04]  /*29520*/  LDSM.16.MT88.4 R4, [R3+0x8080] ;  /* 0x008080000304783b */ /* 0x000e280000004200 */
[----:B------:R1:W-:Y:S04]  /*29530*/  STL.64 [R1+0x2c68], R8 ;  /* 0x002c680801007387 */ /* 0x0003e80000100a00 */
[----:B-1----:R-:W3:Y:S04]  /*29540*/  LDL.LU R8, [R1+0x9d0] ;  /* 0x0009d00001087983 */ /* 0x002ee80000300800 */
[----:B0-----:R-:W-:Y:S01]  /*29550*/  STL.64 [R1+0x2bb8], R6 ;  /* 0x002bb80601007387 */ /* 0x001fe20000100a00 */
        /* <DEDUP_REMOVED lines=31> */
[----:B------:R-:W-:Y:S02]  /*29750*/  IMAD.MOV.U32 R7, RZ, RZ, R0 ;  /* 0x000000ffff077224 */ /* 0x000fe400078e0000 */
[----:B------:R-:W-:-:S05]  /*29760*/  IMAD.MOV.U32 R9, RZ, RZ, R29 ;  /* 0x000000ffff097224 */ /* 0x000fca00078e001d */
[C---:B----4-:R-:W-:Y:S01]  /*29770*/  HMMA.16816.F32 R4, R20.reuse, R6, R16 ;  /* 0x000000061404723c */ /* 0x050fe20000001810 */
[----:B------:R-:W2:Y:S07]  /*29780*/  LDL.LU.64 R18, [R1+0x2ca8] ;  /* 0x002ca80001127983 */ /* 0x000eae0000300a00 */
[C---:B---3--:R-:W-:Y:S11]  /*29790*/  HMMA.16816.F32 R8, R20.reuse, R14, R8 ;  /* 0x0000000e1408723c */ /* 0x048ff60000001808 */
[----:B------:R-:W-:Y:S04]  /*297a0*/  @!UPT UIADD3 URZ, URZ, URZ, URZ ;  /* 0x0000003f3f3ff290 */ /* 0x000fe8000fffe03f */
[----:B------:R-:W-:Y:S01]  /*297b0*/  STL.64 [R1+0x110], R4 ;  /* 0x0001100401007387 */ /* 0x000fe20000100a00 */
[----:B------:R2:W-:Y:S07]  /*297c0*/  STL.64 [R1+0x118], R6 ;  /* 0x0001180601007387 */ /* 0x0005ee0000100a00 */
[----:B------:R-:W-:Y:S02]  /*297d0*/  STL.64 [R1+0x100], R8 ;  /* 0x0001000801007387 */ /* 0x000fe40000100a00 */
[----:B------:R-:W-:Y:S01]  /*297e0*/  STL.64 [R1+0x108], R10 ;  /* 0x0001080a01007387 */ /* 0x000fe20000100a00 */
[C---:B--2---:R-:W-:Y:S11]  /*297f0*/  HMMA.16816.F32 R4, R20.reuse, R18, R24 ;  /* 0x000000121404723c */ /* 0x044ff60000001818 */
[----:B------:R-:W-:Y:S11]  /*29800*/  @!UPT UIADD3 URZ, URZ, URZ, URZ ;  /* 0x0000003f3f3ff290 */ /* 0x000ff6000fffe03f */
[----:B------:R-:W-:Y:S01]  /*29810*/  @!UPT UIADD3 URZ, URZ, URZ, URZ ;  /* 0x0000003f3f3ff290 */ /* 0x000fe2000fffe03f */
[----:B------:R-:W-:Y:S01]  /*29820*/  STL [R1+0xf0], R4 ;  /* 0x0000f00401007387 */ /* 0x000fe20000100800 */
[----:B------:R-:W-:Y:S02]  /*29830*/  IMAD.MOV.U32 R28, RZ, RZ, R6 ;  /* 0x000000ffff1c7224 */ /* 0x000fe400078e0006 */
[----:B------:R-:W-:Y:S02]  /*29840*/  IMAD.MOV.U32 R0, RZ, RZ, R7 ;  /* 0x000000ffff007224 */ /* 0x000fe400078e0007 */
[----:B------:R-:W2:Y:S01]  /*29850*/  LDL.LU R6, [R1+0xe8] ;  /* 0x0000e80001067983 */ /* 0x000ea20000300800 */
[----:B------:R-:W2:Y:S01]  /*29860*/  LDL.LU R7, [R1+0xec] ;  /* 0x0000ec0001077983 */ /* 0x000ea20000300800 */
[----:B------:R-:W3:Y:S02]  /*29870*/  LDL.LU R18, [R1+0xd8] ;  /* 0x0000d80001127983 */ /* 0x000ee40000300800 */
[----:B------:R-:W3:Y:S02]  /*29880*/  LDL.LU R19, [R1+0xdc] ;  /* 0x0000dc0001137983 */ /* 0x000ee40000300800 */
[----:B---3--:R0:W-:Y:S01]  /*29890*/  STL.64 [R1+0x2c98], R18 ;  /* 0x002c981201007387 */ /* 0x0081e20000100a00 */
[----:B------:R-:W2:Y:S02]  /*298a0*/  LDL.LU R16, [R1+0x9b0] ;  /* 0x0009b00001107983 */ /* 0x000ea40000300800 */
[----:B------:R-:W2:Y:S01]  /*298b0*/  LDL.LU R17, [R1+0x9b4] ;  /* 0x0009b40001117983 */ /* 0x000ea20000300800 */
[----:B0-----:R-:W2:Y:S01]  /*298c0*/  LDL.LU R18, [R1+0x9b8] ;  /* 0x0009b80001127983 */ /* 0x001ea20000300800 */
[----:B------:R-:W2:Y:S02]  /*298d0*/  LDL.LU R19, [R1+0x9bc] ;  /* 0x0009bc0001137983 */ /* 0x000ea40000300800 */
[----:B------:R-:W3:Y:S02]  /*298e0*/  LDL.LU R12, [R1+0x500] ;  /* 0x00050000010c7983 */ /* 0x000ee40000300800 */
[----:B------:R-:W3:Y:S01]  /*298f0*/  LDL.LU R13, [R1+0x504] ;  /* 0x00050400010d7983 */ /* 0x000ee20000300800 */
[----:B------:R-:W4:Y:S01]  /*29900*/  LDL.LU R14, [R1+0x508] ;  /* 0x00050800010e7983 */ /* 0x000f220000300800 */
[----:B------:R-:W4:Y:S02]  /*29910*/  LDL.LU R15, [R1+0x50c] ;  /* 0x00050c00010f7983 */ /* 0x000f240000300800 */
[----:B------:R-:W2:Y:S02]  /*29920*/  LDL.LU R8, [R1+0x520] ;  /* 0x0005200001087983 */ /* 0x000ea40000300800 */
[----:B------:R-:W2:Y:S01]  /*29930*/  LDL.LU R9, [R1+0x524] ;  /* 0x0005240001097983 */ /* 0x000ea20000300800 */
[----:B------:R-:W2:Y:S01]  /*29940*/  LDL.LU R10, [R1+0x528] ;  /* 0x00052800010a7983 */ /* 0x000ea20000300800 */
[----:B------:R-:W2:Y:S02]  /*29950*/  LDL.LU R11, [R1+0x52c] ;  /* 0x00052c00010b7983 */ /* 0x000ea40000300800 */
[----:B------:R-:W-:Y:S01]  /*29960*/  IMAD.MOV.U32 R29, RZ, RZ, R5 ;  /* 0x000000ffff1d7224 */ /* 0x000fe200078e0005 */
[----:B--2---:R-:W-:Y:S01]  /*29970*/  STL.64 [R1+0x2c88], R10 ;  /* 0x002c880a01007387 */ /* 0x004fe20000100a00 */
[----:B------:R0:W-:Y:S03]  /*29980*/  STL.64 [R1+0x2c80], R8 ;  /* 0x002c800801007387 */ /* 0x0001e60000100a00 */
[----:B0-----:R-:W2:Y:S01]  /*29990*/  LDL.LU R8, [R1+0x8b0] ;  /* 0x0008b00001087983 */ /* 0x001ea20000300800 */
[----:B------:R-:W2:Y:S02]  /*299a0*/  LDL.LU R9, [R1+0x8b4] ;  /* 0x0008b40001097983 */ /* 0x000ea40000300800 */
[----:B------:R-:W2:Y:S02]  /*299b0*/  LDL.LU R10, [R1+0x8b8] ;  /* 0x0008b800010a7983 */ /* 0x000ea40000300800 */
[----:B------:R-:W2:Y:S01]  /*299c0*/  LDL.LU R11, [R1+0x8bc] ;  /* 0x0008bc00010b7983 */ /* 0x000ea20000300800 */
[----:B----4-:R-:W-:Y:S01]  /*299d0*/  STL.64 [R1+0x2c60], R14 ;  /* 0x002c600e01007387 */ /* 0x010fe20000100a00 */
[----:B---3--:R0:W-:Y:S03]  /*299e0*/  STL.64 [R1+0x2c58], R12 ;  /* 0x002c580c01007387 */ /* 0x0081e60000100a00 */
[----:B0-----:R-:W3:Y:S04]  /*299f0*/  LDL R12, [R1+0xc0] ;  /* 0x0000c000010c7983 */ /* 0x001ee80000100800 */
[----:B------:R-:W3:Y:S01]  /*29a00*/  LDL R13, [R1+0xc4] ;  /* 0x0000c400010d7983 */ /* 0x000ee20000100800 */
[----:B------:R-:W4:Y:S02]  /*29a10*/  LDL.LU R24, [R1+0x4f0] ;  /* 0x0004f00001187983 */ /* 0x000f240000300800 */
[----:B------:R-:W4:Y:S02]  /*29a20*/  LDL.LU R25, [R1+0x4f4] ;  /* 0x0004f40001197983 */ /* 0x000f240000300800 */
[----:B------:R-:W2:Y:S01]  /*29a30*/  LDL.LU R26, [R1+0x4f8] ;  /* 0x0004f800011a7983 */ /* 0x000ea20000300800 */
[----:B------:R-:W2:Y:S01]  /*29a40*/  LDL.LU R27, [R1+0x4fc] ;  /* 0x0004fc00011b7983 */ /* 0x000ea20000300800 */
[----:B------:R-:W-:Y:S03]  /*29a50*/  HMMA.16816.F32 R4, R20, R6, R16 ;  /* 0x000000061404723c */ /* 0x000fe60000001810 */
[----:B--2---:R-:W-:Y:S01]  /*29a60*/  STL.64 [R1+0x2c48], R26 ;  /* 0x002c481a01007387 */ /* 0x004fe20000100a00 */
[----:B----4-:R0:W-:Y:S03]  /*29a70*/  STL.64 [R1+0x2c40], R24 ;  /* 0x002c401801007387 */ /* 0x0101e60000100a00 */
[----:B0-----:R-:W2:Y:S01]  /*29a80*/  LDL R24, [R1+0xb0] ;  /* 0x0000b00001187983 */ /* 0x001ea20000100800 */
[----:B------:R-:W-:-:S02]  /*29a90*/  IMAD.MOV.U32 R25, RZ, RZ, R2 ;  /* 0x000000ffff197224 */ /* 0x000fc400078e0002 */
[----:B------:R-:W4:Y:S02]  /*29aa0*/  LDL.LU R2, [R1+0x2ca0] ;  /* 0x002ca00001027983 */ /* 0x000f240000300800 */
[----:B------:R-:W-:Y:S01]  /*29ab0*/  STL [R1+0x2548], R0 ;  /* 0x0025480001007387 */ /* 0x000fe20000100800 */
[----:B------:R-:W-:Y:S01]  /*29ac0*/  STL [R1+0x2544], R28 ;  /* 0x0025441c01007387 */ /* 0x000fe20000100800 */
[----:B------:R-:W-:Y:S02]  /*29ad0*/  STL [R1+0x2540], R29 ;  /* 0x0025401d01007387 */ /* 0x000fe40000100800 */
[----:B------:R-:W2:Y:S07]  /*29ae0*/  LDL.LU.64 R18, [R1+0x2c98] ;  /* 0x002c980001127983 */ /* 0x000eae0000300a00 */
[----:B------:R0:W-:Y:S01]  /*29af0*/  STL.64 [R1+0xe0], R4 ;  /* 0x0000e00401007387 */ /* 0x0001e20000100a00 */
[----:B------:R1:W-:Y:S04]  /*29b00*/  STL.64 [R1+0xe8], R6 ;  /* 0x0000e80601007387 */ /* 0x0003e80000100a00 */
[----:B0-----:R-:W2:Y:S01]  /*29b10*/  LDL.LU R4, [R1+0x4e0] ;  /* 0x0004e00001047983 */ /* 0x001ea20000300800 */
[----:B------:R-:W2:Y:S02]  /*29b20*/  LDL.LU R5, [R1+0x4e4] ;  /* 0x0004e40001057983 */ /* 0x000ea40000300800 */
[----:B-1----:R-:W2:Y:S02]  /*29b30*/  LDL.LU R6, [R1+0x4e8] ;  /* 0x0004e80001067983 */ /* 0x002ea40000300800 */
[----:B----4-:R-:W-:-:S02]  /*29b40*/  IMAD.MOV.U32 R7, RZ, RZ, R2 ;  /* 0x000000ffff077224 */ /* 0x010fc400078e0002 */
[----:B------:R-:W4:Y:S04]  /*29b50*/  LDL.LU R2, [R1+0x2c90] ;  /* 0x002c900001027983 */ /* 0x000f280000300800 */
[----:B--2---:R-:W-:Y:S01]  /*29b60*/  STL.64 [R1+0x2c38], R6 ;  /* 0x002c380601007387 */ /* 0x004fe20000100a00 */
[----:B------:R0:W-:Y:S03]  /*29b70*/  STL.64 [R1+0x2c30], R4 ;  /* 0x002c300401007387 */ /* 0x0001e60000100a00 */
[----:B0-----:R-:W2:Y:S01]  /*29b80*/  LDL.64 R4, [R1+0x90] ;  /* 0x0000900001047983 */ /* 0x001ea20000100a00 */
[----:B------:R-:W-:Y:S03]  /*29b90*/  HMMA.16816.F32 R20, R20, R18, R8 ;  /* 0x000000121414723c */ /* 0x000fe60000001808 */
[----:B--2---:R0:W-:Y:S04]  /*29ba0*/  STL.64 [R1+0x2c50], R4 ;  /* 0x002c500401007387 */ /* 0x0041e80000100a00 */
[----:B0-----:R-:W2:Y:S01]  /*29bb0*/  LDL.64 R4, [R1+0xa0] ;  /* 0x0000a00001047983 */ /* 0x001ea20000100a00 */
[----:B------:R-:W3:Y:S02]  /*29bc0*/  LDL.LU.64 R10, [R1+0x2c88] ;  /* 0x002c8800010a7983 */ /* 0x000ee40000300a00 */
[----:B------:R-:W3:Y:S02]  /*29bd0*/  LDL.LU.64 R8, [R1+0x2c80] ;  /* 0x002c800001087983 */ /* 0x000ee40000300a00 */
[----:B------:R-:W3:Y:S01]  /*29be0*/  LDL.LU.64 R18, [R1+0x2c78] ;  /* 0x002c780001127983 */ /* 0x000ee20000300a00 */
[----:B------:R-:W3:Y:S10]  /*29bf0*/  LDL.LU.64 R16, [R1+0x2c70] ;  /* 0x002c700001107983 */ /* 0x000ef40000300a00 */
[----:B------:R0:W-:Y:S02]  /*29c00*/  STL.64 [R1+0xd0], R20 ;  /* 0x0000d01401007387 */ /* 0x0001e40000100a00 */
[----:B------:R1:W-:Y:S01]  /*29c10*/  STL.64 [R1+0xd8], R22 ;  /* 0x0000d81601007387 */ /* 0x0003e20000100a00 */
[----:B0-----:R-:W2:Y:S01]  /*29c20*/  LDL.LU R20, [R1+0x510] ;  /* 0x0005100001147983 */ /* 0x001ea20000300800 */
[----:B------:R-:W2:Y:S02]  /*29c30*/  LDL.LU R21, [R1+0x514] ;  /* 0x0005140001157983 */ /* 0x000ea40000300800 */
[----:B-1----:R-:W2:Y:S02]  /*29c40*/  LDL.LU R22, [R1+0x518] ;  /* 0x0005180001167983 */ /* 0x002ea40000300800 */
[----:B----4-:R-:W-:Y:S01]  /*29c50*/  IMAD.MOV.U32 R23, RZ, RZ, R2 ;  /* 0x000000ffff177224 */ /* 0x010fe200078e0002 */
[C---:B---3--:R-:W-:Y:S01]  /*29c60*/  HMMA.16816.F32 R12, R16.reuse, R12, R8 ;  /* 0x0000000c100c723c */ /* 0x048fe20000001808 */
[----:B------:R-:W3:Y:S07]  /*29c70*/  LDL.LU.64 R8, [R1+0x2c68] ;  /* 0x002c680001087983 */ /* 0x000eee0000300a00 */
[C---:B--2---:R-:W-:Y:S11]  /*29c80*/  HMMA.16816.F32 R24, R16.reuse, R24, R20 ;  /* 0x000000181018723c */ /* 0x044ff60000001814 */
[----:B------:R-:W-:Y:S05]  /*29c90*/  @!UPT UIADD3 URZ, URZ, URZ, URZ ;  /* 0x0000003f3f3ff290 */ /* 0x000fea000fffe03f */
[----:B------:R-:W-:Y:S02]  /*29ca0*/  IMAD.MOV.U32 R10, RZ, RZ, R13 ;  /* 0x000000ffff0a7224 */ /* 0x000fe400078e000d */
[----:B------:R-:W-:Y:S01]  /*29cb0*/  IMAD.MOV.U32 R11, RZ, RZ, R14 ;  /* 0x000000ffff0b7224 */ /* 0x000fe200078e000e */
[----:B------:R0:W-:Y:S01]  /*29cc0*/  STL [R1+0x590], R12 ;  /* 0x0005900c01007387 */ /* 0x0001e20000100800 */
[----:B------:R-:W-:Y:S02]  /*29cd0*/  IMAD.MOV.U32 R2, RZ, RZ, R15 ;  /* 0x000000ffff027224 */ /* 0x000fe400078e000f */
[----:B------:R-:W2:Y:S01]  /*29ce0*/  LDL.LU.64 R14, [R1+0x2c60] ;  /* 0x002c6000010e7983 */ /* 0x000ea20000300a00 */
[----:B0-----:R-:W2:Y:S01]  /*29cf0*/  LDL.LU.64 R12, [R1+0x2c58] ;  /* 0x002c5800010c7983 */ /* 0x001ea20000300a00 */
[----:B------:R-:W-:Y:S02]  /*29d00*/  STL [R1+0x23d8], R10 ;  /* 0x0023d80a01007387 */ /* 0x000fe40000100800 */
[----:B------:R-:W-:Y:S02]  /*29d10*/  STL [R1+0x23d4], R11 ;  /* 0x0023d40b01007387 */ /* 0x000fe40000100800 */
[----:B------:R-:W-:Y:S01]  /*29d20*/  STL [R1+0x23d0], R2 ;  /* 0x0023d00201007387 */ /* 0x000fe20000100800 */
[----:B------:R-:W4:Y:S04]  /*29d30*/  LDL.64 R20, [R1+0x70] ;  /* 0x0000700001147983 */ /* 0x000f280000100a00 */
[----:B----4-:R0:W-:Y:S01]  /*29d40*/  STL.64 [R1+0x2c28], R20 ;  /* 0x002c281401007387 */ /* 0x0101e20000100a00 */
[----:B------:R-:W-:Y:S02]  /*29d50*/  STL.64 [R1+0x580], R24 ;  /* 0x0005801801007387 */ /* 0x000fe40000100a00 */
[----:B------:R2:W-:Y:S01]  /*29d60*/  STL.64 [R1+0x588], R26 ;  /* 0x0005881a01007387 */ /* 0x0005e20000100a00 */
[----:B0-----:R-:W4:Y:S01]  /*29d70*/  LDL.64 R20, [R1+0x80] ;  /* 0x0000800001147983 */ /* 0x001f220000100a00 */
[----:B--2---:R-:W-:Y:S07]  /*29d80*/  HMMA.16816.F32 R24, R16, R4, R12 ;  /* 0x000000041018723c */ /* 0x004fee000000180c */
[----:B------:R-:W-:-:S02]  /*29d90*/  IMAD.MOV.U32 R15, RZ, RZ, R4 ;  /* 0x000000ffff0f7224 */ /* 0x000fc400078e0004 */
[----:B------:R-:W-:Y:S02]  /*29da0*/  IMAD.MOV.U32 R14, RZ, RZ, R5 ;  /* 0x000000ffff0e7224 */ /* 0x000fe400078e0005 */
[----:B------:R-:W2:Y:S11]  /*29db0*/  LDL.LU.64 R4, [R1+0x2c50] ;  /* 0x002c500001047983 */ /* 0x000eb60000300a00 */
[----:B------:R-:W-:Y:S01]  /*29dc0*/  @!UPT UIADD3 URZ, URZ, URZ, URZ ;  /* 0x0000003f3f3ff290 */ /* 0x000fe2000fffe03f */
[----:B------:R0:W-:Y:S01]  /*29dd0*/  STL [R1+0x57c], R27 ;  /* 0x00057c1b01007387 */ /* 0x0001e20000100800 */
[----:B------:R-:W-:Y:S02]  /*29de0*/  IMAD.MOV.U32 R2, RZ, RZ, R26 ;  /* 0x000000ffff027224 */ /* 0x000fe400078e001a */
[----:B------:R-:W-:Y:S02]  /*29df0*/  IMAD.MOV.U32 R10, RZ, RZ, R24 ;  /* 0x000000ffff0a7224 */ /* 0x000fe400078e0018 */
[----:B------:R-:W-:Y:S01]  /*29e00*/  IMAD.MOV.U32 R11, RZ, RZ, R25 ;  /* 0x000000ffff0b7224 */ /* 0x000fe200078e0019 */
[----:B0-----:R-:W2:Y:S01]  /*29e10*/  LDL.LU.64 R26, [R1+0x2c48] ;  /* 0x002c4800011a7983 */ /* 0x001ea20000300a00 */
[----:B------:R-:W2:Y:S03]  /*29e20*/  LDL.LU.64 R24, [R1+0x2c40] ;  /* 0x002c400001187983 */ /* 0x000ea60000300a00 */
[----:B------:R-:W-:Y:S02]  /*29e30*/  STL [R1+0x23e0], R11 ;  /* 0x0023e00b01007387 */ /* 0x000fe40000100800 */
[----:B------:R-:W-:Y:S01]  /*29e40*/  STL [R1+0x23dc], R2 ;  /* 0x0023dc0201007387 */ /* 0x000fe20000100800 */
[----:B--2---:R-:W-:Y:S11]  /*29e50*/  HMMA.16816.F32 R24, R16, R4, R24 ;  /* 0x000000041018723c */ /* 0x004ff60000001818 */
[----:B------:R-:W-:Y:S11]  /*29e60*/  @!UPT UIADD3 URZ, URZ, URZ, URZ ;  /* 0x0000003f3f3ff290 */ /* 0x000ff6000fffe03f */
[----:B------:R-:W-:Y:S01]  /*29e70*/  @!UPT UIADD3 URZ, URZ, URZ, URZ ;  /* 0x0000003f3f3ff290 */ /* 0x000fe2000fffe03f */
[----:B------:R0:W-:Y:S01]  /*29e80*/  STL.64 [R1+0x560], R24 ;  /* 0x0005601801007387 */ /* 0x0001e20000100a00 */
[----:B------:R-:W-:Y:S02]  /*29e90*/  STL.64 [R1+0x568], R26 ;  /* 0x0005681a01007387 */ /* 0x000fe40000100a00 */
[----:B------:R-:W2:Y:S02]  /*29ea0*/  LDL.LU.64 R6, [R1+0x2c38] ;  /* 0x002c380001067983 */ /* 0x000ea40000300a00 */
[----:B0-----:R-:W-:Y:S02]  /*29eb0*/  IMAD.MOV.U32 R24, RZ, RZ, R4 ;  /* 0x000000ffff187224 */ /* 0x001fe400078e0004 */
[----:B------:R-:W-:Y:S02]  /*29ec0*/  IMAD.MOV.U32 R25, RZ, RZ, R5 ;  /* 0x000000ffff197224 */ /* 0x000fe400078e0005 */
[----:B------:R-:W2:Y:S03]  /*29ed0*/  LDL.LU.64 R4, [R1+0x2c30] ;  /* 0x002c300001047983 */ /* 0x000ea60000300a00 */
[----:B------:R0:W-:Y:S02]  /*29ee0*/  STL.64 [R1+0x2c18], R24 ;  /* 0x002c181801007387 */ /* 0x0001e40000100a00 */
[----:B0-----:R-:W3:Y:S01]  /*29ef0*/  LDL.64 R24, [R1+0x50] ;  /* 0x0000500001187983 */ /* 0x001ee20000100a00 */
[----:B----4-:R-:W-:-:S02]  /*29f00*/  IMAD.MOV.U32 R12, RZ, RZ, R20 ;  /* 0x000000ffff0c7224 */ /* 0x010fc400078e0014 */
[----:B------:R-:W-:Y:S01]  /*29f10*/  IMAD.MOV.U32 R13, RZ, RZ, R21 ;  /* 0x000000ffff0d7224 */ /* 0x000fe200078e0015 */
[C---:B--2---:R-:W-:Y:S01]  /*29f20*/  HMMA.16816.F32 R4, R16.reuse, R20, R4 ;  /* 0x000000141004723c */ /* 0x044fe20000001804 */
[----:B---3--:R0:W-:Y:S04]  /*29f30*/  STL.64 [R1+0x2c20], R24 ;  /* 0x002c201801007387 */ /* 0x0081e80000100a00 */
[----:B0-----:R-:W2:Y:S01]  /*29f40*/  LDL.LU R24, [R1+0x9a0] ;  /* 0x0009a00001187983 */ /* 0x001ea20000300800 */
[----:B------:R-:W2:Y:S02]  /*29f50*/  LDL.LU R25, [R1+0x9a4] ;  /* 0x0009a40001197983 */ /* 0x000ea40000300800 */
[----:B------:R-:W2:Y:S02]  /*29f60*/  LDL.LU R26, [R1+0x9a8] ;  /* 0x0009a800011a7983 */ /* 0x000ea40000300800 */
[----:B------:R-:W2:Y:S01]  /*29f70*/  LDL.LU R27, [R1+0x9ac] ;  /* 0x0009ac00011b7983 */ /* 0x000ea20000300800 */
[----:B------:R-:W3:Y:S11]  /*29f80*/  LDL.LU.64 R20, [R1+0x2c28] ;  /* 0x002c280001147983 */ /* 0x000ef60000300a00 */
[----:B------:R-:W-:Y:S02]  /*29f90*/  @!UPT UIADD3 URZ, URZ, URZ, URZ ;  /* 0x0000003f3f3ff290 */ /* 0x000fe4000fffe03f */
[----:B------:R-:W-:Y:S02]  /*29fa0*/  IMAD.MOV.U32 R11, RZ, RZ, R4 ;  /* 0x000000ffff0b7224 */ /* 0x000fe400078e0004 */
[----:B------:R-:W-:Y:S02]  /*29fb0*/  STL.64 [R1+0x558], R6 ;  /* 0x0005580601007387 */ /* 0x000fe40000100a00 */
[----:B------:R-:W-:Y:S02]  /*29fc0*/  IMAD.MOV.U32 R2, RZ, RZ, R5 ;  /* 0x000000ffff027224 */ /* 0x000fe400078e0005 */
[----:B------:R-:W4:Y:S01]  /*29fd0*/  LDL.64 R4, [R1+0x40] ;  /* 0x0000400001047983 */ /* 0x000f220000100a00 */
[----:B------:R-:W-:Y:S02]  /*29fe0*/  STL.64 [R1+0x2be8], R14 ;  /* 0x002be80e01007387 */ /* 0x000fe40000100a00 */
[----:B------:R0:W-:Y:S02]  /*29ff0*/  STL.64 [R1+0x2be0], R12 ;  /* 0x002be00c01007387 */ /* 0x0001e40000100a00 */
[----:B0-----:R-:W2:Y:S04]  /*2a000*/  LDL.64 R12, [R1+0x10] ;  /* 0x00001000010c7983 */ /* 0x001ea80000100a00 */
[----:B--2---:R0:W-:Y:S04]  /*2a010*/  STL.64 [R1+0x2bf8], R12 ;  /* 0x002bf80c01007387 */ /* 0x0041e80000100a00 */
[----:B0-----:R-:W3:Y:S01]  /*2a020*/  LDL.LU R12, [R1+0x4c0] ;  /* 0x0004c000010c7983 */ /* 0x001ee20000300800 */
[----:B------:R-:W3:Y:S02]  /*2a030*/  LDL.LU R13, [R1+0x4c4] ;  /* 0x0004c400010d7983 */ /* 0x000ee40000300800 */
[----:B------:R-:W3:Y:S02]  /*2a040*/  LDL.LU R14, [R1+0x4c8] ;  /* 0x0004c800010e7983 */ /* 0x000ee40000300800 */
[----:B------:R-:W3:Y:S01]  /*2a050*/  LDL.LU R15, [R1+0x4cc] ;  /* 0x0004cc00010f7983 */ /* 0x000ee20000300800 */
[----:B------:R-:W-:Y:S01]  /*2a060*/  STL.64 [R1+0x2bc8], R10 ;  /* 0x002bc80a01007387 */ /* 0x000fe20000100a00 */
[----:B------:R0:W-:Y:S03]  /*2a070*/  STL.64 [R1+0x2bc0], R8 ;  /* 0x002bc00801007387 */ /* 0x0001e60000100a00 */
[----:B0-----:R-:W4:Y:S01]  /*2a080*/  LDL.LU R8, [R1+0x980] ;  /* 0x0009800001087983 */ /* 0x001f220000300800 */
[----:B------:R-:W4:Y:S02]  /*2a090*/  LDL.LU R9, [R1+0x984] ;  /* 0x0009840001097983 */ /* 0x000f240000300800 */
[----:B------:R-:W4:Y:S02]  /*2a0a0*/  LDL.LU R10, [R1+0x988] ;  /* 0x00098800010a7983 */ /* 0x000f240000300800 */
[----:B------:R-:W4:Y:S01]  /*2a0b0*/  LDL.LU R11, [R1+0x98c] ;  /* 0x00098c00010b7983 */ /* 0x000f220000300800 */
[----:B------:R-:W-:Y:S01]  /*2a0c0*/  STL [R1+0x254c], R2 ;  /* 0x00254c0201007387 */ /* 0x000fe20000100800 */
[C---:B---3--:R-:W-:Y:S11]  /*2a0d0*/  HMMA.16816.F32 R12, R16.reuse, R20, R12 ;  /* 0x00000014100c723c */ /* 0x048ff6000000180c */
[----:B------:R-:W-:Y:S11]  /*2a0e0*/  @!UPT UIADD3 URZ, URZ, URZ, URZ ;  /* 0x0000003f3f3ff290 */ /* 0x000ff6000fffe03f */
[----:B------:R-:W-:Y:S01]  /*2a0f0*/  @!UPT UIADD3 URZ, URZ, URZ, URZ ;  /* 0x0000003f3f3ff290 */ /* 0x000fe2000fffe03f */
[----:B------:R0:W-:Y:S01]  /*2a100*/  STL.64 [R1+0x540], R12 ;  /* 0x0005400c01007387 */ /* 0x0001e20000100a00 */
[----:B------:R-:W-:Y:S03]  /*2a110*/  STL.64 [R1+0x548], R14 ;  /* 0x0005480e01007387 */ /* 0x000fe60000100a00 */
[----:B0-----:R-:W2:Y:S01]  /*2a120*/  LDL.64 R12, [R1+0x20] ;  /* 0x00002000010c7983 */ /* 0x001ea20000100a00 */
[----:B------:R-:W-:Y:S02]  /*2a130*/  IMAD.MOV.U32 R2, RZ, RZ, R20 ;  /* 0x000000ffff027224 */ /* 0x000fe400078e0014 */
[----:B------:R-:W-:Y:S02]  /*2a140*/  IMAD.MOV.U32 R0, RZ, RZ, R21 ;  /* 0x000000ffff007224 */ /* 0x000fe400078e0015 */
[----:B------:R-:W0:Y:S04]  /*2a150*/  LDSM.16.MT88.4 R20, [R3+0x8100] ;  /* 0x008100000314783b */ /* 0x000e280000004200 */
[----:B--2---:R1:W-:Y:S04]  /*2a160*/  STL.64 [R1+0x2c00], R12 ;  /* 0x002c000c01007387 */ /* 0x0043e80000100a00 */
[----:B-1----:R-:W2:Y:S01]  /*2a170*/  LDL.64 R12, [R1+0x30] ;  /* 0x00003000010c7983 */ /* 0x002ea20000100a00 */
[----:B0-----:R-:W-:Y:S02]  /*2a180*/  STL.64 [R1+0x2a68], R22 ;  /* 0x002a681601007387 */ /* 0x001fe40000100a00 */
[----:B------:R0:W-:Y:S02]  /*2a190*/  STL.64 [R1+0x2a60], R20 ;  /* 0x002a601401007387 */ /* 0x0001e40000100a00 */
[----:B0-----:R-:W3:Y:S04]  /*2a1a0*/  LDL R20, [R1+0x60] ;  /* 0x0000600001147983 */ /* 0x001ee80000100800 */
[----:B------:R-:W3:Y:S02]  /*2a1b0*/  LDL R21, [R1+0x64] ;  /* 0x0000640001157983 */ /* 0x000ee40000100800 */
[C---:B---3--:R-:W-:Y:S11]  /*2a1c0*/  HMMA.16816.F32 R24, R16.reuse, R20, R24 ;  /* 0x000000141018723c */ /* 0x048ff60000001818 */
[----:B------:R-:W-:Y:S11]  /*2a1d0*/  @!UPT UIADD3 URZ, URZ, URZ, URZ ;  /* 0x0000003f3f3ff290 */ /* 0x000ff6000fffe03f */
[----:B------:R-:W-:Y:S01]  /*2a1e0*/  @!UPT UIADD3 URZ, URZ, URZ, URZ ;  /* 0x0000003f3f3ff290 */ /* 0x000fe2000fffe03f */
[----:B------:R0:W-:Y:S01]  /*2a1f0*/  STL.64 [R1+0x8c0], R24 ;  /* 0x0008c01801007387 */ /* 0x0001e20000100a00 */
[----:B------:R-:W-:Y:S03]  /*2a200*/  STL.64 [R1+0x8c8], R26 ;  /* 0x0008c81a01007387 */ /* 0x000fe60000100a00 */
[----:B0-----:R-:W3:Y:S01]  /*2a210*/  LDL.LU.64 R24, [R1+0x2c20] ;  /* 0x002c200001187983 */ /* 0x001ee20000300a00 */
[----:B------:R0:W-:Y:S02]  /*2a220*/  STL [R1+0x2b1c], R20 ;  /* 0x002b1c1401007387 */ /* 0x0001e40000100800 */
[----:B------:R1:W-:Y:S01]  /*2a230*/  STL [R1+0x2b18], R21 ;  /* 0x002b181501007387 */ /* 0x0003e20000100800 */
[----:B0-----:R-:W3:Y:S01]  /*2a240*/  LDL.LU R20, [R1+0x990] ;  /* 0x0009900001147983 */ /* 0x001ee20000300800 */
[----:B-1----:R-:W3:Y:S02]  /*2a250*/  LDL.LU R21, [R1+0x994] ;  /* 0x0009940001157983 */ /* 0x002ee40000300800 */
[----:B------:R-:W3:Y:S02]  /*2a260*/  LDL.LU R22, [R1+0x998] ;  /* 0x0009980001167983 */ /* 0x000ee40000300800 */
[----:B------:R-:W3:Y:S02]  /*2a270*/  LDL.LU R23, [R1+0x99c] ;  /* 0x00099c0001177983 */ /* 0x000ee40000300800 */
[C---:B---3--:R-:W-:Y:S11]  /*2a280*/  HMMA.16816.F32 R20, R16.reuse, R24, R20 ;  /* 0x000000181014723c */ /* 0x048ff60000001814 */
[----:B------:R-:W-:Y:S11]  /*2a290*/  @!UPT UIADD3 URZ, URZ, URZ, URZ ;  /* 0x0000003f3f3ff290 */ /* 0x000ff6000fffe03f */
[----:B------:R-:W-:Y:S01]  /*2a2a0*/  @!UPT UIADD3 URZ, URZ, URZ, URZ ;  /* 0x0000003f3f3ff290 */ /* 0x000fe2000fffe03f */
[----:B------:R-:W-:Y:S01]  /*2a2b0*/  STL.64 [R1+0x8b0], R20 ;  /* 0x0008b01401007387 */ /* 0x000fe20000100a00 */
[----:B------:R0:W-:Y:S02]  /*2a2c0*/  STL.64 [R1+0x8b8], R22 ;  /* 0x0008b81601007387 */ /* 0x0001e40000100a00 */
[----:B0-----:R-:W-:Y:S02]  /*2a2d0*/  IMAD.MOV.U32 R22, RZ, RZ, R25 ;  /* 0x000000ffff167224 */ /* 0x001fe400078e0019 */
[----:B------:R-:W-:Y:S02]  /*2a2e0*/  IMAD.MOV.U32 R23, RZ, RZ, R24 ;  /* 0x000000ffff177224 */ /* 0x000fe400078e0018 */
[----:B------:R-:W3:Y:S01]  /*2a2f0*/  LDL.LU.64 R24, [R1+0x2c18] ;  /* 0x002c180001187983 */ /* 0x000ee20000300a00 */
[----:B------:R0:W-:Y:S02]  /*2a300*/  STL [R1+0x2b24], R22 ;  /* 0x002b241601007387 */ /* 0x0001e40000100800 */
[----:B------:R1:W-:Y:S02]  /*2a310*/  STL [R1+0x2b20], R23 ;  /* 0x002b201701007387 */ /* 0x0003e40000100800 */
[----:B------:R-:W2:Y:S01]  /*2a320*/  LDL.LU R20, [R1+0x960] ;  /* 0x0009600001147983 */ /* 0x000ea20000300800 */
[----:B------:R-:W2:Y:S04]  /*2a330*/  LDL.LU R21, [R1+0x964] ;  /* 0x0009640001157983 */ /* 0x000ea80000300800 */
[----:B0-----:R-:W2:Y:S01]  /*2a340*/  LDL.LU R22, [R1+0x968] ;  /* 0x0009680001167983 */ /* 0x001ea20000300800 */
[----:B-1----:R-:W2:Y:S01]  /*2a350*/  LDL.LU R23, [R1+0x96c] ;  /* 0x00096c0001177983 */ /* 0x002ea20000300800 */
        /* <DEDUP_REMOVED lines=8> */
[----:B------:R0:W-:Y:S01]  /*2a3e0*/  STL.64 [R1+0x8a0], R8 ;  /* 0x0008a00801007387 */ /* 0x0001e20000100a00 */
[----:B------:R-:W-:Y:S03]  /*2a3f0*/  STL.64 [R1+0x8a8], R10 ;  /* 0x0008a80a01007387 */ /* 0x000fe60000100a00 */
[----:B0-----:R-:W4:Y:S01]  /*2a400*/  LDL.64 R8, [R1] ;  /* 0x0000000001087983 */ /* 0x001f220000100a00 */
[----:B------:R-:W-:Y:S02]  /*2a410*/  IMAD.MOV.U32 R27, RZ, RZ, R4 ;  /* 0x000000ffff1b7224 */ /* 0x000fe400078e0004 */
[----:B------:R-:W-:Y:S02]  /*2a420*/  IMAD.MOV.U32 R26, RZ, RZ, R5 ;  /* 0x000000ffff1a7224 */ /* 0x000fe400078e0005 */
[----:B------:R-:W-:Y:S02]  /*2a430*/  IMAD.MOV.U32 R29, RZ, RZ, R12 ;  /* 0x000000ffff1d7224 */ /* 0x000fe400078e000c */
[----:B------:R-:W-:Y:S01]  /*2a440*/  IMAD.MOV.U32 R28, RZ, RZ, R13 ;  /* 0x000000ffff1c7224 */ /* 0x000fe200078e000d */
[C---:B--2---:R-:W-:Y:S01]  /*2a450*/  HMMA.16816.F32 R20, R16.reuse, R12, R20 ;  /* 0x0000000c1014723c */ /* 0x044fe20000001814 */
[----:B----4-:R0:W-:Y:S04]  /*2a460*/  STL.64 [R1+0x2bf0], R8 ;  /* 0x002bf00801007387 */ /* 0x0101e80000100a00 */
[----:B0-----:R-:W2:Y:S01]  /*2a470*/  LDL.LU R8, [R1+0x950] ;  /* 0x0009500001087983 */ /* 0x001ea20000300800 */
[----:B------:R-:W2:Y:S02]  /*2a480*/  LDL.LU R9, [R1+0x954] ;  /* 0x0009540001097983 */ /* 0x000ea40000300800 */
[----:B------:R-:W2:Y:S02]  /*2a490*/  LDL.LU R10, [R1+0x958] ;  /* 0x00095800010a7983 */ /* 0x000ea40000300800 */
[----:B------:R-:W2:Y:S01]  /*2a4a0*/  LDL.LU R11, [R1+0x95c] ;  /* 0x00095c00010b7983 */ /* 0x000ea20000300800 */
[----:B------:R-:W4:Y:S01]  /*2a4b0*/  LDL.LU R4, [R1+0x840] ;  /* 0x0008400001047983 */ /* 0x000f220000300800 */
[----:B------:R-:W4:Y:S02]  /*2a4c0*/  LDL.LU R5, [R1+0x844] ;  /* 0x0008440001057983 */ /* 0x000f240000300800 */
[----:B------:R-:W4:Y:S02]  /*2a4d0*/  LDL.LU R6, [R1+0x848] ;  /* 0x0008480001067983 */ /* 0x000f240000300800 */
[----:B------:R-:W4:Y:S01]  /*2a4e0*/  LDL.LU R7, [R1+0x84c] ;  /* 0x00084c0001077983 */ /* 0x000f220000300800 */
[----:B------:R-:W-:Y:S01]  /*2a4f0*/  STL [R1+0x2b2c], R26 ;  /* 0x002b2c1a01007387 */ /* 0x000fe20000100800 */
[----:B------:R-:W-:Y:S05]  /*2a500*/  STL [R1+0x2b28], R27 ;  /* 0x002b281b01007387 */ /* 0x000fea0000100800 */
[----:B------:R-:W-:Y:S02]  /*2a510*/  STL.64 [R1+0x890], R20 ;  /* 0x0008901401007387 */ /* 0x000fe40000100a00 */
[----:B------:R0:W-:Y:S02]  /*2a520*/  STL.64 [R1+0x898], R22 ;  /* 0x0008981601007387 */ /* 0x0001e40000100a00 */
        /* <DEDUP_REMOVED lines=8> */
[----:B0-----:R-:W-:Y:S02]  /*2a5b0*/  IMAD.MOV.U32 R20, RZ, RZ, R12 ;  /* 0x000000ffff147224 */ /* 0x001fe400078e000c */
[----:B------:R-:W-:Y:S02]  /*2a5c0*/  IMAD.MOV.U32 R21, RZ, RZ, R13 ;  /* 0x000000ffff157224 */ /* 0x000fe400078e000d */
[----:B------:R-:W2:Y:S02]  /*2a5d0*/  LDL.LU.64 R12, [R1+0x2bf8] ;  /* 0x002bf800010c7983 */ /* 0x000ea40000300a00 */
[----:B--2---:R-:W-:Y:S01]  /*2a5e0*/  HMMA.16816.F32 R8, R16, R12, R8 ;  /* 0x0000000c1008723c */ /* 0x004fe20000001808 */
[----:B-1----:R-:W-:-:S02]  /*2a5f0*/  IMAD.MOV.U32 R22, RZ, RZ, R12 ;  /* 0x000000ffff167224 */ /* 0x002fc400078e000c */
[----:B------:R-:W-:Y:S11]  /*2a600*/  IMAD.MOV.U32 R23, RZ, RZ, R13 ;  /* 0x000000ffff177224 */ /* 0x000ff600078e000d */
[----:B------:R-:W-:Y:S09]  /*2a610*/  @!UPT UIADD3 URZ, URZ, URZ, URZ ;  /* 0x0000003f3f3ff290 */ /* 0x000ff2000fffe03f */
[----:B------:R0:W-:Y:S01]  /*2a620*/  STL.64 [R1+0x870], R8 ;  /* 0x0008700801007387 */ /* 0x0001e20000100a00 */
[----:B------:R-:W-:Y:S03]  /*2a630*/  STL.64 [R1+0x878], R10 ;  /* 0x0008780a01007387 */ /* 0x000fe60000100a00 */
[----:B0-----:R-:W2:Y:S01]  /*2a640*/  LDL.LU.64 R8, [R1+0x2bf0] ;  /* 0x002bf00001087983 */ /* 0x001ea20000300a00 */
[----:B------:R-:W2:Y:S02]  /*2a650*/  LDL.LU.64 R14, [R1+0x2be8] ;  /* 0x002be800010e7983 */ /* 0x000ea40000300a00 */
[----:B------:R-:W2:Y:S02]  /*2a660*/  LDL.LU.64 R12, [R1+0x2be0] ;  /* 0x002be000010c7983 */ /* 0x000ea40000300a00 */
[----:B------:R-:W-:Y:S01]  /*2a670*/  STL.64 [R1+0x2b38], R22 ;  /* 0x002b381601007387 */ /* 0x000fe20000100a00 */
[----:B------:R0:W-:Y:S04]  /*2a680*/  STL.64 [R1+0x2b30], R20 ;  /* 0x002b301401007387 */ /* 0x0001e80000100a00 */
[----:B0-----:R-:W2:Y:S01]  /*2a690*/  LDL.LU R20, [R1+0x450] ;  /* 0x0004500001147983 */ /* 0x001ea20000300800 */
[----:B------:R-:W2:Y:S02]  /*2a6a0*/  LDL.LU R21, [R1+0x454] ;  /* 0x0004540001157983 */ /* 0x000ea40000300800 */
[----:B------:R-:W2:Y:S02]  /*2a6b0*/  LDL.LU R22, [R1+0x458] ;  /* 0x0004580001167983 */ /* 0x000ea40000300800 */
[----:B------:R-:W2:Y:S02]  /*2a6c0*/  LDL.LU R23, [R1+0x45c] ;  /* 0x00045c0001177983 */ /* 0x000ea40000300800 */
[----:B--2---:R-:W-:Y:S01]  /*2a6d0*/  STL.64 [R1+0x2b48], R22 ;  /* 0x002b481601007387 */ /* 0x004fe20000100a00 */
[----:B------:R0:W-:Y:S02]  /*2a6e0*/  STL.64 [R1+0x2b40], R20 ;  /* 0x002b401401007387 */ /* 0x0001e40000100a00 */
[----:B0-----:R-:W-:-:S02]  /*2a6f0*/  IMAD.MOV.U32 R20, RZ, RZ, R12 ;  /* 0x000000ffff147224 */ /* 0x001fc400078e000c */
[----:B------:R-:W-:Y:S01]  /*2a700*/  IMAD.MOV.U32 R21, RZ, RZ, R13 ;  /* 0x000000ffff157224 */ /* 0x000fe200078e000d */
[----:B------:R-:W2:Y:S01]  /*2a710*/  LDL.LU R12, [R1+0x2bdc] ;  /* 0x002bdc00010c7983 */ /* 0x000ea20000300800 */
[----:B------:R-:W2:Y:S03]  /*2a720*/  LDL.LU R13, [R1+0x2bd8] ;  /* 0x002bd800010d7983 */ /* 0x000ea60000300800 */
[----:B------:R3:W-:Y:S02]  /*2a730*/  STL.64 [R1+0x2b58], R20 ;  /* 0x002b581401007387 */ /* 0x0007e40000100a00 */
[----:B---3--:R-:W-:Y:S02]  /*2a740*/  IMAD.MOV.U32 R20, RZ, RZ, R24 ;  /* 0x000000ffff147224 */ /* 0x008fe400078e0018 */
[----:B------:R-:W-:Y:S01]  /*2a750*/  IMAD.MOV.U32 R21, RZ, RZ, R25 ;  /* 0x000000ffff157224 */ /* 0x000fe200078e0019 */
[----:B------:R-:W4:Y:S01]  /*2a760*/  LDL.LU R24, [R1+0x2bd4] ;  /* 0x002bd40001187983 */ /* 0x000f220000300800 */
[----:B------:R-:W4:Y:S03]  /*2a770*/  LDL.LU R25, [R1+0x2bd0] ;  /* 0x002bd00001197983 */ /* 0x000f260000300800 */
[----:B------:R0:W-:Y:S02]  /*2a780*/  STL.64 [R1+0x2b70], R20 ;  /* 0x002b701401007387 */ /* 0x0001e40000100a00 */
[----:B0-----:R-:W-:-:S02]  /*2a790*/  IMAD.MOV.U32 R20, RZ, RZ, R15 ;  /* 0x000000ffff147224 */ /* 0x001fc400078e000f */
[----:B------:R-:W-:-:S05]  /*2a7a0*/  IMAD.MOV.U32 R21, RZ, RZ, R14 ;  /* 0x000000ffff157224 */ /* 0x000fca00078e000e */
[----:B------:R0:W-:Y:S04]  /*2a7b0*/  STL.64 [R1+0x2b88], R20 ;  /* 0x002b881401007387 */ /* 0x0001e80000100a00 */
[----:B0-----:R-:W3:Y:S01]  /*2a7c0*/  LDL.LU R20, [R1+0x850] ;  /* 0x0008500001147983 */ /* 0x001ee20000300800 */
[----:B------:R-:W3:Y:S02]  /*2a7d0*/  LDL.LU R21, [R1+0x854] ;  /* 0x0008540001157983 */ /* 0x000ee40000300800 */
[----:B------:R-:W3:Y:S02]  /*2a7e0*/  LDL.LU R22, [R1+0x858] ;  /* 0x0008580001167983 */ /* 0x000ee40000300800 */
[----:B------:R-:W3:Y:S02]  /*2a7f0*/  LDL.LU R23, [R1+0x85c] ;  /* 0x00085c0001177983 */ /* 0x000ee40000300800 */
[----:B------:R-:W-:-:S02]  /*2a800*/  IMAD.MOV.U32 R26, RZ, RZ, R8 ;  /* 0x000000ffff1a7224 */ /* 0x000fc400078e0008 */
[----:B------:R-:W-:Y:S01]  /*2a810*/  IMAD.MOV.U32 R27, RZ, RZ, R9 ;  /* 0x000000ffff1b7224 */ /* 0x000fe200078e0009 */
[C---:B---3--:R-:W-:Y:S08]  /*2a820*/  HMMA.16816.F32 R20, R16.reuse, R8, R20 ;  /* 0x000000081014723c */ /* 0x048ff00000001814 */
[C---:B----4-:R-:W-:Y:S11]  /*2a830*/  HMMA.16816.F32 R8, R16.reuse, R24, R4 ;  /* 0x000000181008723c */ /* 0x050ff60000001804 */
[----:B------:R-:W-:Y:S04]  /*2a840*/  @!UPT UIADD3 URZ, URZ, URZ, URZ ;  /* 0x0000003f3f3ff290 */ /* 0x000fe8000fffe03f */
[----:B------:R-:W-:Y:S01]  /*2a850*/  STL.64 [R1+0x860], R20 ;  /* 0x0008601401007387 */ /* 0x000fe20000100a00 */
[----:B------:R-:W-:Y:S02]  /*2a860*/  STL.64 [R1+0x868], R22 ;  /* 0x0008681601007387 */ /* 0x000fe40000100a00 */
[----:B------:R-:W3:Y:S05]  /*2a870*/  LDL.LU R4, [R1+0x4b0] ;  /* 0x0004b00001047983 */ /* 0x000eea0000300800 */
[----:B------:R0:W-:Y:S01]  /*2a880*/  STL.64 [R1+0x850], R8 ;  /* 0x0008500801007387 */ /* 0x0001e20000100a00 */
[----:B------:R1:W-:Y:S01]  /*2a890*/  STL.64 [R1+0x858], R10 ;  /* 0x0008580a01007387 */ /* 0x0003e20000100a00 */
[----:B------:R-:W3:Y:S02]  /*2a8a0*/  LDL.LU R5, [R1+0x4b4] ;  /* 0x0004b40001057983 */ /* 0x000ee40000300800 */
[----:B------:R-:W3:Y:S02]  /*2a8b0*/  LDL.LU R6, [R1+0x4b8] ;  /* 0x0004b80001067983 */ /* 0x000ee40000300800 */
[----:B------:R-:W3:Y:S01]  /*2a8c0*/  LDL.LU R7, [R1+0x4bc] ;  /* 0x0004bc0001077983 */ /* 0x000ee20000300800 */
[----:B0-----:R-:W2:Y:S01]  /*2a8d0*/  LDL.LU R8, [R1+0x4d0] ;  /* 0x0004d00001087983 */ /* 0x001ea20000300800 */
[----:B------:R-:W2:Y:S02]  /*2a8e0*/  LDL.LU R9, [R1+0x4d4] ;  /* 0x0004d40001097983 */ /* 0x000ea40000300800 */
[----:B-1----:R-:W2:Y:S02]  /*2a8f0*/  LDL.LU R10, [R1+0x4d8] ;  /* 0x0004d800010a7983 */ /* 0x002ea40000300800 */
[----:B------:R-:W2:Y:S01]  /*2a900*/  LDL.LU R11, [R1+0x4dc] ;  /* 0x0004dc00010b7983 */ /* 0x000ea20000300800 */
[----:B------:R-:W4:Y:S01]  /*2a910*/  LDL.LU R20, [R1+0x490] ;  /* 0x0004900001147983 */ /* 0x000f220000300800 */
[----:B------:R-:W4:Y:S02]  /*2a920*/  LDL.LU R21, [R1+0x494] ;  /* 0x0004940001157983 */ /* 0x000f240000300800 */
[----:B------:R-:W2:Y:S02]  /*2a930*/  LDL.LU R22, [R1+0x498] ;  /* 0x0004980001167983 */ /* 0x000ea40000300800 */
[----:B------:R-:W2:Y:S02]  /*2a940*/  LDL.LU R23, [R1+0x49c] ;  /* 0x00049c0001177983 */ /* 0x000ea40000300800 */
[----:B--2---:R-:W-:Y:S01]  /*2a950*/  STL.64 [R1+0x2ba8], R22 ;  /* 0x002ba81601007387 */ /* 0x004fe20000100a00 */
[----:B----4-:R0:W-:Y:S03]  /*2a960*/  STL.64 [R1+0x2ba0], R20 ;  /* 0x002ba01401007387 */ /* 0x0101e60000100a00 */
[----:B0-----:R-:W2:Y:S01]  /*2a970*/  LDL.LU R20, [R1+0x4a0] ;  /* 0x0004a00001147983 */ /* 0x001ea20000300800 */
[----:B------:R-:W2:Y:S02]  /*2a980*/  LDL.LU R21, [R1+0x4a4] ;  /* 0x0004a40001157983 */ /* 0x000ea40000300800 */
[----:B------:R-:W2:Y:S02]  /*2a990*/  LDL.LU R22, [R1+0x4a8] ;  /* 0x0004a80001167983 */ /* 0x000ea40000300800 */
[----:B------:R-:W2:Y:S01]  /*2a9a0*/  LDL.LU R23, [R1+0x4ac] ;  /* 0x0004ac0001177983 */ /* 0x000ea20000300800 */
[----:B------:R0:W-:Y:S01]  /*2a9b0*/  STL.64 [R1+0x2a88], R24 ;  /* 0x002a881801007387 */ /* 0x0001e20000100a00 */
[----:B------:R1:W-:Y:S03]  /*2a9c0*/  STL.64 [R1+0x2b50], R26 ;  /* 0x002b501a01007387 */ /* 0x0003e60000100a00 */
[----:B0-----:R-:W4:Y:S01]  /*2a9d0*/  LDL.LU R24, [R1+0x460] ;  /* 0x0004600001187983 */ /* 0x001f220000300800 */
[----:B------:R-:W4:Y:S02]  /*2a9e0*/  LDL.LU R25, [R1+0x464] ;  /* 0x0004640001197983 */ /* 0x000f240000300800 */
[----:B-1----:R-:W2:Y:S02]  /*2a9f0*/  LDL.LU R26, [R1+0x468] ;  /* 0x00046800011a7983 */ /* 0x002ea40000300800 */
[----:B------:R-:W2:Y:S02]  /*2aa00*/  LDL.LU R27, [R1+0x46c] ;  /* 0x00046c00011b7983 */ /* 0x000ea40000300800 */
[----:B--2---:R-:W-:Y:S01]  /*2aa10*/  STL.64 [R1+0x2b68], R26 ;  /* 0x002b681a01007387 */ /* 0x004fe20000100a00 */
[----:B----4-:R0:W-:Y:S03]  /*2aa20*/  STL.64 [R1+0x2b60], R24 ;  /* 0x002b601801007387 */ /* 0x0101e60000100a00 */
[----:B0-----:R-:W2:Y:S01]  /*2aa30*/  LDL.LU R24, [R1+0x470] ;  /* 0x0004700001187983 */ /* 0x001ea20000300800 */
[----:B------:R-:W2:Y:S02]  /*2aa40*/  LDL.LU R25, [R1+0x474] ;  /* 0x0004740001197983 */ /* 0x000ea40000300800 */
[----:B------:R-:W4:Y:S02]  /*2aa50*/  LDL.LU R26, [R1+0x478] ;  /* 0x00047800011a7983 */ /* 0x000f240000300800 */
[----:B------:R-:W4:Y:S01]  /*2aa60*/  LDL.LU R27, [R1+0x47c] ;  /* 0x00047c00011b7983 */ /* 0x000f220000300800 */
[C---:B------:R-:W-:Y:S01]  /*2aa70*/  HMMA.16816.F32 R8, R16.reuse, R12, R8 ;  /* 0x0000000c1008723c */ /* 0x040fe20000001808 */
[----:B----4-:R-:W-:Y:S01]  /*2aa80*/  STL.64 [R1+0x2b80], R26 ;  /* 0x002b801a01007387 */ /* 0x010fe20000100a00 */
[----:B--2---:R0:W-:Y:S03]  /*2aa90*/  STL.64 [R1+0x2b78], R24 ;  /* 0x002b781801007387 */ /* 0x0041e60000100a00 */
[----:B0-----:R-:W2:Y:S01]  /*2aaa0*/  LDL.LU R24, [R1+0x480] ;  /* 0x0004800001187983 */ /* 0x001ea20000300800 */
[----:B------:R-:W2:Y:S02]  /*2aab0*/  LDL.LU R25, [R1+0x484] ;  /* 0x0004840001197983 */ /* 0x000ea40000300800 */
[----:B------:R-:W4:Y:S02]  /*2aac0*/  LDL.LU R26, [R1+0x488] ;  /* 0x00048800011a7983 */ /* 0x000f240000300800 */
[----:B------:R-:W4:Y:S02]  /*2aad0*/  LDL.LU R27, [R1+0x48c] ;  /* 0x00048c00011b7983 */ /* 0x000f240000300800 */
[----:B----4-:R-:W-:Y:S01]  /*2aae0*/  STL.64 [R1+0x2b98], R26 ;  /* 0x002b981a01007387 */ /* 0x010fe20000100a00 */
[----:B--2---:R0:W-:Y:S03]  /*2aaf0*/  STL.64 [R1+0x2b90], R24 ;  /* 0x002b901801007387 */ /* 0x0041e60000100a00 */
[----:B0-----:R-:W2:Y:S07]  /*2ab00*/  LDL.64 R24, [R1+0xb0] ;  /* 0x0000b00001187983 */ /* 0x001eae0000100a00 */
[----:B------:R-:W-:Y:S02]  /*2ab10*/  STL.64 [R1+0x840], R8 ;  /* 0x0008400801007387 */ /* 0x000fe40000100a00 */
[----:B------:R0:W-:Y:S02]  /*2ab20*/  STL.64 [R1+0x848], R10 ;  /* 0x0008480a01007387 */ /* 0x0001e40000100a00 */
[----:B0-----:R-:W4:Y:S01]  /*2ab30*/  LDL.LU.64 R10, [R1+0x2bc8] ;  /* 0x002bc800010a7983 */ /* 0x001f220000300a00 */
[----:B------:R-:W3:Y:S02]  /*2ab40*/  LDL.LU.64 R8, [R1+0x2bc0] ;  /* 0x002bc00001087983 */ /* 0x000ee40000300a00 */
[----:B---3--:R-:W-:Y:S01]  /*2ab50*/  HMMA.16816.F32 R16, R16, R8, R4 ;  /* 0x000000081010723c */ /* 0x008fe20000001804 */
[----:B------:R-:W3:Y:S01]  /*2ab60*/  LDL.LU.64 R6, [R1+0x2bb8] ;  /* 0x002bb80001067983 */ /* 0x000ee20000300a00 */
[----:B------:R-:W3:Y:S11]  /*2ab70*/  LDL.LU.64 R4, [R1+0x2bb0] ;  /* 0x002bb00001047983 */ /* 0x000ef60000300a00 */
[----:B------:R-:W-:Y:S10]  /*2ab80*/  @!UPT UIADD3 URZ, URZ, URZ, URZ ;  /* 0x0000003f3f3ff290 */ /* 0x000ff4000fffe03f */
[----:B------:R-:W-:Y:S01]  /*2ab90*/  STL.64 [R1+0x530], R16 ;  /* 0x0005301001007387 */ /* 0x000fe20000100a00 */
[----:B------:R-:W-:Y:S02]  /*2aba0*/  STL.64 [R1+0x538], R18 ;  /* 0x0005381201007387 */ /* 0x000fe40000100a00 */
[----:B----4-:R-:W-:Y:S02]  /*2abb0*/  STL.64 [R1+0x2a78], R10 ;  /* 0x002a780a01007387 */ /* 0x010fe40000100a00 */
[----:B------:R0:W-:Y:S02]  /*2abc0*/  STL.64 [R1+0x2a70], R8 ;  /* 0x002a700801007387 */ /* 0x0001e40000100a00 */
[----:B0-----:R-:W3:Y:S02]  /*2abd0*/  LDL.64 R8, [R1+0xc0] ;  /* 0x0000c00001087983 */ /* 0x001ee40000100a00 */
[----:B---3--:R-:W-:Y:S11]  /*2abe0*/  HMMA.16816.F32 R20, R4, R8, R20 ;  /* 0x000000080414723c */ /* 0x008ff60000001814 */
[----:B------:R-:W-:Y:S11]  /*2abf0*/  @!UPT UIADD3 URZ, URZ, URZ, URZ ;  /* 0x0000003f3f3ff290 */ /* 0x000ff6000fffe03f */
[----:B------:R-:W-:Y:S01]  /*2ac00*/  @!UPT UIADD3 URZ, URZ, URZ, URZ ;  /* 0x0000003f3f3ff290 */ /* 0x000fe2000fffe03f */
[----:B------:R-:W-:Y:S01]  /*2ac10*/  STL.64 [R1+0x520], R20 ;  /* 0x0005201401007387 */ /* 0x000fe20000100a00 */
[----:B------:R0:W-:Y:S03]  /*2ac20*/  STL.64 [R1+0x528], R22 ;  /* 0x0005281601007387 */ /* 0x0001e60000100a00 */
[----:B0-----:R-:W3:Y:S01]  /*2ac30*/  LDL.LU.64 R22, [R1+0x2ba8] ;  /* 0x002ba80001167983 */ /* 0x001ee20000300a00 */
[----:B------:R-:W3:Y:S02]  /*2ac40*/  LDL.LU.64 R20, [R1+0x2ba0] ;  /* 0x002ba00001147983 */ /* 0x000ee40000300a00 */
[----:B------:R-:W-:Y:S02]  /*2ac50*/  IMAD.MOV.U32 R16, RZ, RZ, R2 ;  /* 0x000000ffff107224 */ /* 0x000fe400078e0002 */
[----:B------:R-:W-:Y:S02]  /*2ac60*/  IMAD.MOV.U32 R17, RZ, RZ, R0 ;  /* 0x000000ffff117224 */ /* 0x000fe400078e0000 */
[----:B------:R-:W-:-:S02]  /*2ac70*/  IMAD.MOV.U32 R2, RZ, RZ, R8 ;  /* 0x000000ffff027224 */ /* 0x000fc400078e0008 */
[----:B------:R-:W-:Y:S02]  /*2ac80*/  IMAD.MOV.U32 R0, RZ, RZ, R9 ;  /* 0x000000ffff007224 */ /* 0x000fe400078e0009 */
[----:B--2---:R-:W-:Y:S02]  /*2ac90*/  IMAD.MOV.U32 R9, RZ, RZ, R24 ;  /* 0x000000ffff097224 */ /* 0x004fe400078e0018 */
[----:B------:R-:W-:Y:S01]  /*2aca0*/  IMAD.MOV.U32 R8, RZ, RZ, R25 ;  /* 0x000000ffff087224 */ /* 0x000fe200078e0019 */
[----:B------:R-:W2:Y:S01]  /*2acb0*/  LDL.LU.64 R26, [R1+0x2b98] ;  /* 0x002b9800011a7983 */ /* 0x000ea20000300a00 */
[----:B---3--:R-:W-:Y:S03]  /*2acc0*/  HMMA.16816.F32 R20, R4, R24, R20 ;  /* 0x000000180414723c */ /* 0x008fe60000001814 */
[----:B------:R-:W2:Y:S11]  /*2acd0*/  LDL.LU.64 R24, [R1+0x2b90] ;  /* 0x002b900001187983 */ /* 0x000eb60000300a00 */
[----:B------:R-:W-:Y:S09]  /*2ace0*/  @!UPT UIADD3 URZ, URZ, URZ, URZ ;  /* 0x0000003f3f3ff290 */ /* 0x000ff2000fffe03f */
[----:B------:R0:W-:Y:S04]  /*2acf0*/  STL.64 [R1+0x510], R20 ;  /* 0x0005101401007387 */ /* 0x0001e80000100a00 */
[----:B0-----:R-:W2:Y:S01]  /*2ad00*/  LDL.LU.64 R20, [R1+0x2b88] ;  /* 0x002b880001147983 */ /* 0x001ea20000300a00 */
[----:B------:R-:W-:Y:S02]  /*2ad10*/  IMAD.MOV.U32 R14, RZ, RZ, R22 ;  /* 0x000000ffff0e7224 */ /* 0x000fe400078e0016 */
[----:B------:R-:W-:-:S05]  /*2ad20*/  IMAD.MOV.U32 R15, RZ, RZ, R23 ;  /* 0x000000ffff0f7224 */ /* 0x000fca00078e0017 */
[----:B------:R-:W-:Y:S01]  /*2ad30*/  STL [R1+0x22bc], R15 ;  /* 0x0022bc0f01007387 */ /* 0x000fe20000100800 */
[----:B------:R-:W-:Y:S01]  /*2ad40*/  STL [R1+0x22b8], R14 ;  /* 0x0022b80e01007387 */ /* 0x000fe20000100800 */
        /* <DEDUP_REMOVED lines=18> */
[----:B------:R-:W2:Y:S11]  /*2ae70*/  LDL.LU.64 R26, [R1+0x2b50] ;  /* 0x002b5000011a7983 */ /* 0x000eb60000300a00 */
[----:B------:R-:W-:Y:S10]  /*2ae80*/  @!UPT UIADD3 URZ, URZ, URZ, URZ ;  /* 0x0000003f3f3ff290 */ /* 0x000ff4000fffe03f */
[----:B------:R-:W-:Y:S01]  /*2ae90*/  STL.64 [R1+0x4e0], R20 ;  /* 0x0004e01401007387 */ /* 0x000fe20000100a00 */
[----:B------:R0:W-:Y:S03]  /*2aea0*/  STL.64 [R1+0x4e8], R22 ;  /* 0x0004e81601007387 */ /* 0x0001e60000100a00 */
[----:B0-----:R-:W3:Y:S01]  /*2aeb0*/  LDL.LU.64 R22, [R1+0x2b48] ;  /* 0x002b480001167983 */ /* 0x001ee20000300a00 */
[----:B------:R-:W3:Y:S02]  /*2aec0*/  LDL.LU.64 R20, [R1+0x2b40] ;  /* 0x002b400001147983 */ /* 0x000ee40000300a00 */
[----:B---3--:R-:W-:Y:S01]  /*2aed0*/  HMMA.16816.F32 R16, R4, R16, R20 ;  /* 0x000000100410723c */ /* 0x008fe20000001814 */
[----:B------:R-:W3:Y:S01]  /*2aee0*/  LDL.LU.64 R22, [R1+0x2b38] ;  /* 0x002b380001167983 */ /* 0x000ee20000300a00 */
[----:B------:R-:W4:Y:S11]  /*2aef0*/  LDL.LU.64 R20, [R1+0x2b30] ;  /* 0x002b300001147983 */ /* 0x000f360000300a00 */
[----:B------:R-:W-:Y:S10]  /*2af00*/  @!UPT UIADD3 URZ, URZ, URZ, URZ ;  /* 0x0000003f3f3ff290 */ /* 0x000ff4000fffe03f */
[----:B------:R-:W-:Y:S01]  /*2af10*/  STL.64 [R1+0x4d0], R16 ;  /* 0x0004d01001007387 */ /* 0x000fe20000100a00 */
[----:B------:R-:W-:Y:S02]  /*2af20*/  STL.64 [R1+0x4d8], R18 ;  /* 0x0004d81201007387 */ /* 0x000fe40000100a00 */
[----:B------:R-:W0:Y:S04]  /*2af30*/  LDSM.16.MT88.4 R16, [R3+0x8180] ;  /* 0x008180000310783b */ /* 0x000e280000004200 */
[----:B--2---:R-:W-:Y:S02]  /*2af40*/  IMAD.MOV.U32 R24, RZ, RZ, R26 ;  /* 0x000000ffff187224 */ /* 0x004fe400078e001a */
[----:B------:R-:W-:Y:S01]  /*2af50*/  IMAD.MOV.U32 R25, RZ, RZ, R27 ;  /* 0x000000ffff197224 */ /* 0x000fe200078e001b */
[----:B0-----:R-:W-:Y:S01]  /*2af60*/  STL [R1+0x2974], R18 ;  /* 0x0029741201007387 */ /* 0x001fe20000100800 */
[----:B------:R-:W-:Y:S02]  /*2af70*/  STL [R1+0x2970], R19 ;  /* 0x0029701301007387 */ /* 0x000fe40000100800 */
[----:B------:R0:W-:Y:S02]  /*2af80*/  STL.64 [R1+0x2a58], R16 ;  /* 0x002a581001007387 */ /* 0x0001e40000100a00 */
[----:B------:R-:W2:Y:S01]  /*2af90*/  LDL.LU R26, [R1+0x2b2c] ;  /* 0x002b2c00011a7983 */ /* 0x000ea20000300800 */
[----:B------:R-:W2:Y:S01]  /*2afa0*/  LDL.LU R27, [R1+0x2b28] ;  /* 0x002b2800011b7983 */ /* 0x000ea20000300800 */
[----:B------:R-:W-:Y:S02]  /*2afb0*/  STL.64 [R1+0x2aa0], R24 ;  /* 0x002aa01801007387 */ /* 0x000fe40000100a00 */
[----:B0-----:R-:W-:-:S02]  /*2afc0*/  IMAD.MOV.U32 R16, RZ, RZ, R9 ;  /* 0x000000ffff107224 */ /* 0x001fc400078e0009 */
[----:B------:R-:W-:-:S05]  /*2afd0*/  IMAD.MOV.U32 R17, RZ, RZ, R8 ;  /* 0x000000ffff117224 */ /* 0x000fca00078e0008 */
[----:B------:R0:W-:Y:S04]  /*2afe0*/  STL.64 [R1+0x2a80], R16 ;  /* 0x002a801001007387 */ /* 0x0001e80000100a00 */
[----:B0-----:R-:W2:Y:S01]  /*2aff0*/  LDL.LU R16, [R1+0x7c0] ;  /* 0x0007c00001107983 */ /* 0x001ea20000300800 */
[----:B------:R-:W2:Y:S02]  /*2b000*/  LDL.LU R17, [R1+0x7c4] ;  /* 0x0007c40001117983 */ /* 0x000ea40000300800 */
[----:B------:R-:W2:Y:S02]  /*2b010*/  LDL.LU R18, [R1+0x7c8] ;  /* 0x0007c80001127983 */ /* 0x000ea40000300800 */
[----:B------:R-:W2:Y:S02]  /*2b020*/  LDL.LU R19, [R1+0x7cc] ;  /* 0x0007cc0001137983 */ /* 0x000ea40000300800 */
[----:B---3--:R-:W-:-:S02]  /*2b030*/  IMAD.MOV.U32 R24, RZ, RZ, R22 ;  /* 0x000000ffff187224 */ /* 0x008fc400078e0016 */
[----:B------:R-:W-:Y:S01]  /*2b040*/  IMAD.MOV.U32 R25, RZ, RZ, R23 ;  /* 0x000000ffff197224 */ /* 0x000fe200078e0017 */
[----:B------:R-:W3:Y:S01]  /*2b050*/  LDL.LU R22, [R1+0x2b24] ;  /* 0x002b240001167983 */ /* 0x000ee20000300800 */
[----:B------:R-:W3:Y:S03]  /*2b060*/  LDL.LU R23, [R1+0x2b20] ;  /* 0x002b200001177983 */ /* 0x000ee60000300800 */
[----:B------:R4:W-:Y:S02]  /*2b070*/  STL.64 [R1+0x2ab8], R24 ;  /* 0x002ab81801007387 */ /* 0x0009e40000100a00 */
[----:B----4-:R-:W-:Y:S02]  /*2b080*/  IMAD.MOV.U32 R24, RZ, RZ, R20 ;  /* 0x000000ffff187224 */ /* 0x010fe400078e0014 */
[----:B------:R-:W-:Y:S01]  /*2b090*/  IMAD.MOV.U32 R25, RZ, RZ, R21 ;  /* 0x000000ffff197224 */ /* 0x000fe200078e0015 */
[----:B------:R-:W4:Y:S01]  /*2b0a0*/  LDL.LU R20, [R1+0x2b1c] ;  /* 0x002b1c0001147983 */ /* 0x000f220000300800 */
[----:B------:R-:W4:Y:S03]  /*2b0b0*/  LDL.LU R21, [R1+0x2b18] ;  /* 0x002b180001157983 */ /* 0x000f260000300800 */
[----:B------:R-:W-:Y:S04]  /*2b0c0*/  STL.64 [R1+0x2ad0], R24 ;  /* 0x002ad01801007387 */ /* 0x000fe80000100a00 */
[----:B--2---:R-:W-:Y:S01]  /*2b0d0*/  STL.64 [R1+0x2a98], R18 ;  /* 0x002a981201007387 */ /* 0x004fe20000100a00 */
[----:B------:R0:W-:Y:S03]  /*2b0e0*/  STL.64 [R1+0x2a90], R16 ;  /* 0x002a901001007387 */ /* 0x0001e60000100a00 */
[----:B0-----:R-:W2:Y:S01]  /*2b0f0*/  LDL.LU R16, [R1+0x7d0] ;  /* 0x0007d00001107983 */ /* 0x001ea20000300800 */
[----:B------:R-:W2:Y:S02]  /*2b100*/  LDL.LU R17, [R1+0x7d4] ;  /* 0x0007d40001117983 */ /* 0x000ea40000300800 */
[----:B------:R-:W2:Y:S02]  /*2b110*/  LDL.LU R18, [R1+0x7d8] ;  /* 0x0007d80001127983 */ /* 0x000ea40000300800 */
[----:B------:R-:W2:Y:S02]  /*2b120*/  LDL.LU R19, [R1+0x7dc] ;  /* 0x0007dc0001137983 */ /* 0x000ea40000300800 */
[----:B------:R-:W-:-:S02]  /*2b130*/  IMAD.MOV.U32 R24, RZ, RZ, R29 ;  /* 0x000000ffff187224 */ /* 0x000fc400078e001d */
[----:B------:R-:W-:-:S05]  /*2b140*/  IMAD.MOV.U32 R25, RZ, RZ, R28 ;  /* 0x000000ffff197224 */ /* 0x000fca00078e001c */
[----:B------:R0:W-:Y:S01]  /*2b150*/  STL.64 [R1+0x2ae8], R24 ;  /* 0x002ae81801007387 */ /* 0x0001e20000100a00 */
[----:B------:R-:W4:Y:S02]  /*2b160*/  LDL.LU R8, [R1+0x830] ;  /* 0x0008300001087983 */ /* 0x000f240000300800 */
[----:B------:R-:W4:Y:S02]  /*2b170*/  LDL.LU R9, [R1+0x834] ;  /* 0x0008340001097983 */ /* 0x000f240000300800 */
[----:B------:R-:W4:Y:S01]  /*2b180*/  LDL.LU R10, [R1+0x838] ;  /* 0x00083800010a7983 */ /* 0x000f220000300800 */
[----:B------:R-:W4:Y:S01]  /*2b190*/  LDL.LU R11, [R1+0x83c] ;  /* 0x00083c00010b7983 */ /* 0x000f220000300800 */
[----:B0-----:R-:W-:Y:S02]  /*2b1a0*/  IMAD.MOV.U32 R24, RZ, RZ, R27 ;  /* 0x000000ffff187224 */ /* 0x001fe400078e001b */
[----:B------:R-:W-:-:S05]  /*2b1b0*/  IMAD.MOV.U32 R25, RZ, RZ, R26 ;  /* 0x000000ffff197224 */ /* 0x000fca00078e001a */
[----:B------:R-:W-:Y:S04]  /*2b1c0*/  STL.64 [R1+0x2b00], R24 ;  /* 0x002b001801007387 */ /* 0x000fe80000100a00 */
[----:B--2---:R-:W-:Y:S01]  /*2b1d0*/  STL.64 [R1+0x2ab0], R18 ;  /* 0x002ab01201007387 */ /* 0x004fe20000100a00 */
[----:B------:R0:W-:Y:S03]  /*2b1e0*/  STL.64 [R1+0x2aa8], R16 ;  /* 0x002aa81001007387 */ /* 0x0001e60000100a00 */
[----:B0-----:R-:W2:Y:S01]  /*2b1f0*/  LDL.LU R16, [R1+0x7e0] ;  /* 0x0007e00001107983 */ /* 0x001ea20000300800 */
[----:B------:R-:W2:Y:S02]  /*2b200*/  LDL.LU R17, [R1+0x7e4] ;  /* 0x0007e40001117983 */ /* 0x000ea40000300800 */
[----:B------:R-:W2:Y:S02]  /*2b210*/  LDL.LU R18, [R1+0x7e8] ;  /* 0x0007e80001127983 */ /* 0x000ea40000300800 */
[----:B------:R-:W2:Y:S02]  /*2b220*/  LDL.LU R19, [R1+0x7ec] ;  /* 0x0007ec0001137983 */ /* 0x000ea40000300800 */
        /* <DEDUP_REMOVED lines=17> */
[----:B------:R-:W2:Y:S01]  /*2b340*/  LDL.LU R19, [R1+0x81c] ;  /* 0x00081c0001137983 */ /* 0x000ea20000300800 */
[----:B----4-:R-:W-:Y:S01]  /*2b350*/  HMMA.16816.F32 R8, R4, R20, R8 ;  /* 0x000000140408723c */ /* 0x010fe20000001808 */
[----:B---3--:R-:W-:Y:S01]  /*2b360*/  IMAD.MOV.U32 R24, RZ, RZ, R23 ;  /* 0x000000ffff187224 */ /* 0x008fe200078e0017 */
[----:B--2---:R-:W-:Y:S01]  /*2b370*/  STL.64 [R1+0x2b10], R18 ;  /* 0x002b101201007387 */ /* 0x004fe20000100a00 */
[----:B------:R0:W-:Y:S03]  /*2b380*/  STL.64 [R1+0x2b08], R16 ;  /* 0x002b081001007387 */ /* 0x0001e60000100a00 */
[----:B0-----:R-:W2:Y:S01]  /*2b390*/  LDL.LU R16, [R1+0x820] ;  /* 0x0008200001107983 */ /* 0x001ea20000300800 */
[----:B------:R-:W2:Y:S02]  /*2b3a0*/  LDL.LU R17, [R1+0x824] ;  /* 0x0008240001117983 */ /* 0x000ea40000300800 */
[----:B------:R-:W2:Y:S02]  /*2b3b0*/  LDL.LU R18, [R1+0x828] ;  /* 0x0008280001127983 */ /* 0x000ea40000300800 */
[----:B------:R-:W2:Y:S02]  /*2b3c0*/  LDL.LU R19, [R1+0x82c] ;  /* 0x00082c0001137983 */ /* 0x000ea40000300800 */
[----:B------:R-:W-:-:S10]  /*2b3d0*/  IMAD.MOV.U32 R25, RZ, RZ, R22 ;  /* 0x000000ffff197224 */ /* 0x000fd400078e0016 */
[----:B------:R0:W-:Y:S01]  /*2b3e0*/  STL.64 [R1+0x830], R8 ;  /* 0x0008300801007387 */ /* 0x0001e20000100a00 */
[----:B------:R-:W-:Y:S02]  /*2b3f0*/  IMAD.MOV.U32 R14, RZ, RZ, R10 ;  /* 0x000000ffff0e7224 */ /* 0x000fe400078e000a */
[----:B------:R-:W-:Y:S01]  /*2b400*/  IMAD.MOV.U32 R15, RZ, RZ, R11 ;  /* 0x000000ffff0f7224 */ /* 0x000fe200078e000b */
[----:B0-----:R-:W3:Y:S01]  /*2b410*/  LDL.LU R8, [R1+0x7b0] ;  /* 0x0007b00001087983 */ /* 0x001ee20000300800 */
[----:B------:R-:W3:Y:S02]  /*2b420*/  LDL.LU R9, [R1+0x7b4] ;  /* 0x0007b40001097983 */ /* 0x000ee40000300800 */
[----:B------:R-:W3:Y:S02]  /*2b430*/  LDL.LU R10, [R1+0x7b8] ;  /* 0x0007b800010a7983 */ /* 0x000ee40000300800 */
[----:B------:R-:W3:Y:S01]  /*2b440*/  LDL.LU R11, [R1+0x7bc] ;  /* 0x0007bc00010b7983 */ /* 0x000ee20000300800 */
[----:B------:R-:W4:Y:S01]  /*2b450*/  LDL.LU R20, [R1+0x440] ;  /* 0x0004400001147983 */ /* 0x000f220000300800 */
[----:B------:R-:W4:Y:S02]  /*2b460*/  LDL.LU R21, [R1+0x444] ;  /* 0x0004440001157983 */ /* 0x000f240000300800 */
[----:B------:R-:W4:Y:S02]  /*2b470*/  LDL.LU R22, [R1+0x448] ;  /* 0x0004480001167983 */ /* 0x000f240000300800 */
[----:B------:R-:W4:Y:S01]  /*2b480*/  LDL.LU R23, [R1+0x44c] ;  /* 0x00044c0001177983 */ /* 0x000f220000300800 */
        /* <DEDUP_REMOVED lines=33> */
[----:B------:R-:W-:-:S03]  /*2b6a0*/  IMAD.MOV.U32 R15, RZ, RZ, R27 ;  /* 0x000000ffff0f7224 */ /* 0x000fc600078e001b */
        /* <DEDUP_REMOVED lines=15> */
[----:B0-----:R-:W2:Y:S01]  /*2b7a0*/  LDL.LU.64 R24, [R1+0x2a88] ;  /* 0x002a880001187983 */ /* 0x001ea20000300a00 */
[C---:B---3--:R-:W-:Y:S08]  /*2b7b0*/  HMMA.16816.F32 R8, R4.reuse, R12, R8 ;  /* 0x0000000c0408723c */ /* 0x048ff00000001808 */
[C---:B--2---:R-:W-:Y:S11]  /*2b7c0*/  HMMA.16816.F32 R16, R4.reuse, R24, R16 ;  /* 0x000000180410723c */ /* 0x044ff60000001810 */
[----:B------:R-:W-:Y:S11]  /*2b7d0*/  @!UPT UIADD3 URZ, URZ, URZ, URZ ;  /* 0x0000003f3f3ff290 */ /* 0x000ff6000fffe03f */
[----:B------:R-:W-:Y:S02]  /*2b7e0*/  @!UPT UIADD3 URZ, URZ, URZ, URZ ;  /* 0x0000003f3f3ff290 */ /* 0x000fe4000fffe03f */
[----:B-1----:R-:W-:Y:S02]  /*2b7f0*/  IMAD.MOV.U32 R27, RZ, RZ, R19 ;  /* 0x000000ffff1b7224 */ /* 0x002fe400078e0013 */
[----:B------:R-:W-:Y:S01]  /*2b800*/  IMAD.MOV.U32 R26, RZ, RZ, R18 ;  /* 0x000000ffff1a7224 */ /* 0x000fe200078e0012 */
[----:B------:R0:W-:Y:S04]  /*2b810*/  STL.64 [R1+0x7c0], R16 ;  /* 0x0007c01001007387 */ /* 0x0001e80000100a00 */
[----:B0-----:R-:W2:Y:S01]  /*2b820*/  LDL.LU.64 R16, [R1+0x2a80] ;  /* 0x002a800001107983 */ /* 0x001ea20000300a00 */
[----:B------:R-:W-:Y:S02]  /*2b830*/  STL [R1+0x257c], R27 ;  /* 0x00257c1b01007387 */ /* 0x000fe40000100800 */
[----:B------:R-:W-:Y:S02]  /*2b840*/  STL [R1+0x2578], R26 ;  /* 0x0025781a01007387 */ /* 0x000fe40000100800 */
[----:B------:R0:W-:Y:S02]  /*2b850*/  STL.64 [R1+0x2a00], R24 ;  /* 0x002a001801007387 */ /* 0x0001e40000100a00 */
[----:B0-----:R-:W2:Y:S01]  /*2b860*/  LDL.LU R24, [R1+0x420] ;  /* 0x0004200001187983 */ /* 0x001ea20000300800 */
[----:B------:R-:W2:Y:S02]  /*2b870*/  LDL.LU R25, [R1+0x424] ;  /* 0x0004240001197983 */ /* 0x000ea40000300800 */
[----:B------:R-:W2:Y:S02]  /*2b880*/  LDL.LU R26, [R1+0x428] ;  /* 0x00042800011a7983 */ /* 0x000ea40000300800 */
[----:B------:R-:W2:Y:S01]  /*2b890*/  LDL.LU R27, [R1+0x42c] ;  /* 0x00042c00011b7983 */ /* 0x000ea20000300800 */
[----:B------:R-:W-:Y:S01]  /*2b8a0*/  STL.64 [R1+0x7b0], R8 ;  /* 0x0007b00801007387 */ /* 0x000fe20000100a00 */
[----:B------:R0:W-:Y:S03]  /*2b8b0*/  STL.64 [R1+0x7b8], R10 ;  /* 0x0007b80a01007387 */ /* 0x0001e60000100a00 */
[----:B0-----:R-:W3:Y:S01]  /*2b8c0*/  LDL.LU.64 R10, [R1+0x2a78] ;  /* 0x002a7800010a7983 */ /* 0x001ee20000300a00 */
[----:B------:R-:W4:Y:S02]  /*2b8d0*/  LDL.LU.64 R8, [R1+0x2a70] ;  /* 0x002a700001087983 */ /* 0x000f240000300a00 */
[----:B------:R-:W-:Y:S01]  /*2b8e0*/  STL.64 [R1+0x2a30], R12 ;  /* 0x002a300c01007387 */ /* 0x000fe20000100a00 */
[----:B----4-:R-:W-:Y:S01]  /*2b8f0*/  HMMA.16816.F32 R4, R4, R8, R20 ;  /* 0x000000080404723c */ /* 0x010fe20000001814 */
[----:B------:R-:W4:Y:S01]  /*2b900*/  LDL.LU.64 R22, [R1+0x2a68] ;  /* 0x002a680001167983 */ /* 0x000f220000300a00 */
[----:B------:R-:W4:Y:S11]  /*2b910*/  LDL.LU.64 R20, [R1+0x2a60] ;  /* 0x002a600001147983 */ /* 0x000f360000300a00 */
[----:B------:R-:W-:Y:S10]  /*2b920*/  @!UPT UIADD3 URZ, URZ, URZ, URZ ;  /* 0x0000003f3f3ff290 */ /* 0x000ff4000fffe03f */
[----:B------:R0:W-:Y:S01]  /*2b930*/  STL.64 [R1+0x4c0], R4 ;  /* 0x0004c00401007387 */ /* 0x0001e20000100a00 */
[----:B------:R1:W-:Y:S03]  /*2b940*/  STL.64 [R1+0x4c8], R6 ;  /* 0x0004c80601007387 */ /* 0x0003e60000100a00 */
[----:B0-----:R-:W4:Y:S01]  /*2b950*/  LDL.LU R4, [R1+0x430] ;  /* 0x0004300001047983 */ /* 0x001f220000300800 */
[----:B------:R-:W4:Y:S02]  /*2b960*/  LDL.LU R5, [R1+0x434] ;  /* 0x0004340001057983 */ /* 0x000f240000300800 */
[----:B-1----:R-:W4:Y:S02]  /*2b970*/  LDL.LU R6, [R1+0x438] ;  /* 0x0004380001067983 */ /* 0x002f240000300800 */
[----:B------:R-:W4:Y:S02]  /*2b980*/  LDL.LU R7, [R1+0x43c] ;  /* 0x00043c0001077983 */ /* 0x000f240000300800 */
[----:B------:R-:W-:-:S02]  /*2b990*/  IMAD.MOV.U32 R12, RZ, RZ, R2 ;  /* 0x000000ffff0c7224 */ /* 0x000fc400078e0002 */
[----:B------:R-:W-:Y:S01]  /*2b9a0*/  IMAD.MOV.U32 R13, RZ, RZ, R0 ;  /* 0x000000ffff0d7224 */ /* 0x000fe200078e0000 */
[----:B---3--:R-:W-:Y:S01]  /*2b9b0*/  STL.64 [R1+0x2990], R10 ;  /* 0x0029900a01007387 */ /* 0x008fe20000100a00 */
[----:B------:R4:W-:Y:S05]  /*2b9c0*/  STL.64 [R1+0x2988], R8 ;  /* 0x0029880801007387 */ /* 0x0009ea0000100a00 */
[C---:B----4-:R-:W-:Y:S08]  /*2b9d0*/  HMMA.16816.F32 R8, R20.reuse, R12, R4 ;  /* 0x0000000c1408723c */ /* 0x050ff00000001804 */
[C---:B--2---:R-:W-:Y:S01]  /*2b9e0*/  HMMA.16816.F32 R4, R20.reuse, R16, R24 ;  /* 0x000000101404723c */ /* 0x044fe20000001818 */
[----:B------:R-:W2:Y:S11]  /*2b9f0*/  LDL.LU R12, [R1+0x3f0] ;  /* 0x0003f000010c7983 */ /* 0x000eb60000300800 */
[----:B------:R-:W-:Y:S03]  /*2ba00*/  @!UPT UIADD3 URZ, URZ, URZ, URZ ;  /* 0x0000003f3f3ff290 */ /* 0x000fe6000fffe03f */
[----:B------:R-:W-:Y:S01]  /*2ba10*/  STL.64 [R1+0x4b0], R8 ;  /* 0x0004b00801007387 */ /* 0x000fe20000100a00 */
[----:B------:R-:W-:Y:S07]  /*2ba20*/  STL.64 [R1+0x4b8], R10 ;  /* 0x0004b80a01007387 */ /* 0x000fee0000100a00 */
[----:B------:R-:W-:Y:S02]  /*2ba30*/  STL.64 [R1+0x4a0], R4 ;  /* 0x0004a00401007387 */ /* 0x000fe40000100a00 */
[----:B------:R-:W-:Y:S01]  /*2ba40*/  STL.64 [R1+0x4a8], R6 ;  /* 0x0004a80601007387 */ /* 0x000fe20000100a00 */
[----:B------:R-:W2:Y:S01]  /*2ba50*/  LDL.LU R13, [R1+0x3f4] ;  /* 0x0003f400010d7983 */ /* 0x000ea20000300800 */
[----:B------:R-:W3:Y:S02]  /*2ba60*/  LDL.LU R14, [R1+0x3f8] ;  /* 0x0003f800010e7983 */ /* 0x000ee40000300800 */
[----:B------:R-:W3:Y:S02]  /*2ba70*/  LDL.LU R15, [R1+0x3fc] ;  /* 0x0003fc00010f7983 */ /* 0x000ee40000300800 */
[----:B------:R-:W4:Y:S01]  /*2ba80*/  LDL.LU R16, [R1+0x410] ;  /* 0x0004100001107983 */ /* 0x000f220000300800 */
[----:B------:R-:W4:Y:S01]  /*2ba90*/  LDL.LU R17, [R1+0x414] ;  /* 0x0004140001117983 */ /* 0x000f220000300800 */
[----:B------:R-:W4:Y:S02]  /*2baa0*/  LDL.LU R18, [R1+0x418] ;  /* 0x0004180001127983 */ /* 0x000f240000300800 */
[----:B------:R-:W4:Y:S01]  /*2bab0*/  LDL.LU R19, [R1+0x41c] ;  /* 0x00041c0001137983 */ /* 0x000f220000300800 */
        /* <DEDUP_REMOVED lines=8> */
[----:B0-----:R-:W4:Y:S01]  /*2bb40*/  LDL.64 R12, [R1+0xa0] ;  /* 0x0000a000010c7983 */ /* 0x001f220000100a00 */
[----:B------:R-:W2:Y:S02]  /*2bb50*/  LDL.LU R24, [R1+0x790] ;  /* 0x0007900001187983 */ /* 0x000ea40000300800 */
[----:B------:R-:W2:Y:S02]  /*2bb60*/  LDL.LU R25, [R1+0x794] ;  /* 0x0007940001197983 */ /* 0x000ea40000300800 */
[----:B------:R-:W3:Y:S01]  /*2bb70*/  LDL.LU R26, [R1+0x798] ;  /* 0x00079800011a7983 */ /* 0x000ee20000300800 */
[----:B------:R-:W3:Y:S01]  /*2bb80*/  LDL.LU R27, [R1+0x79c] ;  /* 0x00079c00011b7983 */ /* 0x000ee20000300800 */
[----:B------:R-:W2:Y:S03]  /*2bb90*/  LDL.64 R4, [R1+0x70] ;  /* 0x0000700001047983 */ /* 0x000ea60000100a00 */
[----:B--2---:R0:W-:Y:S04]  /*2bba0*/  STL.64 [R1+0x2a28], R4 ;  /* 0x002a280401007387 */ /* 0x0041e80000100a00 */
[----:B0-----:R-:W2:Y:S01]  /*2bbb0*/  LDL.64 R4, [R1+0x80] ;  /* 0x0000800001047983 */ /* 0x001ea20000100a00 */
[----:B---3--:R-:W-:Y:S02]  /*2bbc0*/  STL.64 [R1+0x2a10], R26 ;  /* 0x002a101a01007387 */ /* 0x008fe40000100a00 */
[----:B------:R0:W-:Y:S02]  /*2bbd0*/  STL.64 [R1+0x2a08], R24 ;  /* 0x002a081801007387 */ /* 0x0001e40000100a00 */
[----:B0-----:R-:W3:Y:S01]  /*2bbe0*/  LDL.64 R24, [R1+0x60] ;  /* 0x0000600001187983 */ /* 0x001ee20000100a00 */
[----:B----4-:R-:W-:Y:S03]  /*2bbf0*/  HMMA.16816.F32 R16, R20, R12, R16 ;  /* 0x0000000c1410723c */ /* 0x010fe60000001810 */
[----:B---3--:R0:W-:Y:S04]  /*2bc00*/  STL.64 [R1+0x2a20], R24 ;  /* 0x002a201801007387 */ /* 0x0081e80000100a00 */
[----:B0-----:R-:W3:Y:S01]  /*2bc10*/  LDL.LU R24, [R1+0x3e0] ;  /* 0x0003e00001187983 */ /* 0x001ee20000300800 */
[----:B------:R-:W3:Y:S02]  /*2bc20*/  LDL.LU R25, [R1+0x3e4] ;  /* 0x0003e40001197983 */ /* 0x000ee40000300800 */
[----:B------:R-:W3:Y:S02]  /*2bc30*/  LDL.LU R26, [R1+0x3e8] ;  /* 0x0003e800011a7983 */ /* 0x000ee40000300800 */
[----:B------:R-:W3:Y:S01]  /*2bc40*/  LDL.LU R27, [R1+0x3ec] ;  /* 0x0003ec00011b7983 */ /* 0x000ee20000300800 */
[----:B------:R-:W4:Y:S04]  /*2bc50*/  LDL.64 R8, [R1+0x50] ;  /* 0x0000500001087983 */ /* 0x000f280000100a00 */
[----:B----4-:R0:W-:Y:S04]  /*2bc60*/  STL.64 [R1+0x2a18], R8 ;  /* 0x002a180801007387 */ /* 0x0101e80000100a00 */
[----:B0-----:R-:W4:Y:S01]  /*2bc70*/  LDL.LU R8, [R1+0x7a0] ;  /* 0x0007a00001087983 */ /* 0x001f220000300800 */
[----:B------:R-:W4:Y:S02]  /*2bc80*/  LDL.LU R9, [R1+0x7a4] ;  /* 0x0007a40001097983 */ /* 0x000f240000300800 */
[----:B------:R-:W4:Y:S02]  /*2bc90*/  LDL.LU R10, [R1+0x7a8] ;  /* 0x0007a800010a7983 */ /* 0x000f240000300800 */
[----:B------:R-:W4:Y:S01]  /*2bca0*/  LDL.LU R11, [R1+0x7ac] ;  /* 0x0007ac00010b7983 */ /* 0x000f220000300800 */
[----:B------:R0:W-:Y:S01]  /*2bcb0*/  STL.64 [R1+0x490], R16 ;  /* 0x0004901001007387 */ /* 0x0001e20000100a00 */
[----:B------:R1:W-:Y:S03]  /*2bcc0*/  STL.64 [R1+0x498], R18 ;  /* 0x0004981201007387 */ /* 0x0003e60000100a00 */
[----:B0-----:R-:W2:Y:S01]  /*2bcd0*/  LDL.LU.64 R16, [R1+0x2a58] ;  /* 0x002a580001107983 */ /* 0x001ea20000300a00 */
[----:B-1----:R-:W-:-:S02]  /*2bce0*/  IMAD.MOV.U32 R18, RZ, RZ, R12 ;  /* 0x000000ffff127224 */ /* 0x002fc400078e000c */
[----:B------:R-:W-:Y:S02]  /*2bcf0*/  IMAD.MOV.U32 R19, RZ, RZ, R13 ;  /* 0x000000ffff137224 */ /* 0x000fe400078e000d */
[----:B------:R-:W3:Y:S01]  /*2bd00*/  LDL.LU.64 R14, [R1+0x2a50] ;  /* 0x002a5000010e7983 */ /* 0x000ee20000300a00 */
[----:B------:R-:W3:Y:S02]  /*2bd10*/  LDL.LU.64 R12, [R1+0x2a48] ;  /* 0x002a4800010c7983 */ /* 0x000ee40000300a00 */
[----:B------:R-:W-:Y:S02]  /*2bd20*/  STL.64 [R1+0x2980], R18 ;  /* 0x0029801201007387 */ /* 0x000fe40000100a00 */
[----:B--2---:R0:W-:Y:S04]  /*2bd30*/  STL.64 [R1+0x2978], R16 ;  /* 0x0029781001007387 */ /* 0x0041e80000100a00 */
[----:B0-----:R-:W3:Y:S02]  /*2bd40*/  LDL.64 R16, [R1+0x90] ;  /* 0x0000900001107983 */ /* 0x001ee40000100a00 */
[C---:B---3--:R-:W-:Y:S11]  /*2bd50*/  HMMA.16816.F32 R12, R20.reuse, R16, R12 ;  /* 0x00000010140c723c */ /* 0x048ff6000000180c */
        /* <DEDUP_REMOVED lines=8> */
[----:B------:R-:W3:Y:S01]  /*2bde0*/  LDL.64 R16, [R1+0x40] ;  /* 0x0000400001107983 */ /* 0x000ee20000100a00 */
[----:B------:R-:W-:Y:S02]  /*2bdf0*/  STL [R1+0x2934], R0 ;  /* 0x0029340001007387 */ /* 0x000fe40000100800 */
[----:B------:R-:W-:Y:S01]  /*2be00*/  STL [R1+0x2930], R2 ;  /* 0x0029300201007387 */ /* 0x000fe20000100800 */
        /* <DEDUP_REMOVED lines=8> */
[----:B------:R-:W2:Y:S03]  /*2be90*/  LDL.LU.64 R4, [R1+0x2a28] ;  /* 0x002a280001047983 */ /* 0x000ea60000300a00 */
[----:B------:R-:W-:Y:S02]  /*2bea0*/  STL [R1+0x293c], R14 ;  /* 0x00293c0e01007387 */ /* 0x000fe40000100800 */
[----:B------:R-:W-:Y:S01]  /*2beb0*/  STL [R1+0x2938], R15 ;  /* 0x0029380f01007387 */ /* 0x000fe20000100800 */
[C---:B--2---:R-:W-:Y:S01]  /*2bec0*/  HMMA.16816.F32 R24, R20.reuse, R4, R24 ;  /* 0x000000041418723c */ /* 0x044fe20000001818 */
[----:B------:R0:W-:Y:S04]  /*2bed0*/  STL.64 [R1+0x29f8], R12 ;  /* 0x0029f80c01007387 */ /* 0x0001e80000100a00 */
[----:B0-----:R-:W3:Y:S01]  /*2bee0*/  LDL.LU R12, [R1+0x780] ;  /* 0x00078000010c7983 */ /* 0x001ee20000300800 */
[----:B------:R-:W3:Y:S02]  /*2bef0*/  LDL.LU R13, [R1+0x784] ;  /* 0x00078400010d7983 */ /* 0x000ee40000300800 */
[----:B------:R-:W3:Y:S02]  /*2bf00*/  LDL.LU R14, [R1+0x788] ;  /* 0x00078800010e7983 */ /* 0x000ee40000300800 */
[----:B------:R-:W3:Y:S11]  /*2bf10*/  LDL.LU R15, [R1+0x78c] ;  /* 0x00078c00010f7983 */ /* 0x000ef60000300800 */
[----:B------:R-:W-:Y:S02]  /*2bf20*/  @!UPT UIADD3 URZ, URZ, URZ, URZ ;  /* 0x0000003f3f3ff290 */ /* 0x000fe4000fffe03f */
[----:B------:R0:W-:Y:S01]  /*2bf30*/  STL.64 [R1+0x460], R24 ;  /* 0x0004601801007387 */ /* 0x0001e20000100a00 */
[----:B------:R-:W-:Y:S03]  /*2bf40*/  STL.64 [R1+0x468], R26 ;  /* 0x0004681a01007387 */ /* 0x000fe60000100a00 */
[----:B0-----:R-:W4:Y:S01]  /*2bf50*/  LDL.LU.64 R24, [R1+0x2a20] ;  /* 0x002a200001187983 */ /* 0x001f220000300a00 */
[----:B------:R-:W-:Y:S02]  /*2bf60*/  IMAD.MOV.U32 R29, RZ, RZ, R4 ;  /* 0x000000ffff1d7224 */ /* 0x000fe400078e0004 */
[----:B------:R-:W-:Y:S02]  /*2bf70*/  IMAD.MOV.U32 R28, RZ, RZ, R5 ;  /* 0x000000ffff1c7224 */ /* 0x000fe400078e0005 */
[----:B------:R-:W0:Y:S04]  /*2bf80*/  LDSM.16.MT88.4 R4, [R3+0x8200] ;  /* 0x008200000304783b */ /* 0x000e280000004200 */
[----:B0-----:R-:W-:Y:S01]  /*2bf90*/  STL.64 [R1+0x2860], R6 ;  /* 0x0028600601007387 */ /* 0x001fe20000100a00 */
[----:B------:R0:W-:Y:S03]  /*2bfa0*/  STL.64 [R1+0x2858], R4 ;  /* 0x0028580401007387 */ /* 0x0001e60000100a00 */
[----:B0-----:R-:W2:Y:S04]  /*2bfb0*/  LDL R4, [R1+0x30] ;  /* 0x0000300001047983 */ /* 0x001ea80000100800 */
[----:B------:R-:W2:Y:S01]  /*2bfc0*/  LDL R5, [R1+0x34] ;  /* 0x0000340001057983 */ /* 0x000ea20000100800 */
[----:B----4-:R-:W-:Y:S01]  /*2bfd0*/  HMMA.16816.F32 R8, R20, R24, R8 ;  /* 0x000000181408723c */ /* 0x010fe20000001808 */
[----:B------:R-:W-:-:S02]  /*2bfe0*/  IMAD.MOV.U32 R7, RZ, RZ, R24 ;  /* 0x000000ffff077224 */ /* 0x000fc400078e0018 */
[----:B------:R-:W-:Y:S11]  /*2bff0*/  IMAD.MOV.U32 R6, RZ, RZ, R25 ;  /* 0x000000ffff067224 */ /* 0x000ff600078e0019 */
[----:B------:R-:W-:Y:S09]  /*2c000*/  @!UPT UIADD3 URZ, URZ, URZ, URZ ;  /* 0x0000003f3f3ff290 */ /* 0x000ff2000fffe03f */
[----:B------:R0:W-:Y:S01]  /*2c010*/  STL.64 [R1+0x7a0], R8 ;  /* 0x0007a00801007387 */ /* 0x0001e20000100a00 */
[----:B------:R-:W-:Y:S03]  /*2c020*/  STL.64 [R1+0x7a8], R10 ;  /* 0x0007a80a01007387 */ /* 0x000fe60000100a00 */
[----:B0-----:R-:W4:Y:S01]  /*2c030*/  LDL.LU.64 R8, [R1+0x2a18] ;  /* 0x002a180001087983 */ /* 0x001f220000300a00 */
[----:B------:R-:W4:Y:S02]  /*2c040*/  LDL.LU.64 R26, [R1+0x2a10] ;  /* 0x002a1000011a7983 */ /* 0x000f240000300a00 */
[----:B------:R-:W4:Y:S02]  /*2c050*/  LDL.LU.64 R24, [R1+0x2a08] ;  /* 0x002a080001187983 */ /* 0x000f240000300a00 */
[C---:B----4-:R-:W-:Y:S11]  /*2c060*/  HMMA.16816.F32 R24, R20.reuse, R8, R24 ;  /* 0x000000081418723c */ /* 0x050ff60000001818 */
[----:B------:R-:W-:Y:S11]  /*2c070*/  @!UPT UIADD3 URZ, URZ, URZ, URZ ;  /* 0x0000003f3f3ff290 */ /* 0x000ff6000fffe03f */
[----:B------:R-:W-:Y:S01]  /*2c080*/  @!UPT UIADD3 URZ, URZ, URZ, URZ ;  /* 0x0000003f3f3ff290 */ /* 0x000fe2000fffe03f */
[----:B------:R0:W-:Y:S01]  /*2c090*/  STL.64 [R1+0x790], R24 ;  /* 0x0007901801007387 */ /* 0x0001e20000100a00 */
[----:B------:R1:W-:Y:S03]  /*2c0a0*/  STL.64 [R1+0x798], R26 ;  /* 0x0007981a01007387 */ /* 0x0003e60000100a00 */
[----:B0-----:R-:W4:Y:S01]  /*2c0b0*/  LDL.LU.64 R24, [R1+0x2a00] ;  /* 0x002a000001187983 */ /* 0x001f220000300a00 */
[----:B-1----:R-:W-:Y:S02]  /*2c0c0*/  IMAD.MOV.U32 R27, RZ, RZ, R8 ;  /* 0x000000ffff1b7224 */ /* 0x002fe400078e0008 */
[----:B------:R-:W-:Y:S02]  /*2c0d0*/  IMAD.MOV.U32 R26, RZ, RZ, R9 ;  /* 0x000000ffff1a7224 */ /* 0x000fe400078e0009 */
[----:B------:R-:W2:Y:S01]  /*2c0e0*/  LDL.LU R8, [R1+0x770] ;  /* 0x0007700001087983 */ /* 0x000ea20000300800 */
[----:B------:R-:W2:Y:S01]  /*2c0f0*/  LDL.LU R9, [R1+0x774] ;  /* 0x0007740001097983 */ /* 0x000ea20000300800 */
[----:B------:R-:W2:Y:S02]  /*2c100*/  LDL.LU R10, [R1+0x778] ;  /* 0x00077800010a7983 */ /* 0x000ea40000300800 */
[----:B------:R-:W2:Y:S02]  /*2c110*/  LDL.LU R11, [R1+0x77c] ;  /* 0x00077c00010b7983 */ /* 0x000ea40000300800 */
[----:B------:R-:W-:Y:S01]  /*2c120*/  STL.64 [R1+0x29b0], R26 ;  /* 0x0029b01a01007387 */ /* 0x000fe20000100a00 */
[----:B----4-:R0:W-:Y:S04]  /*2c130*/  STL.64 [R1+0x29a8], R24 ;  /* 0x0029a81801007387 */ /* 0x0101e80000100a00 */
[----:B0-----:R-:W4:Y:S01]  /*2c140*/  LDL.64 R24, [R1] ;  /* 0x0000000001187983 */ /* 0x001f220000100a00 */
[----:B---3--:R-:W-:Y:S03]  /*2c150*/  HMMA.16816.F32 R12, R20, R16, R12 ;  /* 0x00000010140c723c */ /* 0x008fe6000000180c */
[----:B----4-:R0:W-:Y:S04]  /*2c160*/  STL.64 [R1+0x29c8], R24 ;  /* 0x0029c81801007387 */ /* 0x0101e80000100a00 */
[----:B0-----:R-:W3:Y:S04]  /*2c170*/  LDL.64 R24, [R1+0x10] ;  /* 0x0000100001187983 */ /* 0x001ee80000100a00 */
[----:B---3--:R0:W-:Y:S04]  /*2c180*/  STL.64 [R1+0x29e0], R24 ;  /* 0x0029e01801007387 */ /* 0x0081e80000100a00 */
[----:B0-----:R-:W3:Y:S04]  /*2c190*/  LDL R24, [R1+0x20] ;  /* 0x0000200001187983 */ /* 0x001ee80000100800 */
[----:B------:R-:W3:Y:S04]  /*2c1a0*/  LDL R25, [R1+0x24] ;  /* 0x0000240001197983 */ /* 0x000ee80000100800 */
[----:B------:R0:W-:Y:S02]  /*2c1b0*/  STL.64 [R1+0x780], R12 ;  /* 0x0007800c01007387 */ /* 0x0001e40000100a00 */
[----:B------:R1:W-:Y:S01]  /*2c1c0*/  STL.64 [R1+0x788], R14 ;  /* 0x0007880e01007387 */ /* 0x0003e20000100a00 */
[----:B0-----:R-:W4:Y:S01]  /*2c1d0*/  LDL.LU.64 R12, [R1+0x29f8] ;  /* 0x0029f800010c7983 */ /* 0x001f220000300a00 */
[----:B-1----:R-:W-:-:S02]  /*2c1e0*/  IMAD.MOV.U32 R14, RZ, RZ, R16 ;  /* 0x000000ffff0e7224 */ /* 0x002fc400078e0010 */
[----:B------:R-:W-:-:S05]  /*2c1f0*/  IMAD.MOV.U32 R15, RZ, RZ, R17 ;  /* 0x000000ffff0f7224 */ /* 0x000fca00078e0011 */
[----:B------:R-:W-:Y:S04]  /*2c200*/  STL.64 [R1+0x29a0], R14 ;  /* 0x0029a00e01007387 */ /* 0x000fe80000100a00 */
[----:B----4-:R0:W-:Y:S04]  /*2c210*/  STL.64 [R1+0x2998], R12 ;  /* 0x0029980c01007387 */ /* 0x0101e80000100a00 */
[----:B0-----:R-:W4:Y:S01]  /*2c220*/  LDL.LU R12, [R1+0x730] ;  /* 0x00073000010c7983 */ /* 0x001f220000300800 */
[----:B------:R-:W4:Y:S02]  /*2c230*/  LDL.LU R13, [R1+0x734] ;  /* 0x00073400010d7983 */ /* 0x000f240000300800 */
[----:B------:R-:W2:Y:S02]  /*2c240*/  LDL.LU R14, [R1+0x738] ;  /* 0x00073800010e7983 */ /* 0x000ea40000300800 */
[----:B------:R-:W2:Y:S02]  /*2c250*/  LDL.LU R15, [R1+0x73c] ;  /* 0x00073c00010f7983 */ /* 0x000ea40000300800 */
[----:B--2---:R-:W-:Y:S01]  /*2c260*/  STL.64 [R1+0x29c0], R14 ;  /* 0x0029c00e01007387 */ /* 0x004fe20000100a00 */
[----:B----4-:R0:W-:Y:S03]  /*2c270*/  STL.64 [R1+0x29b8], R12 ;  /* 0x0029b80c01007387 */ /* 0x0101e60000100a00 */
[----:B0-----:R-:W2:Y:S01]  /*2c280*/  LDL.LU R12, [R1+0x740] ;  /* 0x00074000010c7983 */ /* 0x001ea20000300800 */
[----:B------:R-:W2:Y:S02]  /*2c290*/  LDL.LU R13, [R1+0x744] ;  /* 0x00074400010d7983 */ /* 0x000ea40000300800 */
[----:B------:R-:W4:Y:S02]  /*2c2a0*/  LDL.LU R14, [R1+0x748] ;  /* 0x00074800010e7983 */ /* 0x000f240000300800 */
[----:B------:R-:W4:Y:S02]  /*2c2b0*/  LDL.LU R15, [R1+0x74c] ;  /* 0x00074c00010f7983 */ /* 0x000f240000300800 */
[----:B----4-:R-:W-:Y:S01]  /*2c2c0*/  STL.64 [R1+0x29d8], R14 ;  /* 0x0029d80e01007387 */ /* 0x010fe20000100a00 */
[----:B--2---:R0:W-:Y:S03]  /*2c2d0*/  STL.64 [R1+0x29d0], R12 ;  /* 0x0029d00c01007387 */ /* 0x0041e60000100a00 */
[----:B0-----:R-:W2:Y:S01]  /*2c2e0*/  LDL.LU R12, [R1+0x750] ;  /* 0x00075000010c7983 */ /* 0x001ea20000300800 */
[----:B------:R-:W2:Y:S02]  /*2c2f0*/  LDL.LU R13, [R1+0x754] ;  /* 0x00075400010d7983 */ /* 0x000ea40000300800 */
[----:B------:R-:W4:Y:S02]  /*2c300*/  LDL.LU R14, [R1+0x758] ;  /* 0x00075800010e7983 */ /* 0x000f240000300800 */
[----:B------:R-:W4:Y:S01]  /*2c310*/  LDL.LU R15, [R1+0x75c] ;  /* 0x00075c00010f7983 */ /* 0x000f220000300800 */
[C---:B------:R-:W-:Y:S01]  /*2c320*/  HMMA.16816.F32 R16, R20.reuse, R4, R8 ;  /* 0x000000041410723c */ /* 0x040fe20000001808 */
[----:B----4-:R-:W-:Y:S01]  /*2c330*/  STL.64 [R1+0x29f0], R14 ;  /* 0x0029f00e01007387 */ /* 0x010fe20000100a00 */
[----:B--2---:R0:W-:Y:S03]  /*2c340*/  STL.64 [R1+0x29e8], R12 ;  /* 0x0029e80c01007387 */ /* 0x0041e60000100a00 */
[----:B0-----:R-:W3:Y:S01]  /*2c350*/  LDL.LU R12, [R1+0x760] ;  /* 0x00076000010c7983 */ /* 0x001ee20000300800 */
[----:B------:R-:W3:Y:S02]  /*2c360*/  LDL.LU R13, [R1+0x764] ;  /* 0x00076400010d7983 */ /* 0x000ee40000300800 */
[----:B------:R-:W3:Y:S02]  /*2c370*/  LDL.LU R14, [R1+0x768] ;  /* 0x00076800010e7983 */ /* 0x000ee40000300800 */
[----:B------:R-:W3:Y:S01]  /*2c380*/  LDL.LU R15, [R1+0x76c] ;  /* 0x00076c00010f7983 */ /* 0x000ee20000300800 */
[----:B------:R-:W2:Y:S11]  /*2c390*/  LDL.LU R8, [R1+0x720] ;  /* 0x0007200001087983 */ /* 0x000eb60000300800 */
[----:B------:R-:W-:Y:S01]  /*2c3a0*/  @!UPT UIADD3 URZ, URZ, URZ, URZ ;  /* 0x0000003f3f3ff290 */ /* 0x000fe2000fffe03f */
[----:B------:R0:W-:Y:S02]  /*2c3b0*/  STL.64 [R1+0x770], R16 ;  /* 0x0007701001007387 */ /* 0x0001e40000100a00 */
[----:B------:R1:W-:Y:S02]  /*2c3c0*/  STL.64 [R1+0x778], R18 ;  /* 0x0007781201007387 */ /* 0x0003e40000100a00 */
[----:B------:R-:W2:Y:S01]  /*2c3d0*/  LDL.LU R9, [R1+0x724] ;  /* 0x0007240001097983 */ /* 0x000ea20000300800 */
[----:B------:R-:W2:Y:S01]  /*2c3e0*/  LDL.LU R10, [R1+0x728] ;  /* 0x00072800010a7983 */ /* 0x000ea20000300800 */
[----:B------:R-:W2:Y:S03]  /*2c3f0*/  LDL.LU R11, [R1+0x72c] ;  /* 0x00072c00010b7983 */ /* 0x000ea60000300800 */
[----:B0-----:R-:W4:Y:S01]  /*2c400*/  LDL.LU R16, [R1+0x3d0] ;  /* 0x0003d00001107983 */ /* 0x001f220000300800 */
[----:B------:R-:W4:Y:S02]  /*2c410*/  LDL.LU R17, [R1+0x3d4] ;  /* 0x0003d40001117983 */ /* 0x000f240000300800 */
[----:B-1----:R-:W4:Y:S02]  /*2c420*/  LDL.LU R18, [R1+0x3d8] ;  /* 0x0003d80001127983 */ /* 0x002f240000300800 */
[----:B------:R-:W4:Y:S01]  /*2c430*/  LDL.LU R19, [R1+0x3dc] ;  /* 0x0003dc0001137983 */ /* 0x000f220000300800 */
[----:B------:R-:W-:Y:S01]  /*2c440*/  STL.64 [R1+0x28b8], R4 ;  /* 0x0028b80401007387 */ /* 0x000fe20000100a00 */
[C---:B---3--:R-:W-:Y:S03]  /*2c450*/  HMMA.16816.F32 R24, R20.reuse, R24, R12 ;  /* 0x000000181418723c */ /* 0x048fe6000000180c */
[----:B------:R-:W3:Y:S01]  /*2c460*/  LDL.LU.64 R14, [R1+0x29f0] ;  /* 0x0029f000010e7983 */ /* 0x000ee20000300a00 */
[----:B------:R-:W3:Y:S11]  /*2c470*/  LDL.LU.64 R12, [R1+0x29e8] ;  /* 0x0029e800010c7983 */ /* 0x000ef60000300a00 */
[----:B------:R-:W-:Y:S08]  /*2c480*/  @!UPT UIADD3 URZ, URZ, URZ, URZ ;  /* 0x0000003f3f3ff290 */ /* 0x000ff0000fffe03f */
[----:B------:R0:W-:Y:S01]  /*2c490*/  STL.64 [R1+0x760], R24 ;  /* 0x0007601801007387 */ /* 0x0001e20000100a00 */
[----:B------:R-:W-:Y:S03]  /*2c4a0*/  STL.64 [R1+0x768], R26 ;  /* 0x0007681a01007387 */ /* 0x000fe60000100a00 */
[----:B0-----:R-:W3:Y:S02]  /*2c4b0*/  LDL.LU.64 R24, [R1+0x29e0] ;  /* 0x0029e00001187983 */ /* 0x001ee40000300a00 */
[C---:B---3--:R-:W-:Y:S01]  /*2c4c0*/  HMMA.16816.F32 R12, R20.reuse, R24, R12 ;  /* 0x00000018140c723c */ /* 0x048fe2000000180c */
[----:B------:R-:W-:Y:S02]  /*2c4d0*/  IMAD.MOV.U32 R0, RZ, RZ, R24 ;  /* 0x000000ffff007224 */ /* 0x000fe400078e0018 */
[----:B------:R-:W-:Y:S11]  /*2c4e0*/  IMAD.MOV.U32 R2, RZ, RZ, R25 ;  /* 0x000000ffff027224 */ /* 0x000ff600078e0019 */
[----:B------:R-:W-:Y:S09]  /*2c4f0*/  @!UPT UIADD3 URZ, URZ, URZ, URZ ;  /* 0x0000003f3f3ff290 */ /* 0x000ff2000fffe03f */
[----:B------:R-:W-:Y:S01]  /*2c500*/  STL.64 [R1+0x750], R12 ;  /* 0x0007500c01007387 */ /* 0x000fe20000100a00 */
[----:B------:R0:W-:Y:S03]  /*2c510*/  STL.64 [R1+0x758], R14 ;  /* 0x0007580e01007387 */ /* 0x0001e60000100a00 */
[----:B0-----:R-:W3:Y:S01]  /*2c520*/  LDL.LU.64 R14, [R1+0x29d8] ;  /* 0x0029d800010e7983 */ /* 0x001ee20000300a00 */
[----:B------:R-:W3:Y:S02]  /*2c530*/  LDL.LU.64 R12, [R1+0x29d0] ;  /* 0x0029d000010c7983 */ /* 0x000ee40000300a00 */
        /* <DEDUP_REMOVED lines=9> */
[----:B------:R-:W2:Y:S02]  /*2c5d0*/  LDL.LU.64 R26, [R1+0x29b0] ;  /* 0x0029b000011a7983 */ /* 0x000ea40000300a00 */
[----:B------:R-:W3:Y:S01]  /*2c5e0*/  LDL.LU.64 R24, [R1+0x29a8] ;  /* 0x0029a80001187983 */ /* 0x000ee20000300a00 */
[----:B------:R-:W-:Y:S01]  /*2c5f0*/  STL.64 [R1+0x2948], R6 ;  /* 0x0029480601007387 */ /* 0x000fe20000100a00 */
[----:B------:R0:W-:Y:S03]  /*2c600*/  STL.64 [R1+0x2940], R4 ;  /* 0x0029400401007387 */ /* 0x0001e60000100a00 */
[----:B0-----:R-:W2:Y:S04]  /*2c610*/  LDL R4, [R1+0xb0] ;  /* 0x0000b00001047983 */ /* 0x001ea80000100800 */
[----:B------:R-:W2:Y:S01]  /*2c620*/  LDL R5, [R1+0xb4] ;  /* 0x0000b40001057983 */ /* 0x000ea20000100800 */
[C---:B---3--:R-:W-:Y:S03]  /*2c630*/  HMMA.16816.F32 R12, R20.reuse, R24, R12 ;  /* 0x00000018140c723c */ /* 0x048fe6000000180c */
[----:B--2---:R0:W-:Y:S04]  /*2c640*/  STL.64 [R1+0x2958], R4 ;  /* 0x0029580401007387 */ /* 0x0041e80000100a00 */
[----:B0-----:R-:W2:Y:S04]  /*2c650*/  LDL R4, [R1+0xc0] ;  /* 0x0000c00001047983 */ /* 0x001ea80000100800 */
[----:B------:R-:W2:Y:S11]  /*2c660*/  LDL R5, [R1+0xc4] ;  /* 0x0000c40001057983 */ /* 0x000eb60000100800 */
[----:B------:R-:W-:Y:S01]  /*2c670*/  @!UPT UIADD3 URZ, URZ, URZ, URZ ;  /* 0x0000003f3f3ff290 */ /* 0x000fe2000fffe03f */
[----:B------:R-:W-:Y:S02]  /*2c680*/  STL.64 [R1+0x730], R12 ;  /* 0x0007300c01007387 */ /* 0x000fe40000100a00 */
[----:B------:R0:W-:Y:S02]  /*2c690*/  STL.64 [R1+0x738], R14 ;  /* 0x0007380e01007387 */ /* 0x0001e40000100a00 */
[----:B0-----:R-:W3:Y:S01]  /*2c6a0*/  LDL.LU.64 R14, [R1+0x29a0] ;  /* 0x0029a000010e7983 */ /* 0x001ee20000300a00 */
[----:B------:R-:W2:Y:S02]  /*2c6b0*/  LDL.LU.64 R12, [R1+0x2998] ;  /* 0x00299800010c7983 */ /* 0x000ea40000300a00 */
[----:B------:R0:W-:Y:S02]  /*2c6c0*/  STL.64 [R1+0x2870], R24 ;  /* 0x0028701801007387 */ /* 0x0001e40000100a00 */
[----:B------:R1:W-:Y:S01]  /*2c6d0*/  STL.64 [R1+0x2950], R26 ;  /* 0x0029501a01007387 */ /* 0x0003e20000100a00 */
[----:B0-----:R-:W3:Y:S01]  /*2c6e0*/  LDL.LU R24, [R1+0x3b0] ;  /* 0x0003b00001187983 */ /* 0x001ee20000300800 */
[----:B------:R-:W3:Y:S02]  /*2c6f0*/  LDL.LU R25, [R1+0x3b4] ;  /* 0x0003b40001197983 */ /* 0x000ee40000300800 */
[----:B-1----:R-:W3:Y:S02]  /*2c700*/  LDL.LU R26, [R1+0x3b8] ;  /* 0x0003b800011a7983 */ /* 0x002ee40000300800 */
[----:B------:R-:W3:Y:S01]  /*2c710*/  LDL.LU R27, [R1+0x3bc] ;  /* 0x0003bc00011b7983 */ /* 0x000ee20000300800 */
[C---:B--2---:R-:W-:Y:S01]  /*2c720*/  HMMA.16816.F32 R8, R20.reuse, R12, R8 ;  /* 0x0000000c1408723c */ /* 0x044fe20000001808 */
[----:B---3--:R-:W-:Y:S01]  /*2c730*/  STL.64 [R1+0x2968], R26 ;  /* 0x0029681a01007387 */ /* 0x008fe20000100a00 */
        /* <DEDUP_REMOVED lines=8> */
[----:B0-----:R-:W3:Y:S01]  /*2c7c0*/  LDL.LU.64 R10, [R1+0x2990] ;  /* 0x00299000010a7983 */ /* 0x001ee20000300a00 */
[----:B------:R-:W4:Y:S02]  /*2c7d0*/  LDL.LU.64 R8, [R1+0x2988] ;  /* 0x0029880001087983 */ /* 0x000f240000300a00 */
[----:B------:R-:W-:Y:S01]  /*2c7e0*/  STL.64 [R1+0x2868], R12 ;  /* 0x0028680c01007387 */ /* 0x000fe20000100a00 */
[----:B----4-:R-:W-:Y:S01]  /*2c7f0*/  HMMA.16816.F32 R20, R20, R8, R16 ;  /* 0x000000081414723c */ /* 0x010fe20000001810 */
[----:B------:R-:W4:Y:S01]  /*2c800*/  LDL.LU.64 R18, [R1+0x2980] ;  /* 0x0029800001127983 */ /* 0x000f220000300a00 */
[----:B------:R-:W2:Y:S11]  /*2c810*/  LDL.LU.64 R16, [R1+0x2978] ;  /* 0x0029780001107983 */ /* 0x000eb60000300a00 */
[----:B------:R-:W-:Y:S10]  /*2c820*/  @!UPT UIADD3 URZ, URZ, URZ, URZ ;  /* 0x0000003f3f3ff290 */ /* 0x000ff4000fffe03f */
[----:B------:R4:W-:Y:S01]  /*2c830*/  STL.64 [R1+0x450], R20 ;  /* 0x0004501401007387 */ /* 0x0009e20000100a00 */
[----:B------:R-:W-:Y:S02]  /*2c840*/  STL.64 [R1+0x458], R22 ;  /* 0x0004581601007387 */ /* 0x000fe40000100a00 */
[----:B----4-:R-:W-:Y:S02]  /*2c850*/  IMAD.MOV.U32 R20, RZ, RZ, R18 ;  /* 0x000000ffff147224 */ /* 0x010fe400078e0012 */
[----:B------:R-:W-:Y:S01]  /*2c860*/  IMAD.MOV.U32 R21, RZ, RZ, R19 ;  /* 0x000000ffff157224 */ /* 0x000fe200078e0013 */
[----:B------:R-:W2:Y:S01]  /*2c870*/  LDL.LU R18, [R1+0x2974] ;  /* 0x0029740001127983 */ /* 0x000ea20000300800 */
[----:B------:R-:W2:Y:S02]  /*2c880*/  LDL.LU R19, [R1+0x2970] ;  /* 0x0029700001137983 */ /* 0x000ea40000300800 */
[----:B---3--:R-:W-:Y:S02]  /*2c890*/  STL.64 [R1+0x2880], R10 ;  /* 0x0028800a01007387 */ /* 0x008fe40000100a00 */
[----:B------:R0:W-:Y:S02]  /*2c8a0*/  STL.64 [R1+0x2878], R8 ;  /* 0x0028780801007387 */ /* 0x0001e40000100a00 */
[----:B0-----:R-:W3:Y:S01]  /*2c8b0*/  LDL.LU R8, [R1+0x3a0] ;  /* 0x0003a00001087983 */ /* 0x001ee20000300800 */
[----:B------:R-:W3:Y:S02]  /*2c8c0*/  LDL.LU R9, [R1+0x3a4] ;  /* 0x0003a40001097983 */ /* 0x000ee40000300800 */
[----:B------:R-:W3:Y:S02]  /*2c8d0*/  LDL.LU R10, [R1+0x3a8] ;  /* 0x0003a800010a7983 */ /* 0x000ee40000300800 */
[----:B------:R-:W3:Y:S01]  /*2c8e0*/  LDL.LU R11, [R1+0x3ac] ;  /* 0x0003ac00010b7983 */ /* 0x000ee20000300800 */
        /* <DEDUP_REMOVED lines=8> */
[----:B------:R-:W2:Y:S11]  /*2c970*/  LDL.LU.64 R26, [R1+0x2950] ;  /* 0x00295000011a7983 */ /* 0x000eb60000300a00 */
[----:B------:R-:W-:Y:S10]  /*2c980*/  @!UPT UIADD3 URZ, URZ, URZ, URZ ;  /* 0x0000003f3f3ff290 */ /* 0x000ff4000fffe03f */
[----:B------:R-:W-:Y:S01]  /*2c990*/  STL.64 [R1+0x430], R4 ;  /* 0x0004300401007387 */ /* 0x000fe20000100a00 */
[----:B------:R0:W-:Y:S03]  /*2c9a0*/  STL.64 [R1+0x438], R6 ;  /* 0x0004380601007387 */ /* 0x0001e60000100a00 */
[----:B0-----:R-:W4:Y:S01]  /*2c9b0*/  LDL.LU.64 R6, [R1+0x2948] ;  /* 0x0029480001067983 */ /* 0x001f220000300a00 */
[----:B------:R-:W2:Y:S01]  /*2c9c0*/  LDL.LU.64 R4, [R1+0x2940] ;  /* 0x0029400001047983 */ /* 0x000ea20000300a00 */
[----:B---3--:R-:W-:Y:S11]  /*2c9d0*/  HMMA.16816.F32 R8, R16, R20, R8 ;  /* 0x000000141008723c */ /* 0x008ff60000001808 */
[----:B------:R-:W-:Y:S11]  /*2c9e0*/  @!UPT UIADD3 URZ, URZ, URZ, URZ ;  /* 0x0000003f3f3ff290 */ /* 0x000ff6000fffe03f */
[----:B------:R-:W-:Y:S01]  /*2c9f0*/  @!UPT UIADD3 URZ, URZ, URZ, URZ ;  /* 0x0000003f3f3ff290 */ /* 0x000fe2000fffe03f */
[----:B------:R0:W-:Y:S01]  /*2ca00*/  STL.64 [R1+0x420], R8 ;  /* 0x0004200801007387 */ /* 0x0001e20000100a00 */
[----:B------:R1:W-:Y:S02]  /*2ca10*/  STL.64 [R1+0x428], R10 ;  /* 0x0004280a01007387 */ /* 0x0003e40000100a00 */
[----:B--2---:R-:W-:Y:S02]  /*2ca20*/  IMAD.MOV.U32 R24, RZ, RZ, R5 ;  /* 0x000000ffff187224 */ /* 0x004fe400078e0005 */
[----:B------:R-:W-:-:S05]  /*2ca30*/  IMAD.MOV.U32 R25, RZ, RZ, R4 ;  /* 0x000000ffff197224 */ /* 0x000fca00078e0004 */
[----:B------:R2:W-:Y:S01]  /*2ca40*/  STL.64 [R1+0x2888], R24 ;  /* 0x0028881801007387 */ /* 0x0005e20000100a00 */
[----:B0-----:R-:W3:Y:S02]  /*2ca50*/  LDL.LU R8, [R1+0x360] ;  /* 0x0003600001087983 */ /* 0x001ee40000300800 */
[----:B------:R-:W3:Y:S02]  /*2ca60*/  LDL.LU R9, [R1+0x364] ;  /* 0x0003640001097983 */ /* 0x000ee40000300800 */
[----:B-1----:R-:W3:Y:S01]  /*2ca70*/  LDL.LU R10, [R1+0x368] ;  /* 0x00036800010a7983 */ /* 0x002ee20000300800 */
[----:B------:R-:W3:Y:S01]  /*2ca80*/  LDL.LU R11, [R1+0x36c] ;  /* 0x00036c00010b7983 */ /* 0x000ee20000300800 */
[----:B------:R-:W-:Y:S02]  /*2ca90*/  IMAD.MOV.U32 R4, RZ, RZ, R14 ;  /* 0x000000ffff047224 */ /* 0x000fe400078e000e */
[----:B------:R-:W-:Y:S02]  /*2caa0*/  IMAD.MOV.U32 R5, RZ, RZ, R15 ;  /* 0x000000ffff057224 */ /* 0x000fe400078e000f */
[----:B------:R-:W4:Y:S01]  /*2cab0*/  LDL.LU R14, [R1+0x293c] ;  /* 0x00293c00010e7983 */ /* 0x000f220000300800 */
[----:B------:R-:W4:Y:S02]  /*2cac0*/  LDL.LU R15, [R1+0x2938] ;  /* 0x00293800010f7983 */ /* 0x000f240000300800 */
[----:B------:R0:W-:Y:S02]  /*2cad0*/  STL.64 [R1+0x28c8], R4 ;  /* 0x0028c80401007387 */ /* 0x0001e40000100a00 */
[----:B--2---:R-:W-:-:S02]  /*2cae0*/  IMAD.MOV.U32 R24, RZ, RZ, R0 ;  /* 0x000000ffff187224 */ /* 0x004fc400078e0000 */
[----:B------:R-:W-:Y:S02]  /*2caf0*/  IMAD.MOV.U32 R25, RZ, RZ, R2 ;  /* 0x000000ffff197224 */ /* 0x000fe400078e0002 */
[----:B0-----:R-:W-:Y:S02]  /*2cb00*/  IMAD.MOV.U32 R4, RZ, RZ, R27 ;  /* 0x000000ffff047224 */ /* 0x001fe400078e001b */
[----:B------:R-:W-:Y:S01]  /*2cb10*/  IMAD.MOV.U32 R5, RZ, RZ, R26 ;  /* 0x000000ffff057224 */ /* 0x000fe200078e001a */
[----:B---3--:R-:W-:Y:S01]  /*2cb20*/  STL.64 [R1+0x2898], R10 ;  /* 0x0028980a01007387 */ /* 0x008fe20000100a00 */
[----:B------:R-:W-:Y:S02]  /*2cb30*/  STL.64 [R1+0x2890], R8 ;  /* 0x0028900801007387 */ /* 0x000fe40000100a00 */
[----:B------:R-:W2:Y:S02]  /*2cb40*/  LDL.LU R0, [R1+0x2934] ;  /* 0x0029340001007983 */ /* 0x000ea40000300800 */
[----:B------:R-:W3:Y:S01]  /*2cb50*/  LDL.LU R2, [R1+0x2930] ;  /* 0x0029300001027983 */ /* 0x000ee20000300800 */
[----:B------:R-:W-:Y:S01]  /*2cb60*/  STL.64 [R1+0x28e0], R4 ;  /* 0x0028e00401007387 */ /* 0x000fe20000100a00 */
[----:B------:R0:W-:Y:S03]  /*2cb70*/  STL.64 [R1+0x28a0], R24 ;  /* 0x0028a01801007387 */ /* 0x0001e60000100a00 */
[----:B0-----:R-:W2:Y:S01]  /*2cb80*/  LDL.64 R24, [R1+0x20] ;  /* 0x0000200001187983 */ /* 0x001ea20000100a00 */
[----:B------:R-:W-:-:S02]  /*2cb90*/  IMAD.MOV.U32 R20, RZ, RZ, R29 ;  /* 0x000000ffff147224 */ /* 0x000fc400078e001d */
[----:B------:R-:W-:Y:S02]  /*2cba0*/  IMAD.MOV.U32 R21, RZ, RZ, R28 ;  /* 0x000000ffff157224 */ /* 0x000fe400078e001c */
[----:B----4-:R-:W-:Y:S02]  /*2cbb0*/  IMAD.MOV.U32 R4, RZ, RZ, R7 ;  /* 0x000000ffff047224 */ /* 0x010fe400078e0007 */
[----:B------:R-:W-:Y:S01]  /*2cbc0*/  IMAD.MOV.U32 R5, RZ, RZ, R6 ;  /* 0x000000ffff057224 */ /* 0x000fe200078e0006 */
[----:B--2---:R0:W-:Y:S04]  /*2cbd0*/  STL.64 [R1+0x28c0], R24 ;  /* 0x0028c01801007387 */ /* 0x0041e80000100a00 */
[----:B0-----:R-:W2:Y:S01]  /*2cbe0*/  LDL.LU R24, [R1+0x6f0] ;  /* 0x0006f00001187983 */ /* 0x001ea20000300800 */
[----:B------:R-:W2:Y:S02]  /*2cbf0*/  LDL.LU R25, [R1+0x6f4] ;  /* 0x0006f40001197983 */ /* 0x000ea40000300800 */
[----:B------:R-:W4:Y:S02]  /*2cc00*/  LDL.LU R26, [R1+0x6f8] ;  /* 0x0006f800011a7983 */ /* 0x000f240000300800 */
[----:B------:R-:W4:Y:S01]  /*2cc10*/  LDL.LU R27, [R1+0x6fc] ;  /* 0x0006fc00011b7983 */ /* 0x000f220000300800 */
[----:B------:R0:W-:Y:S02]  /*2cc20*/  STL.64 [R1+0x2900], R20 ;  /* 0x0029001401007387 */ /* 0x0001e40000100a00 */
[----:B0-----:R-:W-:-:S02]  /*2cc30*/  IMAD.MOV.U32 R20, RZ, RZ, R15 ;  /* 0x000000ffff147224 */ /* 0x001fc400078e000f */
[----:B------:R-:W-:-:S05]  /*2cc40*/  IMAD.MOV.U32 R21, RZ, RZ, R14 ;  /* 0x000000ffff157224 */ /* 0x000fca00078e000e */
[----:B------:R-:W-:Y:S01]  /*2cc50*/  STL.64 [R1+0x2918], R20 ;  /* 0x0029181401007387 */ /* 0x000fe20000100a00 */
        /* <DEDUP_REMOVED lines=17> */
[----:B----4-:R-:W-:Y:S01]  /*2cd70*/  STL.64 [R1+0x28d8], R26 ;  /* 0x0028d81a01007387 */ /* 0x010fe20000100a00 */
[----:B------:R0:W-:Y:S03]  /*2cd80*/  STL.64 [R1+0x28d0], R24 ;  /* 0x0028d01801007387 */ /* 0x0001e60000100a00 */
[----:B0-----:R-:W4:Y:S01]  /*2cd90*/  LDL.LU R24, [R1+0x700] ;  /* 0x0007000001187983 */ /* 0x001f220000300800 */
[----:B------:R-:W4:Y:S02]  /*2cda0*/  LDL.LU R25, [R1+0x704] ;  /* 0x0007040001197983 */ /* 0x000f240000300800 */
[----:B------:R-:W2:Y:S02]  /*2cdb0*/  LDL.LU R26, [R1+0x708] ;  /* 0x00070800011a7983 */ /* 0x000ea40000300800 */
[----:B------:R-:W2:Y:S02]  /*2cdc0*/  LDL.LU R27, [R1+0x70c] ;  /* 0x00070c00011b7983 */ /* 0x000ea40000300800 */
[----:B---3--:R-:W-:-:S02]  /*2cdd0*/  IMAD.MOV.U32 R20, RZ, RZ, R2 ;  /* 0x000000ffff147224 */ /* 0x008fc400078e0002 */
[----:B------:R-:W-:Y:S01]  /*2cde0*/  IMAD.MOV.U32 R21, RZ, RZ, R0 ;  /* 0x000000ffff157224 */ /* 0x000fe200078e0000 */
[----:B--2---:R-:W-:Y:S01]  /*2cdf0*/  STL.64 [R1+0x28f0], R26 ;  /* 0x0028f01a01007387 */ /* 0x004fe20000100a00 */
[----:B----4-:R0:W-:Y:S03]  /*2ce00*/  STL.64 [R1+0x28e8], R24 ;  /* 0x0028e81801007387 */ /* 0x0101e60000100a00 */
        /* <DEDUP_REMOVED lines=8> */
[C---:B------:R-:W-:Y:S01]  /*2ce90*/  HMMA.16816.F32 R20, R16.reuse, R20, R4 ;  /* 0x000000141014723c */ /* 0x040fe20000001804 */
[----:B----4-:R-:W-:Y:S01]  /*2cea0*/  STL.64 [R1+0x28b0], R10 ;  /* 0x0028b00a01007387 */ /* 0x010fe20000100a00 */
[----:B---3--:R0:W-:Y:S03]  /*2ceb0*/  STL.64 [R1+0x28a8], R8 ;  /* 0x0028a80801007387 */ /* 0x0081e60000100a00 */
        /* <DEDUP_REMOVED lines=8> */
[----:B------:R-:W2:Y:S01]  /*2cf40*/  LDL.LU.64 R6, [R1+0x2928] ;  /* 0x0029280001067983 */ /* 0x000ea20000300a00 */
[----:B------:R-:W2:Y:S05]  /*2cf50*/  LDL.LU.64 R4, [R1+0x2920] ;  /* 0x0029200001047983 */ /* 0x000eaa0000300a00 */
[----:B------:R0:W-:Y:S02]  /*2cf60*/  STL.64 [R1+0x410], R20 ;  /* 0x0004101401007387 */ /* 0x0001e40000100a00 */
[----:B------:R2:W-:Y:S01]  /*2cf70*/  STL.64 [R1+0x418], R22 ;  /* 0x0004181601007387 */ /* 0x0005e20000100a00 */
        /* <DEDUP_REMOVED lines=9> */
[----:B------:R-:W2:Y:S11]  /*2d010*/  LDL.LU.64 R4, [R1+0x28f8] ;  /* 0x0028f80001047983 */ /* 0x000eb60000300a00 */
[----:B------:R-:W-:Y:S10]  /*2d020*/  @!UPT UIADD3 URZ, URZ, URZ, URZ ;  /* 0x0000003f3f3ff290 */ /* 0x000ff4000fffe03f */
[----:B------:R-:W-:Y:S01]  /*2d030*/  STL.64 [R1+0x3f0], R20 ;  /* 0x0003f01401007387 */ /* 0x000fe20000100a00 */
[----:B------:R-:W-:Y:S02]  /*2d040*/  STL.64 [R1+0x3f8], R22 ;  /* 0x0003f81601007387 */ /* 0x000fe40000100a00 */
[----:B------:R-:W0:Y:S02]  /*2d050*/  LDSM.16.MT88.4 R20, [R3+0x8280] ;  /* 0x008280000314783b */ /* 0x000e240000004200 */
[----:B0-----:R-:W-:Y:S02]  /*2d060*/  STL.64 [R1+0x2758], R22 ;  /* 0x0027581601007387 */ /* 0x001fe40000100a00 */
        /* <DEDUP_REMOVED lines=22> */
[----:B------:R0:W-:Y:S01]  /*2d1d0*/  STL.64 [R1+0x3c0], R4 ;  /* 0x0003c00401007387 */ /* 0x0001e20000100a00 */
[----:B------:R1:W-:Y:S03]  /*2d1e0*/  STL.64 [R1+0x3c8], R6 ;  /* 0x0003c80601007387 */ /* 0x0003e60000100a00 */
[----:B0-----:R-:W3:Y:S02]  /*2d1f0*/  LDL.LU.64 R4, [R1+0x28b8] ;  /* 0x0028b80001047983 */ /* 0x001ee40000300a00 */
[C---:B---3--:R-:W-:Y:S02]  /*2d200*/  HMMA.16816.F32 R20, R16.reuse, R4, R20 ;  /* 0x000000041014723c */ /* 0x048fe40000001814 */
[----:B------:R-:W3:Y:S11]  /*2d210*/  LDL.LU R4, [R1+0x330] ;  /* 0x0003300001047983 */ /* 0x000ef60000300800 */
[----:B------:R-:W-:Y:S10]  /*2d220*/  @!UPT UIADD3 URZ, URZ, URZ, URZ ;  /* 0x0000003f3f3ff290 */ /* 0x000ff4000fffe03f */
[----:B------:R0:W-:Y:S01]  /*2d230*/  STL.64 [R1+0x3b0], R20 ;  /* 0x0003b01401007387 */ /* 0x0001e20000100a00 */
[----:B------:R2:W-:Y:S02]  /*2d240*/  STL.64 [R1+0x3b8], R22 ;  /* 0x0003b81601007387 */ /* 0x0005e40000100a00 */
[----:B------:R-:W3:Y:S02]  /*2d250*/  LDL.LU R5, [R1+0x334] ;  /* 0x0003340001057983 */ /* 0x000ee40000300800 */
[----:B-1----:R-:W3:Y:S01]  /*2d260*/  LDL.LU R6, [R1+0x338] ;  /* 0x0003380001067983 */ /* 0x002ee20000300800 */
[----:B------:R-:W3:Y:S04]  /*2d270*/  LDL.LU R7, [R1+0x33c] ;  /* 0x00033c0001077983 */ /* 0x000ee80000300800 */
[----:B0-----:R-:W3:Y:S01]  /*2d280*/  LDL.LU R20, [R1+0x2f0] ;  /* 0x0002f00001147983 */ /* 0x001ee20000300800 */
[----:B------:R-:W3:Y:S02]  /*2d290*/  LDL.LU R21, [R1+0x2f4] ;  /* 0x0002f40001157983 */ /* 0x000ee40000300800 */
[----:B--2---:R-:W2:Y:S02]  /*2d2a0*/  LDL.LU R22, [R1+0x2f8] ;  /* 0x0002f80001167983 */ /* 0x004ea40000300800 */
[----:B------:R-:W2:Y:S02]  /*2d2b0*/  LDL.LU R23, [R1+0x2fc] ;  /* 0x0002fc0001177983 */ /* 0x000ea40000300800 */
[----:B--2---:R-:W-:Y:S01]  /*2d2c0*/  STL.64 [R1+0x2838], R22 ;  /* 0x0028381601007387 */ /* 0x004fe20000100a00 */
[----:B---3--:R0:W-:Y:S03]  /*2d2d0*/  STL.64 [R1+0x2830], R20 ;  /* 0x0028301401007387 */ /* 0x0081e60000100a00 */
[----:B0-----:R-:W2:Y:S01]  /*2d2e0*/  LDL.64 R20, [R1+0xa0] ;  /* 0x0000a00001147983 */ /* 0x001ea20000100a00 */
[----:B------:R-:W-:Y:S03]  /*2d2f0*/  HMMA.16816.F32 R8, R16, R24, R8 ;  /* 0x000000181008723c */ /* 0x000fe60000001808 */
[----:B--2---:R0:W-:Y:S04]  /*2d300*/  STL.64 [R1+0x2848], R20 ;  /* 0x0028481401007387 */ /* 0x0041e80000100a00 */
[----:B0-----:R-:W2:Y:S01]  /*2d310*/  LDL.64 R20, [R1+0xb0] ;  /* 0x0000b00001147983 */ /* 0x001ea20000100a00 */
[----:B------:R-:W-:-:S02]  /*2d320*/  IMAD.MOV.U32 R29, RZ, RZ, R24 ;  /* 0x000000ffff1d7224 */ /* 0x000fc400078e0018 */
[----:B------:R-:W-:Y:S01]  /*2d330*/  IMAD.MOV.U32 R28, RZ, RZ, R25 ;  /* 0x000000ffff1c7224 */ /* 0x000fe200078e0019 */
[----:B--2---:R0:W-:Y:S04]  /*2d340*/  STL.64 [R1+0x2850], R20 ;  /* 0x0028501401007387 */ /* 0x0041e80000100a00 */
[----:B0-----:R-:W2:Y:S08]  /*2d350*/  LDL.64 R20, [R1+0xc0] ;  /* 0x0000c00001147983 */ /* 0x001eb00000100a00 */
[----:B------:R-:W-:Y:S02]  /*2d360*/  STL.64 [R1+0x3a0], R8 ;  /* 0x0003a00801007387 */ /* 0x000fe40000100a00 */
[----:B------:R0:W-:Y:S02]  /*2d370*/  STL.64 [R1+0x3a8], R10 ;  /* 0x0003a80a01007387 */ /* 0x0001e40000100a00 */
[----:B0-----:R-:W3:Y:S01]  /*2d380*/  LDL.LU.64 R10, [R1+0x28b0] ;  /* 0x0028b000010a7983 */ /* 0x001ee20000300a00 */
[----:B------:R-:W3:Y:S02]  /*2d390*/  LDL.LU.64 R8, [R1+0x28a8] ;  /* 0x0028a80001087983 */ /* 0x000ee40000300a00 */
[----:B------:R-:W3:Y:S02]  /*2d3a0*/  LDL.LU.64 R24, [R1+0x28a0] ;  /* 0x0028a00001187983 */ /* 0x000ee40000300a00 */
[C---:B---3--:R-:W-:Y:S01]  /*2d3b0*/  HMMA.16816.F32 R24, R16.reuse, R24, R8 ;  /* 0x000000181018723c */ /* 0x048fe20000001808 */
[----:B------:R-:W3:Y:S01]  /*2d3c0*/  LDL.LU.64 R10, [R1+0x2898] ;  /* 0x00289800010a7983 */ /* 0x000ee20000300a00 */
[----:B------:R-:W3:Y:S11]  /*2d3d0*/  LDL.LU.64 R8, [R1+0x2890] ;  /* 0x0028900001087983 */ /* 0x000ef60000300a00 */
[----:B------:R-:W-:Y:S10]  /*2d3e0*/  @!UPT UIADD3 URZ, URZ, URZ, URZ ;  /* 0x0000003f3f3ff290 */ /* 0x000ff4000fffe03f */
[----:B------:R0:W-:Y:S01]  /*2d3f0*/  STL.64 [R1+0x390], R24 ;  /* 0x0003901801007387 */ /* 0x0001e20000100a00 */
[----:B------:R3:W-:Y:S03]  /*2d400*/  STL.64 [R1+0x398], R26 ;  /* 0x0003981a01007387 */ /* 0x0007e60000100a00 */
[----:B0-----:R-:W3:Y:S02]  /*2d410*/  LDL.LU.64 R24, [R1+0x2888] ;  /* 0x0028880001187983 */ /* 0x001ee40000300a00 */
[C---:B---3--:R-:W-:Y:S02]  /*2d420*/  HMMA.16816.F32 R24, R16.reuse, R24, R8 ;  /* 0x000000181018723c */ /* 0x048fe40000001808 */
[----:B------:R-:W3:Y:S01]  /*2d430*/  LDL.LU.64 R10, [R1+0x2880] ;  /* 0x00288000010a7983 */ /* 0x000ee20000300a00 */
[----:B------:R-:W2:Y:S11]  /*2d440*/  LDL.LU.64 R8, [R1+0x2878] ;  /* 0x0028780001087983 */ /* 0x000eb60000300a00 */
[----:B------:R-:W-:Y:S09]  /*2d450*/  @!UPT UIADD3 URZ, URZ, URZ, URZ ;  /* 0x0000003f3f3ff290 */ /* 0x000ff2000fffe03f */
[----:B------:R0:W-:Y:S01]  /*2d460*/  STL.64 [R1+0x380], R24 ;  /* 0x0003801801007387 */ /* 0x0001e20000100a00 */
[----:B------:R-:W-:Y:S03]  /*2d470*/  STL.64 [R1+0x388], R26 ;  /* 0x0003881a01007387 */ /* 0x000fe60000100a00 */
[----:B0-----:R-:W4:Y:S02]  /*2d480*/  LDL.LU.64 R24, [R1+0x2870] ;  /* 0x0028700001187983 */ /* 0x001f240000300a00 */
[C---:B----4-:R-:W-:Y:S11]  /*2d490*/  HMMA.16816.F32 R12, R16.reuse, R24, R12 ;  /* 0x00000018100c723c */ /* 0x050ff6000000180c */
[----:B------:R-:W-:Y:S11]  /*2d4a0*/  @!UPT UIADD3 URZ, URZ, URZ, URZ ;  /* 0x0000003f3f3ff290 */ /* 0x000ff6000fffe03f */
[----:B------:R-:W-:Y:S01]  /*2d4b0*/  @!UPT UIADD3 URZ, URZ, URZ, URZ ;  /* 0x0000003f3f3ff290 */ /* 0x000fe2000fffe03f */
[----:B------:R0:W-:Y:S01]  /*2d4c0*/  STL.64 [R1+0x370], R12 ;  /* 0x0003700c01007387 */ /* 0x0001e20000100a00 */
[----:B------:R-:W-:Y:S03]  /*2d4d0*/  STL.64 [R1+0x378], R14 ;  /* 0x0003780e01007387 */ /* 0x000fe60000100a00 */
[----:B0-----:R-:W4:Y:S01]  /*2d4e0*/  LDL.LU.64 R12, [R1+0x2868] ;  /* 0x00286800010c7983 */ /* 0x001f220000300a00 */
[----:B------:R0:W-:Y:S03]  /*2d4f0*/  STL.64 [R1+0x27e0], R24 ;  /* 0x0027e01801007387 */ /* 0x0001e60000100a00 */
[----:B0-----:R-:W4:Y:S01]  /*2d500*/  LDL.LU R24, [R1+0x340] ;  /* 0x0003400001187983 */ /* 0x001f220000300800 */
[----:B------:R-:W4:Y:S02]  /*2d510*/  LDL.LU R25, [R1+0x344] ;  /* 0x0003440001197983 */ /* 0x000f240000300800 */
[----:B------:R-:W4:Y:S02]  /*2d520*/  LDL.LU R26, [R1+0x348] ;  /* 0x00034800011a7983 */ /* 0x000f240000300800 */
[----:B------:R-:W4:Y:S02]  /*2d530*/  LDL.LU R27, [R1+0x34c] ;  /* 0x00034c00011b7983 */ /* 0x000f240000300800 */
[C---:B----4-:R-:W-:Y:S11]  /*2d540*/  HMMA.16816.F32 R24, R16.reuse, R12, R24 ;  /* 0x0000000c1018723c */ /* 0x050ff60000001818 */
[----:B------:R-:W-:Y:S11]  /*2d550*/  @!UPT UIADD3 URZ, URZ, URZ, URZ ;  /* 0x0000003f3f3ff290 */ /* 0x000ff6000fffe03f */
[----:B------:R-:W-:Y:S01]  /*2d560*/  @!UPT UIADD3 URZ, URZ, URZ, URZ ;  /* 0x0000003f3f3ff290 */ /* 0x000fe2000fffe03f */
[----:B------:R0:W-:Y:S01]  /*2d570*/  STL.64 [R1+0x710], R24 ;  /* 0x0007101801007387 */ /* 0x0001e20000100a00 */
[----:B------:R-:W-:Y:S03]  /*2d580*/  STL.64 [R1+0x718], R26 ;  /* 0x0007181a01007387 */ /* 0x000fe60000100a00 */
[----:B0-----:R-:W4:Y:S01]  /*2d590*/  LDL.64 R24, [R1+0x80] ;  /* 0x0000800001187983 */ /* 0x001f220000100a00 */
[----:B--2---:R-:W-:Y:S03]  /*2d5a0*/  HMMA.16816.F32 R16, R16, R8, R4 ;  /* 0x000000081010723c */ /* 0x004fe60000001804 */
[----:B----4-:R0:W-:Y:S04]  /*2d5b0*/  STL.64 [R1+0x2840], R24 ;  /* 0x0028401801007387 */ /* 0x0101e80000100a00 */
[----:B0-----:R-:W2:Y:S01]  /*2d5c0*/  LDL.LU R24, [R1+0x300] ;  /* 0x0003000001187983 */ /* 0x001ea20000300800 */
[----:B------:R-:W2:Y:S02]  /*2d5d0*/  LDL.LU R25, [R1+0x304] ;  /* 0x0003040001197983 */ /* 0x000ea40000300800 */
[----:B------:R-:W2:Y:S02]  /*2d5e0*/  LDL.LU R26, [R1+0x308] ;  /* 0x00030800011a7983 */ /* 0x000ea40000300800 */
[----:B------:R-:W2:Y:S01]  /*2d5f0*/  LDL.LU R27, [R1+0x30c] ;  /* 0x00030c00011b7983 */ /* 0x000ea20000300800 */
[----:B------:R0:W-:Y:S01]  /*2d600*/  STL [R1+0x2774], R12 ;  /* 0x0027740c01007387 */ /* 0x0001e20000100800 */
[----:B------:R1:W-:Y:S03]  /*2d610*/  STL [R1+0x2770], R13 ;  /* 0x0027700d01007387 */ /* 0x0003e60000100800 */
[----:B0-----:R-:W4:Y:S01]  /*2d620*/  LDL.LU R12, [R1+0x320] ;  /* 0x00032000010c7983 */ /* 0x001f220000300800 */
[----:B-1----:R-:W4:Y:S02]  /*2d630*/  LDL.LU R13, [R1+0x324] ;  /* 0x00032400010d7983 */ /* 0x002f240000300800 */
[----:B------:R-:W4:Y:S02]  /*2d640*/  LDL.LU R14, [R1+0x328] ;  /* 0x00032800010e7983 */ /* 0x000f240000300800 */
[----:B------:R-:W4:Y:S01]  /*2d650*/  LDL.LU R15, [R1+0x32c] ;  /* 0x00032c00010f7983 */ /* 0x000f220000300800 */
[----:B------:R-:W4:Y:S01]  /*2d660*/  LDL.LU.64 R6, [R1+0x2860] ;  /* 0x0028600001067983 */ /* 0x000f220000300a00 */
[----:B------:R-:W4:Y:S02]  /*2d670*/  LDL.LU.64 R4, [R1+0x2858] ;  /* 0x0028580001047983 */ /* 0x000f240000300a00 */
[----:B------:R0:W-:Y:S02]  /*2d680*/  STL.64 [R1+0x360], R16 ;  /* 0x0003601001007387 */ /* 0x0001e40000100a00 */
[----:B------:R1:W-:Y:S01]  /*2d690*/  STL.64 [R1+0x368], R18 ;  /* 0x0003681201007387 */ /* 0x0003e20000100a00 */
[----:B0-----:R-:W2:Y:S01]  /*2d6a0*/  LDL.LU R16, [R1+0x2e0] ;  /* 0x0002e00001107983 */ /* 0x001ea20000300800 */
[----:B------:R-:W2:Y:S02]  /*2d6b0*/  LDL.LU R17, [R1+0x2e4] ;  /* 0x0002e40001117983 */ /* 0x000ea40000300800 */
[----:B-1----:R-:W2:Y:S02]  /*2d6c0*/  LDL.LU R18, [R1+0x2e8] ;  /* 0x0002e80001127983 */ /* 0x002ea40000300800 */
[----:B------:R-:W2:Y:S01]  /*2d6d0*/  LDL.LU R19, [R1+0x2ec] ;  /* 0x0002ec0001137983 */ /* 0x000ea20000300800 */
[----:B---3--:R-:W-:Y:S01]  /*2d6e0*/  STL.64 [R1+0x2768], R10 ;  /* 0x0027680a01007387 */ /* 0x008fe20000100a00 */
[----:B------:R0:W-:Y:S03]  /*2d6f0*/  STL.64 [R1+0x2760], R8 ;  /* 0x0027600801007387 */ /* 0x0001e60000100a00 */
[----:B0-----:R-:W3:Y:S01]  /*2d700*/  LDL.LU R8, [R1+0x310] ;  /* 0x0003100001087983 */ /* 0x001ee20000300800 */
[----:B------:R-:W3:Y:S02]  /*2d710*/  LDL.LU R9, [R1+0x314] ;  /* 0x0003140001097983 */ /* 0x000ee40000300800 */
[----:B------:R-:W3:Y:S02]  /*2d720*/  LDL.LU R10, [R1+0x318] ;  /* 0x00031800010a7983 */ /* 0x000ee40000300800 */
[----:B------:R-:W3:Y:S01]  /*2d730*/  LDL.LU R11, [R1+0x31c] ;  /* 0x00031c00010b7983 */ /* 0x000ee20000300800 */
[C---:B----4-:R-:W-:Y:S11]  /*2d740*/  HMMA.16816.F32 R12, R4.reuse, R20, R12 ;  /* 0x00000014040c723c */ /* 0x050ff6000000180c */
[----:B------:R-:W-:Y:S11]  /*2d750*/  @!UPT UIADD3 URZ, URZ, URZ, URZ ;  /* 0x0000003f3f3ff290 */ /* 0x000ff6000fffe03f */
[----:B------:R-:W-:Y:S01]  /*2d760*/  @!UPT UIADD3 URZ, URZ, URZ, URZ ;  /* 0x0000003f3f3ff290 */ /* 0x000fe2000fffe03f */
[----:B------:R-:W-:Y:S01]  /*2d770*/  STL.64 [R1+0x350], R12 ;  /* 0x0003500c01007387 */ /* 0x000fe20000100a00 */
[----:B------:R0:W-:Y:S02]  /*2d780*/  STL.64 [R1+0x358], R14 ;  /* 0x0003580e01007387 */ /* 0x0001e40000100a00 */
[----:B0-----:R-:W-:Y:S02]  /*2d790*/  IMAD.MOV.U32 R15, RZ, RZ, R20 ;  /* 0x000000ffff0f7224 */ /* 0x001fe400078e0014 */
[----:B------:R-:W-:Y:S02]  /*2d7a0*/  IMAD.MOV.U32 R14, RZ, RZ, R21 ;  /* 0x000000ffff0e7224 */ /* 0x000fe400078e0015 */
[----:B------:R-:W3:Y:S03]  /*2d7b0*/  LDL.LU.64 R20, [R1+0x2850] ;  /* 0x0028500001147983 */ /* 0x000ee60000300a00 */
[----:B------:R-:W-:Y:S02]  /*2d7c0*/  STL [R1+0x277c], R14 ;  /* 0x00277c0e01007387 */ /* 0x000fe40000100800 */
[----:B------:R-:W-:Y:S02]  /*2d7d0*/  STL [R1+0x2778], R15 ;  /* 0x0027780f01007387 */ /* 0x000fe40000100800 */
[----:B------:R-:W4:Y:S01]  /*2d7e0*/  LDL.64 R12, [R1+0x90] ;  /* 0x00009000010c7983 */ /* 0x000f220000100a00 */
[C---:B---3--:R-:W-:Y:S11]  /*2d7f0*/  HMMA.16816.F32 R8, R4.reuse, R20, R8 ;  /* 0x000000140408723c */ /* 0x048ff60000001808 */
        /* <DEDUP_REMOVED lines=14> */
[----:B------:R-:W4:Y:S02]  /*2d8e0*/  LDL.LU.64 R22, [R1+0x2838] ;  /* 0x0028380001167983 */ /* 0x000f240000300a00 */
[----:B------:R-:W4:Y:S02]  /*2d8f0*/  LDL.LU.64 R20, [R1+0x2830] ;  /* 0x0028300001147983 */ /* 0x000f240000300a00 */
[----:B------:R-:W-:Y:S01]  /*2d900*/  STL.64 [R1+0x2788], R10 ;  /* 0x0027880a01007387 */ /* 0x000fe20000100a00 */
[----:B------:R4:W-:Y:S02]  /*2d910*/  STL.64 [R1+0x2780], R8 ;  /* 0x0027800801007387 */ /* 0x0009e40000100a00 */
[----:B----4-:R-:W-:Y:S11]  /*2d920*/  HMMA.16816.F32 R8, R4, R12, R20 ;  /* 0x0000000c0408723c */ /* 0x010ff60000001814 */
[----:B------:R-:W-:Y:S11]  /*2d930*/  @!UPT UIADD3 URZ, URZ, URZ, URZ ;  /* 0x0000003f3f3ff290 */ /* 0x000ff6000fffe03f */
[----:B------:R-:W-:Y:S01]  /*2d940*/  @!UPT UIADD3 URZ, URZ, URZ, URZ ;  /* 0x0000003f3f3ff290 */ /* 0x000fe2000fffe03f */
[----:B------:R0:W-:Y:S01]  /*2d950*/  STL.64 [R1+0x320], R8 ;  /* 0x0003200801007387 */ /* 0x0001e20000100a00 */
[----:B------:R1:W-:Y:S03]  /*2d960*/  STL.64 [R1+0x328], R10 ;  /* 0x0003280a01007387 */ /* 0x0003e60000100a00 */
[----:B0-----:R-:W3:Y:S01]  /*2d970*/  LDL.LU R8, [R1+0x640] ;  /* 0x0006400001087983 */ /* 0x001ee20000300800 */
[----:B------:R-:W3:Y:S02]  /*2d980*/  LDL.LU R9, [R1+0x644] ;  /* 0x0006440001097983 */ /* 0x000ee40000300800 */
[----:B-1----:R-:W4:Y:S02]  /*2d990*/  LDL.LU R10, [R1+0x648] ;  /* 0x00064800010a7983 */ /* 0x002f240000300800 */
[----:B------:R-:W4:Y:S02]  /*2d9a0*/  LDL.LU R11, [R1+0x64c] ;  /* 0x00064c00010b7983 */ /* 0x000f240000300800 */
[----:B----4-:R-:W-:Y:S01]  /*2d9b0*/  STL.64 [R1+0x2798], R10 ;  /* 0x0027980a01007387 */ /* 0x010fe20000100a00 */
[----:B---3--:R0:W-:Y:S03]  /*2d9c0*/  STL.64 [R1+0x2790], R8 ;  /* 0x0027900801007387 */ /* 0x0081e60000100a00 */
[----:B0-----:R-:W3:Y:S04]  /*2d9d0*/  LDL.64 R8, [R1] ;  /* 0x0000000001087983 */ /* 0x001ee80000100a00 */
[----:B---3--:R0:W-:Y:S04]  /*2d9e0*/  STL.64 [R1+0x27b0], R8 ;  /* 0x0027b00801007387 */ /* 0x0081e80000100a00 */
[----:B0-----:R-:W3:Y:S01]  /*2d9f0*/  LDL.64 R8, [R1+0x10] ;  /* 0x0000100001087983 */ /* 0x001ee20000100a00 */
[----:B--2---:R-:W-:-:S02]  /*2da00*/  IMAD.MOV.U32 R23, RZ, RZ, R24 ;  /* 0x000000ffff177224 */ /* 0x004fc400078e0018 */
[----:B------:R-:W-:Y:S02]  /*2da10*/  IMAD.MOV.U32 R22, RZ, RZ, R25 ;  /* 0x000000ffff167224 */ /* 0x000fe400078e0019 */
[----:B------:R-:W-:Y:S02]  /*2da20*/  IMAD.MOV.U32 R21, RZ, RZ, R12 ;  /* 0x000000ffff157224 */ /* 0x000fe400078e000c */
[----:B------:R-:W-:Y:S01]  /*2da30*/  IMAD.MOV.U32 R20, RZ, RZ, R13 ;  /* 0x000000ffff147224 */ /* 0x000fe200078e000d */
[----:B---3--:R0:W-:Y:S02]  /*2da40*/  STL.64 [R1+0x27c8], R8 ;  /* 0x0027c80801007387 */ /* 0x0081e40000100a00 */
[C---:B0-----:R-:W-:Y:S11]  /*2da50*/  HMMA.16816.F32 R8, R4.reuse, R24, R16 ;  /* 0x000000180408723c */ /* 0x041ff60000001810 */
[----:B------:R-:W-:Y:S11]  /*2da60*/  @!UPT UIADD3 URZ, URZ, URZ, URZ ;  /* 0x0000003f3f3ff290 */ /* 0x000ff6000fffe03f */
[----:B------:R-:W-:Y:S01]  /*2da70*/  @!UPT UIADD3 URZ, URZ, URZ, URZ ;  /* 0x0000003f3f3ff290 */ /* 0x000fe2000fffe03f */
[----:B------:R0:W-:Y:S01]  /*2da80*/  STL.64 [R1+0x310], R8 ;  /* 0x0003100801007387 */ /* 0x0001e20000100a00 */
[----:B------:R1:W-:Y:S03]  /*2da90*/  STL.64 [R1+0x318], R10 ;  /* 0x0003180a01007387 */ /* 0x0003e60000100a00 */
[----:B0-----:R-:W2:Y:S01]  /*2daa0*/  LDL.LU R8, [R1+0x670] ;  /* 0x0006700001087983 */ /* 0x001ea20000300800 */
[----:B------:R-:W2:Y:S02]  /*2dab0*/  LDL.LU R9, [R1+0x674] ;  /* 0x0006740001097983 */ /* 0x000ea40000300800 */
[----:B-1----:R-:W3:Y:S02]  /*2dac0*/  LDL.LU R10, [R1+0x678] ;  /* 0x00067800010a7983 */ /* 0x002ee40000300800 */
[----:B------:R-:W3:Y:S01]  /*2dad0*/  LDL.LU R11, [R1+0x67c] ;  /* 0x00067c00010b7983 */ /* 0x000ee20000300800 */
[----:B------:R-:W4:Y:S01]  /*2dae0*/  LDL.LU R24, [R1+0x680] ;  /* 0x0006800001187983 */ /* 0x000f220000300800 */
[----:B------:R-:W4:Y:S02]  /*2daf0*/  LDL.LU R25, [R1+0x684] ;  /* 0x0006840001197983 */ /* 0x000f240000300800 */
[----:B------:R-:W2:Y:S02]  /*2db00*/  LDL.LU R26, [R1+0x688] ;  /* 0x00068800011a7983 */ /* 0x000ea40000300800 */
[----:B------:R-:W2:Y:S01]  /*2db10*/  LDL.LU R27, [R1+0x68c] ;  /* 0x00068c00011b7983 */ /* 0x000ea20000300800 */
[----:B------:R-:W2:Y:S01]  /*2db20*/  LDL.LU R12, [R1+0x690] ;  /* 0x00069000010c7983 */ /* 0x000ea20000300800 */
[----:B------:R-:W2:Y:S02]  /*2db30*/  LDL.LU R13, [R1+0x694] ;  /* 0x00069400010d7983 */ /* 0x000ea40000300800 */
[----:B------:R-:W2:Y:S02]  /*2db40*/  LDL.LU R14, [R1+0x698] ;  /* 0x00069800010e7983 */ /* 0x000ea40000300800 */
[----:B------:R-:W2:Y:S01]  /*2db50*/  LDL.LU R15, [R1+0x69c] ;  /* 0x00069c00010f7983 */ /* 0x000ea20000300800 */
[----:B------:R-:W3:Y:S04]  /*2db60*/  LDL.64 R16, [R1+0x70] ;  /* 0x0000700001107983 */ /* 0x000ee80000100a00 */
[----:B--2---:R-:W-:Y:S01]  /*2db70*/  STL.64 [R1+0x2800], R14 ;  /* 0x0028000e01007387 */ /* 0x004fe20000100a00 */
[----:B------:R0:W-:Y:S03]  /*2db80*/  STL.64 [R1+0x27f8], R12 ;  /* 0x0027f80c01007387 */ /* 0x0001e60000100a00 */
[----:B0-----:R-:W2:Y:S04]  /*2db90*/  LDL.64 R12, [R1+0x50] ;  /* 0x00005000010c7983 */ /* 0x001ea80000100a00 */
[----:B--2---:R0:W-:Y:S04]  /*2dba0*/  STL.64 [R1+0x2810], R12 ;  /* 0x0028100c01007387 */ /* 0x0041e80000100a00 */
[----:B0-----:R-:W2:Y:S04]  /*2dbb0*/  LDL.64 R12, [R1+0x60] ;  /* 0x00006000010c7983 */ /* 0x001ea80000100a00 */
[----:B--2---:R0:W-:Y:S04]  /*2dbc0*/  STL.64 [R1+0x2828], R12 ;  /* 0x0028280c01007387 */ /* 0x0041e80000100a00 */
[----:B0-----:R-:W3:Y:S01]  /*2dbd0*/  LDL.LU R12, [R1+0x2d0] ;  /* 0x0002d000010c7983 */ /* 0x001ee20000300800 */
[----:B------:R-:W3:Y:S02]  /*2dbe0*/  LDL.LU R13, [R1+0x2d4] ;  /* 0x0002d400010d7983 */ /* 0x000ee40000300800 */
[----:B------:R-:W3:Y:S02]  /*2dbf0*/  LDL.LU R14, [R1+0x2d8] ;  /* 0x0002d800010e7983 */ /* 0x000ee40000300800 */
[----:B------:R-:W3:Y:S01]  /*2dc00*/  LDL.LU R15, [R1+0x2dc] ;  /* 0x0002dc00010f7983 */ /* 0x000ee20000300800 */
[----:B------:R-:W-:Y:S01]  /*2dc10*/  STL.64 [R1+0x27f0], R26 ;  /* 0x0027f01a01007387 */ /* 0x000fe20000100a00 */
[----:B----4-:R0:W-:Y:S03]  /*2dc20*/  STL.64 [R1+0x27e8], R24 ;  /* 0x0027e81801007387 */ /* 0x0101e60000100a00 */
[----:B0-----:R-:W2:Y:S04]  /*2dc30*/  LDL.64 R24, [R1+0x40] ;  /* 0x0000400001187983 */ /* 0x001ea80000100a00 */
[----:B--2---:R0:W-:Y:S04]  /*2dc40*/  STL.64 [R1+0x2808], R24 ;  /* 0x0028081801007387 */ /* 0x0041e80000100a00 */
[----:B0-----:R-:W2:Y:S01]  /*2dc50*/  LDL.LU R24, [R1+0x6a0] ;  /* 0x0006a00001187983 */ /* 0x001ea20000300800 */
[----:B------:R-:W2:Y:S02]  /*2dc60*/  LDL.LU R25, [R1+0x6a4] ;  /* 0x0006a40001197983 */ /* 0x000ea40000300800 */
[----:B------:R-:W4:Y:S02]  /*2dc70*/  LDL.LU R26, [R1+0x6a8] ;  /* 0x0006a800011a7983 */ /* 0x000f240000300800 */
[----:B------:R-:W4:Y:S01]  /*2dc80*/  LDL.LU R27, [R1+0x6ac] ;  /* 0x0006ac00011b7983 */ /* 0x000f220000300800 */
[----:B---3--:R-:W-:Y:S01]  /*2dc90*/  HMMA.16816.F32 R12, R4, R16, R12 ;  /* 0x00000010040c723c */ /* 0x008fe2000000180c */
[----:B----4-:R-:W-:Y:S01]  /*2dca0*/  STL.64 [R1+0x2820], R26 ;  /* 0x0028201a01007387 */ /* 0x010fe20000100a00 */
[----:B--2---:R0:W-:Y:S03]  /*2dcb0*/  STL.64 [R1+0x2818], R24 ;  /* 0x0028181801007387 */ /* 0x0041e60000100a00 */
[----:B0-----:R-:W2:Y:S01]  /*2dcc0*/  LDL.LU R24, [R1+0x6b0] ;  /* 0x0006b00001187983 */ /* 0x001ea20000300800 */
[----:B------:R-:W2:Y:S02]  /*2dcd0*/  LDL.LU R25, [R1+0x6b4] ;  /* 0x0006b40001197983 */ /* 0x000ea40000300800 */
[----:B------:R-:W2:Y:S02]  /*2dce0*/  LDL.LU R26, [R1+0x6b8] ;  /* 0x0006b800011a7983 */ /* 0x000ea40000300800 */
[----:B------:R-:W2:Y:S01]  /*2dcf0*/  LDL.LU R27, [R1+0x6bc] ;  /* 0x0006bc00011b7983 */ /* 0x000ea20000300800 */
[----:B------:R-:W-:Y:S01]  /*2dd00*/  STL.64 [R1+0x27d8], R10 ;  /* 0x0027d80a01007387 */ /* 0x000fe20000100a00 */
[----:B------:R0:W-:Y:S03]  /*2dd10*/  STL.64 [R1+0x27d0], R8 ;  /* 0x0027d00801007387 */ /* 0x0001e60000100a00 */
[----:B0-----:R-:W3:Y:S01]  /*2dd20*/  LDL.64 R8, [R1+0x30] ;  /* 0x0000300001087983 */ /* 0x001ee20000100a00 */
[----:B------:R-:W-:Y:S02]  /*2dd30*/  STL.64 [R1+0x27a8], R22 ;  /* 0x0027a81601007387 */ /* 0x000fe40000100a00 */
[----:B------:R0:W-:Y:S02]  /*2dd40*/  STL.64 [R1+0x27a0], R20 ;  /* 0x0027a01401007387 */ /* 0x0001e40000100a00 */
[----:B0-----:R-:W4:Y:S01]  /*2dd50*/  LDL.LU R20, [R1+0x650] ;  /* 0x0006500001147983 */ /* 0x001f220000300800 */
[----:B------:R-:W4:Y:S02]  /*2dd60*/  LDL.LU R21, [R1+0x654] ;  /* 0x0006540001157983 */ /* 0x000f240000300800 */
[----:B------:R-:W2:Y:S02]  /*2dd70*/  LDL.LU R22, [R1+0x658] ;  /* 0x0006580001167983 */ /* 0x000ea40000300800 */
[----:B------:R-:W2:Y:S02]  /*2dd80*/  LDL.LU R23, [R1+0x65c] ;  /* 0x00065c0001177983 */ /* 0x000ea40000300800 */
[----:B------:R-:W-:-:S02]  /*2dd90*/  IMAD.MOV.U32 R2, RZ, RZ, R16 ;  /* 0x000000ffff027224 */ /* 0x000fc400078e0010 */
[----:B------:R-:W-:Y:S02]  /*2dda0*/  IMAD.MOV.U32 R0, RZ, RZ, R17 ;  /* 0x000000ffff007224 */ /* 0x000fe400078e0011 */
[----:B------:R-:W0:Y:S04]  /*2ddb0*/  LDSM.16.MT88.4 R16, [R3+0x8300] ;  /* 0x008300000310783b */ /* 0x000e280000004200 */
[----:B--2---:R-:W-:Y:S01]  /*2ddc0*/  STL.64 [R1+0x27c0], R22 ;  /* 0x0027c01601007387 */ /* 0x004fe20000100a00 */
[----:B----4-:R1:W-:Y:S03]  /*2ddd0*/  STL.64 [R1+0x27b8], R20 ;  /* 0x0027b81401007387 */ /* 0x0103e60000100a00 */
[----:B-1----:R-:W2:Y:S01]  /*2dde0*/  LDL.LU R20, [R1+0x660] ;  /* 0x0006600001147983 */ /* 0x002ea20000300800 */
[----:B------:R-:W2:Y:S02]  /*2ddf0*/  LDL.LU R21, [R1+0x664] ;  /* 0x0006640001157983 */ /* 0x000ea40000300800 */
[----:B------:R-:W2:Y:S02]  /*2de00*/  LDL.LU R22, [R1+0x668] ;  /* 0x0006680001167983 */ /* 0x000ea40000300800 */
[----:B------:R-:W2:Y:S01]  /*2de10*/  LDL.LU R23, [R1+0x66c] ;  /* 0x00066c0001177983 */ /* 0x000ea20000300800 */
[----:B------:R1:W-:Y:S01]  /*2de20*/  STL.64 [R1+0x300], R12 ;  /* 0x0003000c01007387 */ /* 0x0003e20000100a00 */
[----:B------:R-:W-:Y:S03]  /*2de30*/  STL.64 [R1+0x308], R14 ;  /* 0x0003080e01007387 */ /* 0x000fe60000100a00 */
[----:B-1----:R-:W4:Y:S01]  /*2de40*/  LDL.LU.64 R12, [R1+0x2828] ;  /* 0x00282800010c7983 */ /* 0x002f220000300a00 */
[----:B0-----:R0:W-:Y:S02]  /*2de50*/  STL.64 [R1+0x2630], R18 ;  /* 0x0026301201007387 */ /* 0x0011e40000100a00 */
[----:B------:R-:W-:Y:S01]  /*2de60*/  STL.64 [R1+0x2628], R16 ;  /* 0x0026281001007387 */ /* 0x000fe20000100a00 */
[----:B----4-:R-:W-:Y:S01]  /*2de70*/  HMMA.16816.F32 R24, R4, R12, R24 ;  /* 0x0000000c0418723c */ /* 0x010fe20000001818 */
[----:B0-----:R-:W-:-:S02]  /*2de80*/  IMAD.MOV.U32 R19, RZ, RZ, R12 ;  /* 0x000000ffff137224 */ /* 0x001fc400078e000c */
[----:B------:R-:W-:Y:S11]  /*2de90*/  IMAD.MOV.U32 R18, RZ, RZ, R13 ;  /* 0x000000ffff127224 */ /* 0x000ff600078e000d */
[----:B------:R-:W-:Y:S09]  /*2dea0*/  @!UPT UIADD3 URZ, URZ, URZ, URZ ;  /* 0x0000003f3f3ff290 */ /* 0x000ff2000fffe03f */
[----:B------:R-:W-:Y:S01]  /*2deb0*/  STL.64 [R1+0x2f0], R24 ;  /* 0x0002f01801007387 */ /* 0x000fe20000100a00 */
[----:B------:R0:W-:Y:S03]  /*2dec0*/  STL.64 [R1+0x2f8], R26 ;  /* 0x0002f81a01007387 */ /* 0x0001e60000100a00 */
[----:B0-----:R-:W4:Y:S01]  /*2ded0*/  LDL.LU.64 R26, [R1+0x2820] ;  /* 0x00282000011a7983 */ /* 0x001f220000300a00 */
[----:B------:R-:W4:Y:S02]  /*2dee0*/  LDL.LU.64 R24, [R1+0x2818] ;  /* 0x0028180001187983 */ /* 0x000f240000300a00 */
[----:B------:R-:W4:Y:S02]  /*2def0*/  LDL.LU.64 R12, [R1+0x2810] ;  /* 0x00281000010c7983 */ /* 0x000f240000300a00 */
[----:B------:R-:W-:Y:S02]  /*2df00*/  IMAD.MOV.U32 R16, RZ, RZ, R29 ;  /* 0x000000ffff107224 */ /* 0x000fe400078e001d */
[----:B------:R-:W-:Y:S01]  /*2df10*/  IMAD.MOV.U32 R17, RZ, RZ, R28 ;  /* 0x000000ffff117224 */ /* 0x000fe200078e001c */
[----:B----4-:R-:W-:Y:S01]  /*2df20*/  HMMA.16816.F32 R24, R4, R12, R24 ;  /* 0x0000000c0418723c */ /* 0x010fe20000001818 */
[----:B------:R-:W-:-:S02]  /*2df30*/  IMAD.MOV.U32 R29, RZ, RZ, R12 ;  /* 0x000000ffff1d7224 */ /* 0x000fc400078e000c */
[----:B------:R-:W-:Y:S11]  /*2df40*/  IMAD.MOV.U32 R28, RZ, RZ, R13 ;  /* 0x000000ffff1c7224 */ /* 0x000ff600078e000d */
[----:B------:R-:W-:Y:S09]  /*2df50*/  @!UPT UIADD3 URZ, URZ, URZ, URZ ;  /* 0x0000003f3f3ff290 */ /* 0x000ff2000fffe03f */
[----:B------:R0:W-:Y:S01]  /*2df60*/  STL.64 [R1+0x700], R24 ;  /* 0x0007001801007387 */ /* 0x0001e20000100a00 */
[----:B------:R1:W-:Y:S03]  /*2df70*/  STL.64 [R1+0x708], R26 ;  /* 0x0007081a01007387 */ /* 0x0003e60000100a00 */
[----:B0-----:R-:W4:Y:S01]  /*2df80*/  LDL.LU.64 R24, [R1+0x2808] ;  /* 0x0028080001187983 */ /* 0x001f220000300a00 */
[----:B------:R-:W4:Y:S02]  /*2df90*/  LDL.LU.64 R14, [R1+0x2800] ;  /* 0x00280000010e7983 */ /* 0x000f240000300a00 */
[----:B------:R-:W4:Y:S02]  /*2dfa0*/  LDL.LU.64 R12, [R1+0x27f8] ;  /* 0x0027f800010c7983 */ /* 0x000f240000300a00 */
[C---:B----4-:R-:W-:Y:S11]  /*2dfb0*/  HMMA.16816.F32 R12, R4.reuse, R24, R12 ;  /* 0x00000018040c723c */ /* 0x050ff6000000180c */
[----:B------:R-:W-:Y:S11]  /*2dfc0*/  @!UPT UIADD3 URZ, URZ, URZ, URZ ;  /* 0x0000003f3f3ff290 */ /* 0x000ff6000fffe03f */
[----:B------:R-:W-:Y:S01]  /*2dfd0*/  @!UPT UIADD3 URZ, URZ, URZ, URZ ;  /* 0x0000003f3f3ff290 */ /* 0x000fe2000fffe03f */
[----:B------:R0:W-:Y:S01]  /*2dfe0*/  STL.64 [R1+0x6f0], R12 ;  /* 0x0006f00c01007387 */ /* 0x0001e20000100a00 */
[----:B------:R-:W-:Y:S02]  /*2dff0*/  STL.64 [R1+0x6f8], R14 ;  /* 0x0006f80e01007387 */ /* 0x000fe40000100a00 */
[----:B-1----:R-:W3:Y:S02]  /*2e000*/  LDL.LU.64 R26, [R1+0x27f0] ;  /* 0x0027f000011a7983 */ /* 0x002ee40000300a00 */
[----:B0-----:R-:W-:Y:S02]  /*2e010*/  IMAD.MOV.U32 R12, RZ, RZ, R24 ;  /* 0x000000ffff0c7224 */ /* 0x001fe400078e0018 */
[----:B------:R-:W-:Y:S02]  /*2e020*/  IMAD.MOV.U32 R13, RZ, RZ, R25 ;  /* 0x000000ffff0d7224 */ /* 0x000fe400078e0019 */
[----:B------:R-:W3:Y:S02]  /*2e030*/  LDL.LU.64 R24, [R1+0x27e8] ;  /* 0x0027e80001187983 */ /* 0x000ee40000300a00 */
[C---:B---3--:R-:W-:Y:S11]  /*2e040*/  HMMA.16816.F32 R24, R4.reuse, R8, R24 ;  /* 0x000000080418723c */ /* 0x048ff60000001818 */
[----:B------:R-:W-:Y:S11]  /*2e050*/  @!UPT UIADD3 URZ, URZ, URZ, URZ ;  /* 0x0000003f3f3ff290 */ /* 0x000ff6000fffe03f */
[----:B------:R-:W-:Y:S01]  /*2e060*/  @!UPT UIADD3 URZ, URZ, URZ, URZ ;  /* 0x0000003f3f3ff290 */ /* 0x000fe2000fffe03f */
[----:B------:R0:W-:Y:S01]  /*2e070*/  STL.64 [R1+0x6e0], R24 ;  /* 0x0006e01801007387 */ /* 0x0001e20000100a00 */
[----:B------:R1:W-:Y:S03]  /*2e080*/  STL.64 [R1+0x6e8], R26 ;  /* 0x0006e81a01007387 */ /* 0x0003e60000100a00 */
[----:B0-----:R-:W3:Y:S01]  /*2e090*/  LDL.LU.64 R24, [R1+0x27e0] ;  /* 0x0027e00001187983 */ /* 0x001ee20000300a00 */
[----:B-1----:R-:W-:Y:S02]  /*2e0a0*/  IMAD.MOV.U32 R27, RZ, RZ, R8 ;  /* 0x000000ffff1b7224 */ /* 0x002fe400078e0008 */
[----:B------:R-:W-:Y:S02]  /*2e0b0*/  IMAD.MOV.U32 R26, RZ, RZ, R9 ;  /* 0x000000ffff1a7224 */ /* 0x000fe400078e0009 */
[----:B------:R-:W4:Y:S01]  /*2e0c0*/  LDL.LU.64 R10, [R1+0x27d8] ;  /* 0x0027d800010a7983 */ /* 0x000f220000300a00 */
[----:B------:R-:W4:Y:S02]  /*2e0d0*/  LDL.LU.64 R8, [R1+0x27d0] ;  /* 0x0027d00001087983 */ /* 0x000f240000300a00 */
[C---:B----4-:R-:W-:Y:S11]  /*2e0e0*/  HMMA.16816.F32 R8, R4.reuse, R16, R8 ;  /* 0x000000100408723c */ /* 0x050ff60000001808 */
[----:B------:R-:W-:Y:S11]  /*2e0f0*/  @!UPT UIADD3 URZ, URZ, URZ, URZ ;  /* 0x0000003f3f3ff290 */ /* 0x000ff6000fffe03f */
[----:B------:R-:W-:Y:S01]  /*2e100*/  @!UPT UIADD3 URZ, URZ, URZ, URZ ;  /* 0x0000003f3f3ff290 */ /* 0x000fe2000fffe03f */
[----:B------:R0:W-:Y:S01]  /*2e110*/  STL.64 [R1+0x6d0], R8 ;  /* 0x0006d00801007387 */ /* 0x0001e20000100a00 */
[----:B------:R-:W-:Y:S03]  /*2e120*/  STL.64 [R1+0x6d8], R10 ;  /* 0x0006d80a01007387 */ /* 0x000fe60000100a00 */
[----:B0-----:R-:W2:Y:S01]  /*2e130*/  LDL.LU.64 R8, [R1+0x27c8] ;  /* 0x0027c80001087983 */ /* 0x001ea20000300a00 */
[----:B------:R0:W-:Y:S01]  /*2e140*/  STL.64 [R1+0x2668], R16 ;  /* 0x0026681001007387 */ /* 0x0001e20000100a00 */
[C---:B--2---:R-:W-:Y:S01]  /*2e150*/  HMMA.16816.F32 R20, R4.reuse, R8, R20 ;  /* 0x000000080414723c */ /* 0x044fe20000001814 */
[----:B0-----:R-:W-:Y:S02]  /*2e160*/  IMAD.MOV.U32 R17, RZ, RZ, R8 ;  /* 0x000000ffff117224 */ /* 0x001fe400078e0008 */
        /* <DEDUP_REMOVED lines=14> */
[----:B------:R-:W4:Y:S02]  /*2e250*/  LDL.LU.64 R20, [R1+0x27a0] ;  /* 0x0027a00001147983 */ /* 0x000f240000300a00 */
[----:B------:R-:W3:Y:S02]  /*2e260*/  LDL.LU.64 R10, [R1+0x2798] ;  /* 0x00279800010a7983 */ /* 0x000ee40000300a00 */
[----:B------:R-:W3:Y:S02]  /*2e270*/  LDL.LU.64 R8, [R1+0x2790] ;  /* 0x0027900001087983 */ /* 0x000ee40000300a00 */
[----:B---3--:R-:W-:Y:S11]  /*2e280*/  HMMA.16816.F32 R8, R4, R24, R8 ;  /* 0x000000180408723c */ /* 0x008ff60000001808 */
[----:B------:R-:W-:Y:S11]  /*2e290*/  @!UPT UIADD3 URZ, URZ, URZ, URZ ;  /* 0x0000003f3f3ff290 */ /* 0x000ff6000fffe03f */
[----:B------:R-:W-:Y:S01]  /*2e2a0*/  @!UPT UIADD3 URZ, URZ, URZ, URZ ;  /* 0x0000003f3f3ff290 */ /* 0x000fe2000fffe03f */
[----:B------:R-:W-:Y:S01]  /*2e2b0*/  STL.64 [R1+0x6a0], R8 ;  /* 0x0006a00801007387 */ /* 0x000fe20000100a00 */
[----:B------:R0:W-:Y:S03]  /*2e2c0*/  STL.64 [R1+0x6a8], R10 ;  /* 0x0006a80a01007387 */ /* 0x0001e60000100a00 */
[----:B0-----:R-:W3:Y:S01]  /*2e2d0*/  LDL.LU.64 R10, [R1+0x2788] ;  /* 0x00278800010a7983 */ /* 0x001ee20000300a00 */
[----:B------:R-:W2:Y:S02]  /*2e2e0*/  LDL.LU.64 R8, [R1+0x2780] ;  /* 0x0027800001087983 */ /* 0x000ea40000300a00 */
[----:B------:R0:W-:Y:S02]  /*2e2f0*/  STL.64 [R1+0x2638], R24 ;  /* 0x0026381801007387 */ /* 0x0001e40000100a00 */
[----:B0-----:R-:W-:Y:S02]  /*2e300*/  IMAD.MOV.U32 R24, RZ, RZ, R14 ;  /* 0x000000ffff187224 */ /* 0x001fe400078e000e */
[----:B------:R-:W-:Y:S01]  /*2e310*/  IMAD.MOV.U32 R25, RZ, RZ, R15 ;  /* 0x000000ffff197224 */ /* 0x000fe200078e000f */
[----:B------:R-:W2:Y:S01]  /*2e320*/  LDL.LU R14, [R1+0x277c] ;  /* 0x00277c00010e7983 */ /* 0x000ea20000300800 */
[----:B------:R-:W2:Y:S03]  /*2e330*/  LDL.LU R15, [R1+0x2778] ;  /* 0x00277800010f7983 */ /* 0x000ea60000300800 */
[----:B------:R0:W-:Y:S02]  /*2e340*/  STL.64 [R1+0x2648], R24 ;  /* 0x0026481801007387 */ /* 0x0001e40000100a00 */
[----:B0-----:R-:W-:-:S02]  /*2e350*/  IMAD.MOV.U32 R24, RZ, RZ, R17 ;  /* 0x000000ffff187224 */ /* 0x001fc400078e0011 */
[----:B------:R-:W-:Y:S02]  /*2e360*/  IMAD.MOV.U32 R25, RZ, RZ, R16 ;  /* 0x000000ffff197224 */ /* 0x000fe400078e0010 */
[----:B------:R-:W-:Y:S02]  /*2e370*/  IMAD.MOV.U32 R16, RZ, RZ, R27 ;  /* 0x000000ffff107224 */ /* 0x000fe400078e001b */
[----:B------:R-:W-:-:S05]  /*2e380*/  IMAD.MOV.U32 R17, RZ, RZ, R26 ;  /* 0x000000ffff117224 */ /* 0x000fca00078e001a */
[----:B------:R-:W-:Y:S01]  /*2e390*/  STL.64 [R1+0x2680], R16 ;  /* 0x0026801001007387 */ /* 0x000fe20000100a00 */
[----:B------:R0:W-:Y:S03]  /*2e3a0*/  STL.64 [R1+0x2660], R24 ;  /* 0x0026601801007387 */ /* 0x0001e60000100a00 */
[----:B0-----:R-:W2:Y:S01]  /*2e3b0*/  LDL.LU R24, [R1+0x5e0] ;  /* 0x0005e00001187983 */ /* 0x001ea20000300800 */
[----:B------:R-:W2:Y:S02]  /*2e3c0*/  LDL.LU R25, [R1+0x5e4] ;  /* 0x0005e40001197983 */ /* 0x000ea40000300800 */
[----:B------:R-:W2:Y:S02]  /*2e3d0*/  LDL.LU R26, [R1+0x5e8] ;  /* 0x0005e800011a7983 */ /* 0x000ea40000300800 */
[----:B------:R-:W2:Y:S02]  /*2e3e0*/  LDL.LU R27, [R1+0x5ec] ;  /* 0x0005ec00011b7983 */ /* 0x000ea40000300800 */
[----:B------:R-:W-:-:S02]  /*2e3f0*/  IMAD.MOV.U32 R16, RZ, RZ, R12 ;  /* 0x000000ffff107224 */ /* 0x000fc400078e000c */
[----:B------:R-:W-:Y:S01]  /*2e400*/  IMAD.MOV.U32 R17, RZ, RZ, R13 ;  /* 0x000000ffff117224 */ /* 0x000fe200078e000d */
[----:B------:R-:W3:Y:S01]  /*2e410*/  LDL.LU R12, [R1+0x2774] ;  /* 0x00277400010c7983 */ /* 0x000ee20000300800 */
[----:B------:R-:W3:Y:S03]  /*2e420*/  LDL.LU R13, [R1+0x2770] ;  /* 0x00277000010d7983 */ /* 0x000ee60000300800 */
        /* <DEDUP_REMOVED lines=9> */
[----:B------:R0:W-:Y:S02]  /*2e4c0*/  STL.64 [R1+0x26b0], R16 ;  /* 0x0026b01001007387 */ /* 0x0001e40000100a00 */
[----:B0-----:R-:W-:Y:S02]  /*2e4d0*/  IMAD.MOV.U32 R16, RZ, RZ, R19 ;  /* 0x000000ffff107224 */ /* 0x001fe400078e0013 */
[----:B------:R-:W-:Y:S01]  /*2e4e0*/  IMAD.MOV.U32 R17, RZ, RZ, R18 ;  /* 0x000000ffff117224 */ /* 0x000fe200078e0012 */
[----:B--2---:R-:W-:Y:S01]  /*2e4f0*/  STL.64 [R1+0x2690], R26 ;  /* 0x0026901a01007387 */ /* 0x004fe20000100a00 */
[----:B------:R0:W-:Y:S03]  /*2e500*/  STL.64 [R1+0x2688], R24 ;  /* 0x0026881801007387 */ /* 0x0001e60000100a00 */
[----:B0-----:R-:W2:Y:S01]  /*2e510*/  LDL.LU R24, [R1+0x600] ;  /* 0x0006000001187983 */ /* 0x001ea20000300800 */
[----:B------:R-:W2:Y:S02]  /*2e520*/  LDL.LU R25, [R1+0x604] ;  /* 0x0006040001197983 */ /* 0x000ea40000300800 */
[----:B------:R-:W2:Y:S02]  /*2e530*/  LDL.LU R26, [R1+0x608] ;  /* 0x00060800011a7983 */ /* 0x000ea40000300800 */
[----:B------:R-:W2:Y:S01]  /*2e540*/  LDL.LU R27, [R1+0x60c] ;  /* 0x00060c00011b7983 */ /* 0x000ea20000300800 */
        /* <DEDUP_REMOVED lines=8> */
[----:B------:R-:W-:-:S05]  /*2e5d0*/  IMAD.MOV.U32 R17, RZ, RZ, R22 ;  /* 0x000000ffff117224 */ /* 0x000fca00078e0016 */
[----:B------:R-:W-:Y:S01]  /*2e5e0*/  STL.64 [R1+0x26f0], R16 ;  /* 0x0026f01001007387 */ /* 0x000fe20000100a00 */
[----:B------:R-:W-:Y:S02]  /*2e5f0*/  STL.64 [R1+0x26a8], R26 ;  /* 0x0026a81a01007387 */ /* 0x000fe40000100a00 */
[----:B------:R0:W-:Y:S02]  /*2e600*/  STL.64 [R1+0x26a0], R24 ;  /* 0x0026a01801007387 */ /* 0x0001e40000100a00 */
[----:B0-----:R-:W2:Y:S01]  /*2e610*/  LDL.LU R24, [R1+0x610] ;  /* 0x0006100001187983 */ /* 0x001ea20000300800 */
[----:B------:R-:W2:Y:S02]  /*2e620*/  LDL.LU R25, [R1+0x614] ;  /* 0x0006140001197983 */ /* 0x000ea40000300800 */
[----:B------:R-:W2:Y:S02]  /*2e630*/  LDL.LU R26, [R1+0x618] ;  /* 0x00061800011a7983 */ /* 0x000ea40000300800 */
[----:B------:R-:W2:Y:S02]  /*2e640*/  LDL.LU R27, [R1+0x61c] ;  /* 0x00061c00011b7983 */ /* 0x000ea40000300800 */
[----:B----4-:R-:W-:-:S02]  /*2e650*/  IMAD.MOV.U32 R16, RZ, RZ, R21 ;  /* 0x000000ffff107224 */ /* 0x010fc400078e0015 */
[----:B------:R-:W-:-:S05]  /*2e660*/  IMAD.MOV.U32 R17, RZ, RZ, R20 ;  /* 0x000000ffff117224 */ /* 0x000fca00078e0014 */
[----:B------:R3:W-:Y:S02]  /*2e670*/  STL.64 [R1+0x2708], R16 ;  /* 0x0027081001007387 */ /* 0x0007e40000100a00 */
[----:B---3--:R-:W-:Y:S02]  /*2e680*/  IMAD.MOV.U32 R16, RZ, RZ, R11 ;  /* 0x000000ffff107224 */ /* 0x008fe400078e000b */
[----:B------:R-:W-:-:S05]  /*2e690*/  IMAD.MOV.U32 R17, RZ, RZ, R10 ;  /* 0x000000ffff117224 */ /* 0x000fca00078e000a */
[----:B------:R-:W-:Y:S04]  /*2e6a0*/  STL.64 [R1+0x2720], R16 ;  /* 0x0027201001007387 */ /* 0x000fe80000100a00 */
[----:B--2---:R-:W-:Y:S01]  /*2e6b0*/  STL.64 [R1+0x26c0], R26 ;  /* 0x0026c01a01007387 */ /* 0x004fe20000100a00 */
[----:B------:R0:W-:Y:S03]  /*2e6c0*/  STL.64 [R1+0x26b8], R24 ;  /* 0x0026b81801007387 */ /* 0x0001e60000100a00 */
[----:B0-----:R-:W2:Y:S01]  /*2e6d0*/  LDL.LU R24, [R1+0x620] ;  /* 0x0006200001187983 */ /* 0x001ea20000300800 */
[----:B------:R-:W2:Y:S02]  /*2e6e0*/  LDL.LU R25, [R1+0x624] ;  /* 0x0006240001197983 */ /* 0x000ea40000300800 */
[----:B------:R-:W3:Y:S02]  /*2e6f0*/  LDL.LU R26, [R1+0x628] ;  /* 0x00062800011a7983 */ /* 0x000ee40000300800 */
[----:B------:R-:W3:Y:S02]  /*2e700*/  LDL.LU R27, [R1+0x62c] ;  /* 0x00062c00011b7983 */ /* 0x000ee40000300800 */
        /* <DEDUP_REMOVED lines=11> */
[----:B------:R-:W4:Y:S02]  /*2e7c0*/  LDL.LU R10, [R1+0x638] ;  /* 0x00063800010a7983 */ /* 0x000f240000300800 */
[----:B------:R-:W4:Y:S01]  /*2e7d0*/  LDL.LU R11, [R1+0x63c] ;  /* 0x00063c00010b7983 */ /* 0x000f220000300800 */
[----:B---3--:R-:W-:Y:S01]  /*2e7e0*/  STL.64 [R1+0x2700], R26 ;  /* 0x0027001a01007387 */ /* 0x008fe20000100a00 */
[----:B--2---:R0:W-:Y:S03]  /*2e7f0*/  STL.64 [R1+0x26f8], R24 ;  /* 0x0026f81801007387 */ /* 0x0041e60000100a00 */
[----:B0-----:R-:W2:Y:S01]  /*2e800*/  LDL.LU R24, [R1+0x280] ;  /* 0x0002800001187983 */ /* 0x001ea20000300800 */
[----:B------:R-:W2:Y:S02]  /*2e810*/  LDL.LU R25, [R1+0x284] ;  /* 0x0002840001197983 */ /* 0x000ea40000300800 */
[----:B------:R-:W3:Y:S02]  /*2e820*/  LDL.LU R26, [R1+0x288] ;  /* 0x00028800011a7983 */ /* 0x000ee40000300800 */
[----:B------:R-:W3:Y:S01]  /*2e830*/  LDL.LU R27, [R1+0x28c] ;  /* 0x00028c00011b7983 */ /* 0x000ee20000300800 */
[----:B------:R-:W2:Y:S01]  /*2e840*/  LDL.LU R20, [R1+0x2c0] ;  /* 0x0002c00001147983 */ /* 0x000ea20000300800 */
        /* <DEDUP_REMOVED lines=9> */
[----:B----4-:R-:W-:Y:S01]  /*2e8e0*/  HMMA.16816.F32 R8, R4, R12, R8 ;  /* 0x0000000c0408723c */ /* 0x010fe20000001808 */
[----:B---3--:R-:W-:Y:S01]  /*2e8f0*/  STL.64 [R1+0x2730], R26 ;  /* 0x0027301a01007387 */ /* 0x008fe20000100a00 */
[----:B--2---:R0:W-:Y:S03]  /*2e900*/  STL.64 [R1+0x2728], R24 ;  /* 0x0027281801007387 */ /* 0x0041e60000100a00 */
[----:B0-----:R-:W2:Y:S01]  /*2e910*/  LDL.LU R24, [R1+0x2a0] ;  /* 0x0002a00001187983 */ /* 0x001ea20000300800 */
[----:B------:R-:W2:Y:S02]  /*2e920*/  LDL.LU R25, [R1+0x2a4] ;  /* 0x0002a40001197983 */ /* 0x000ea40000300800 */
[----:B------:R-:W3:Y:S02]  /*2e930*/  LDL.LU R26, [R1+0x2a8] ;  /* 0x0002a800011a7983 */ /* 0x000ee40000300800 */
[----:B------:R-:W3:Y:S02]  /*2e940*/  LDL.LU R27, [R1+0x2ac] ;  /* 0x0002ac00011b7983 */ /* 0x000ee40000300800 */
[----:B------:R-:W-:-:S02]  /*2e950*/  IMAD.MOV.U32 R17, RZ, RZ, R14 ;  /* 0x000000ffff117224 */ /* 0x000fc400078e000e */
[----:B------:R-:W-:Y:S01]  /*2e960*/  IMAD.MOV.U32 R16, RZ, RZ, R15 ;  /* 0x000000ffff107224 */ /* 0x000fe200078e000f */
        /* <DEDUP_REMOVED lines=10> */
[----:B------:R0:W-:Y:S02]  /*2ea10*/  STL.64 [R1+0x2640], R12 ;  /* 0x0026400c01007387 */ /* 0x0001e40000100a00 */
[----:B0-----:R-:W2:Y:S01]  /*2ea20*/  LDL.LU R12, [R1+0x5c0] ;  /* 0x0005c000010c7983 */ /* 0x001ea20000300800 */
[----:B------:R-:W2:Y:S02]  /*2ea30*/  LDL.LU R13, [R1+0x5c4] ;  /* 0x0005c400010d7983 */ /* 0x000ea40000300800 */
[----:B------:R-:W2:Y:S02]  /*2ea40*/  LDL.LU R14, [R1+0x5c8] ;  /* 0x0005c800010e7983 */ /* 0x000ea40000300800 */
[----:B------:R-:W2:Y:S01]  /*2ea50*/  LDL.LU R15, [R1+0x5cc] ;  /* 0x0005cc00010f7983 */ /* 0x000ea20000300800 */
[----:B----4-:R-:W-:Y:S01]  /*2ea60*/  HMMA.16816.F32 R4, R4, R8, R20 ;  /* 0x000000080404723c */ /* 0x010fe20000001814 */
[----:B--2---:R-:W-:Y:S01]  /*2ea70*/  STL.64 [R1+0x2658], R14 ;  /* 0x0026580e01007387 */ /* 0x004fe20000100a00 */
[----:B------:R0:W-:Y:S03]  /*2ea80*/  STL.64 [R1+0x2650], R12 ;  /* 0x0026500c01007387 */ /* 0x0001e60000100a00 */
[----:B0-----:R-:W2:Y:S01]  /*2ea90*/  LDL.LU R12, [R1+0x5d0] ;  /* 0x0005d000010c7983 */ /* 0x001ea20000300800 */
[----:B------:R-:W2:Y:S02]  /*2eaa0*/  LDL.LU R13, [R1+0x5d4] ;  /* 0x0005d400010d7983 */ /* 0x000ea40000300800 */
[----:B------:R-:W2:Y:S02]  /*2eab0*/  LDL.LU R14, [R1+0x5d8] ;  /* 0x0005d800010e7983 */ /* 0x000ea40000300800 */
[----:B------:R-:W2:Y:S01]  /*2eac0*/  LDL.LU R15, [R1+0x5dc] ;  /* 0x0005dc00010f7983 */ /* 0x000ea20000300800 */
[----:B------:R-:W4:Y:S01]  /*2ead0*/  LDL.LU.64 R22, [R1+0x2758] ;  /* 0x0027580001167983 */ /* 0x000f220000300a00 */
[----:B------:R-:W4:Y:S11]  /*2eae0*/  LDL.LU.64 R20, [R1+0x2750] ;  /* 0x0027500001147983 */ /* 0x000f360000300a00 */
[----:B------:R-:W-:Y:S02]  /*2eaf0*/  STL.64 [R1+0x2e0], R4 ;  /* 0x0002e00401007387 */ /* 0x000fe40000100a00 */
[----:B------:R-:W-:Y:S01]  /*2eb00*/  STL.64 [R1+0x2e8], R6 ;  /* 0x0002e80601007387 */ /* 0x000fe20000100a00 */
[C---:B----4-:R-:W-:Y:S01]  /*2eb10*/  HMMA.16816.F32 R16, R20.reuse, R16, R24 ;  /* 0x000000101410723c */ /* 0x050fe20000001818 */
[----:B------:R-:W4:Y:S01]  /*2eb20*/  LDL.LU.64 R26, [R1+0x2748] ;  /* 0x00274800011a7983 */ /* 0x000f220000300a00 */
[----:B------:R-:W4:Y:S11]  /*2eb30*/  LDL.LU.64 R24, [R1+0x2740] ;  /* 0x0027400001187983 */ /* 0x000f360000300a00 */
[----:B------:R-:W-:Y:S10]  /*2eb40*/  @!UPT UIADD3 URZ, URZ, URZ, URZ ;  /* 0x0000003f3f3ff290 */ /* 0x000ff4000fffe03f */
[----:B------:R0:W-:Y:S01]  /*2eb50*/  STL.64 [R1+0x680], R16 ;  /* 0x0006801001007387 */ /* 0x0001e20000100a00 */
[----:B------:R4:W-:Y:S03]  /*2eb60*/  STL.64 [R1+0x688], R18 ;  /* 0x0006881201007387 */ /* 0x0009e60000100a00 */
[----:B0-----:R-:W4:Y:S02]  /*2eb70*/  LDL.LU.64 R16, [R1+0x2738] ;  /* 0x0027380001107983 */ /* 0x001f240000300a00 */
[C---:B----4-:R-:W-:Y:S02]  /*2eb80*/  HMMA.16816.F32 R16, R20.reuse, R16, R24 ;  /* 0x000000101410723c */ /* 0x050fe40000001818 */
[----:B------:R-:W4:Y:S01]  /*2eb90*/  LDL.LU.64 R26, [R1+0x2730] ;  /* 0x00273000011a7983 */ /* 0x000f220000300a00 */
[----:B------:R-:W4:Y:S11]  /*2eba0*/  LDL.LU.64 R24, [R1+0x2728] ;  /* 0x0027280001187983 */ /* 0x000f360000300a00 */
[----:B------:R-:W-:Y:S09]  /*2ebb0*/  @!UPT UIADD3 URZ, URZ, URZ, URZ ;  /* 0x0000003f3f3ff290 */ /* 0x000ff2000fffe03f */
        /* <DEDUP_REMOVED lines=17> */
[----:B----4-:R-:W-:Y:S02]  /*2ecd0*/  HMMA.16816.F32 R16, R20, R16, R24 ;  /* 0x000000101410723c */ /* 0x010fe40000001818 */
[----:B------:R-:W4:Y:S01]  /*2ece0*/  LDL.LU.64 R26, [R1+0x26e8] ;  /* 0x0026e800011a7983 */ /* 0x000f220000300a00 */
[----:B------:R-:W4:Y:S11]  /*2ecf0*/  LDL.LU.64 R24, [R1+0x26e0] ;  /* 0x0026e00001187983 */ /* 0x000f360000300a00 */
[----:B------:R-:W-:Y:S09]  /*2ed00*/  @!UPT UIADD3 URZ, URZ, URZ, URZ ;  /* 0x0000003f3f3ff290 */ /* 0x000ff2000fffe03f */
[----:B------:R-:W-:Y:S01]  /*2ed10*/  STL.64 [R1+0x640], R16 ;  /* 0x0006401001007387 */ /* 0x000fe20000100a00 */
[----:B------:R0:W-:Y:S03]  /*2ed20*/  STL.64 [R1+0x648], R18 ;  /* 0x0006481201007387 */ /* 0x0001e60000100a00 */
[----:B0-----:R-:W2:Y:S01]  /*2ed30*/  LDL.LU.64 R18, [R1+0x26d8] ;  /* 0x0026d80001127983 */ /* 0x001ea20000300a00 */
[----:B------:R-:W2:Y:S02]  /*2ed40*/  LDL.LU.64 R16, [R1+0x26d0] ;  /* 0x0026d00001107983 */ /* 0x000ea40000300a00 */
[----:B------:R-:W-:Y:S02]  /*2ed50*/  IMAD.MOV.U32 R4, RZ, RZ, R2 ;  /* 0x000000ffff047224 */ /* 0x000fe400078e0002 */
[----:B------:R-:W-:-:S07]  /*2ed60*/  IMAD.MOV.U32 R5, RZ, RZ, R0 ;  /* 0x000000ffff057224 */ /* 0x000fce00078e0000 */
[C---:B--2---:R-:W-:Y:S01]  /*2ed70*/  HMMA.16816.F32 R4, R20.reuse, R4, R16 ;  /* 0x000000041404723c */ /* 0x044fe20000001810 */
[----:B------:R-:W4:Y:S11]  /*2ed80*/  LDL.LU.64 R16, [R1+0x26c8] ;  /* 0x0026c80001107983 */ /* 0x000f360000300a00 */
[----:B------:R-:W-:Y:S11]  /*2ed90*/  @!UPT UIADD3 URZ, URZ, URZ, URZ ;  /* 0x0000003f3f3ff290 */ /* 0x000ff6000fffe03f */
[----:B------:R-:W-:Y:S01]  /*2eda0*/  STL.64 [R1+0x630], R4 ;  /* 0x0006300401007387 */ /* 0x000fe20000100a00 */
[----:B------:R-:W-:Y:S02]  /*2edb0*/  STL.64 [R1+0x638], R6 ;  /* 0x0006380601007387 */ /* 0x000fe40000100a00 */
[----:B------:R-:W0:Y:S02]  /*2edc0*/  LDSM.16.MT88.4 R4, [R3+0x8380] ;  /* 0x008380000304783b */ /* 0x000e240000004200 */
[----:B0-----:R-:W-:Y:S02]  /*2edd0*/  STL.64 [R1+0x2528], R6 ;  /* 0x0025280601007387 */ /* 0x001fe40000100a00 */
[----:B------:R0:W-:Y:S02]  /*2ede0*/  STL.64 [R1+0x2520], R4 ;  /* 0x0025200401007387 */ /* 0x0001e40000100a00 */
[----:B0-----:R-:W2:Y:S01]  /*2edf0*/  LDL.LU R4, [R1+0x5b0] ;  /* 0x0005b00001047983 */ /* 0x001ea20000300800 */
[----:B------:R-:W2:Y:S02]  /*2ee00*/  LDL.LU R5, [R1+0x5b4] ;  /* 0x0005b40001057983 */ /* 0x000ea40000300800 */
[----:B------:R-:W2:Y:S02]  /*2ee10*/  LDL.LU R6, [R1+0x5b8] ;  /* 0x0005b80001067983 */ /* 0x000ea40000300800 */
[----:B------:R-:W2:Y:S01]  /*2ee20*/  LDL.LU R7, [R1+0x5bc] ;  /* 0x0005bc0001077983 */ /* 0x000ea20000300800 */
        /* <DEDUP_REMOVED lines=29> */
[----:B------:R-:W4:Y:S11]  /*2f000*/  LDL.LU.64 R24, [R1+0x2660] ;  /* 0x0026600001187983 */ /* 0x000f360000300a00 */
[----:B------:R-:W-:Y:S10]  /*2f010*/  @!UPT UIADD3 URZ, URZ, URZ, URZ ;  /* 0x0000003f3f3ff290 */ /* 0x000ff4000fffe03f */
[----:B------:R0:W-:Y:S01]  /*2f020*/  STL.64 [R1+0x5e0], R16 ;  /* 0x0005e01001007387 */ /* 0x0001e20000100a00 */
[----:B------:R1:W-:Y:S03]  /*2f030*/  STL.64 [R1+0x5e8], R18 ;  /* 0x0005e81201007387 */ /* 0x0003e60000100a00 */
[----:B0-----:R-:W2:Y:S01]  /*2f040*/  LDL.LU R16, [R1+0x250] ;  /* 0x0002500001107983 */ /* 0x001ea20000300800 */
[----:B------:R-:W2:Y:S02]  /*2f050*/  LDL.LU R17, [R1+0x254] ;  /* 0x0002540001117983 */ /* 0x000ea40000300800 */
[----:B-1----:R-:W2:Y:S02]  /*2f060*/  LDL.LU R18, [R1+0x258] ;  /* 0x0002580001127983 */ /* 0x002ea40000300800 */
        /* <DEDUP_REMOVED lines=9> */
[----:B------:R-:W4:Y:S11]  /*2f100*/  LDL.LU.64 R12, [R1+0x2640] ;  /* 0x00264000010c7983 */ /* 0x000f360000300a00 */
[----:B------:R-:W-:Y:S10]  /*2f110*/  @!UPT UIADD3 URZ, URZ, URZ, URZ ;  /* 0x0000003f3f3ff290 */ /* 0x000ff4000fffe03f */
[----:B------:R0:W-:Y:S01]  /*2f120*/  STL.64 [R1+0x5c0], R24 ;  /* 0x0005c01801007387 */ /* 0x0001e20000100a00 */
[----:B------:R-:W-:Y:S03]  /*2f130*/  STL.64 [R1+0x5c8], R26 ;  /* 0x0005c81a01007387 */ /* 0x000fe60000100a00 */
[----:B0-----:R-:W2:Y:S02]  /*2f140*/  LDL.LU.64 R24, [R1+0x2638] ;  /* 0x0026380001187983 */ /* 0x001ea40000300a00 */
[C---:B--2---:R-:W-:Y:S11]  /*2f150*/  HMMA.16816.F32 R4, R20.reuse, R24, R4 ;  /* 0x000000181404723c */ /* 0x044ff60000001804 */
[----:B------:R-:W-:Y:S11]  /*2f160*/  @!UPT UIADD3 URZ, URZ, URZ, URZ ;  /* 0x0000003f3f3ff290 */ /* 0x000ff6000fffe03f */
[----:B------:R-:W-:Y:S01]  /*2f170*/  @!UPT UIADD3 URZ, URZ, URZ, URZ ;  /* 0x0000003f3f3ff290 */ /* 0x000fe2000fffe03f */
[----:B------:R0:W-:Y:S01]  /*2f180*/  STL.64 [R1+0x5b0], R4 ;  /* 0x0005b00401007387 */ /* 0x0001e20000100a00 */
[----:B------:R1:W-:Y:S03]  /*2f190*/  STL.64 [R1+0x5b8], R6 ;  /* 0x0005b80601007387 */ /* 0x0003e60000100a00 */
[----:B0-----:R-:W2:Y:S01]  /*2f1a0*/  LDL.LU R4, [R1+0x240] ;  /* 0x0002400001047983 */ /* 0x001ea20000300800 */
[----:B------:R-:W2:Y:S02]  /*2f1b0*/  LDL.LU R5, [R1+0x244] ;  /* 0x0002440001057983 */ /* 0x000ea40000300800 */
[----:B-1----:R-:W2:Y:S02]  /*2f1c0*/  LDL.LU R6, [R1+0x248] ;  /* 0x0002480001067983 */ /* 0x002ea40000300800 */
[----:B------:R-:W2:Y:S01]  /*2f1d0*/  LDL.LU R7, [R1+0x24c] ;  /* 0x00024c0001077983 */ /* 0x000ea20000300800 */
[----:B------:R0:W-:Y:S04]  /*2f1e0*/  STL.64 [R1+0x25a0], R24 ;  /* 0x0025a01801007387 */ /* 0x0001e80000100a00 */
[----:B0-----:R-:W2:Y:S04]  /*2f1f0*/  LDL.LU.64 R24, [R1+0x70] ;  /* 0x0000700001187983 */ /* 0x001ea80000300a00 */
[----:B--2---:R0:W-:Y:S04]  /*2f200*/  STL.64 [R1+0x25f8], R24 ;  /* 0x0025f81801007387 */ /* 0x0041e80000100a00 */
[----:B0-----:R-:W2:Y:S04]  /*2f210*/  LDL.LU.64 R24, [R1+0x90] ;  /* 0x0000900001187983 */ /* 0x001ea80000300a00 */
[----:B--2---:R0:W-:Y:S04]  /*2f220*/  STL.64 [R1+0x2610], R24 ;  /* 0x0026101801007387 */ /* 0x0041e80000100a00 */
        /* <DEDUP_REMOVED lines=9> */
[----:B0-----:R-:W2:Y:S04]  /*2f2c0*/  LDL.LU.64 R24, [R1+0xa0] ;  /* 0x0000a00001187983 */ /* 0x001ea80000300a00 */
[----:B--2---:R0:W-:Y:S04]  /*2f2d0*/  STL.64 [R1+0x2618], R24 ;  /* 0x0026181801007387 */ /* 0x0041e80000100a00 */
[----:B0-----:R-:W2:Y:S04]  /*2f2e0*/  LDL.LU.64 R24, [R1+0xb0] ;  /* 0x0000b00001187983 */ /* 0x001ea80000300a00 */
[----:B--2---:R0:W-:Y:S04]  /*2f2f0*/  STL.64 [R1+0x2620], R24 ;  /* 0x0026201801007387 */ /* 0x0041e80000100a00 */
[----:B0-----:R-:W2:Y:S01]  /*2f300*/  LDL.LU.64 R24, [R1+0xc0] ;  /* 0x0000c00001187983 */ /* 0x001ea20000300a00 */
[----:B------:R0:W-:Y:S02]  /*2f310*/  STL [R1+0x2554], R12 ;  /* 0x0025540c01007387 */ /* 0x0001e40000100800 */
[----:B------:R1:W-:Y:S01]  /*2f320*/  STL [R1+0x2550], R13 ;  /* 0x0025500d01007387 */ /* 0x0003e20000100800 */
[----:B0-----:R-:W4:Y:S01]  /*2f330*/  LDL.LU R12, [R1+0x1f0] ;  /* 0x0001f000010c7983 */ /* 0x001f220000300800 */
[----:B-1----:R-:W4:Y:S02]  /*2f340*/  LDL.LU R13, [R1+0x1f4] ;  /* 0x0001f400010d7983 */ /* 0x002f240000300800 */
[----:B------:R-:W2:Y:S02]  /*2f350*/  LDL.LU R14, [R1+0x1f8] ;  /* 0x0001f800010e7983 */ /* 0x000ea40000300800 */
[----:B------:R-:W2:Y:S01]  /*2f360*/  LDL.LU R15, [R1+0x1fc] ;  /* 0x0001fc00010f7983 */ /* 0x000ea20000300800 */
[----:B------:R-:W-:Y:S01]  /*2f370*/  HMMA.16816.F32 R20, R20, R8, R16 ;  /* 0x000000081414723c */ /* 0x000fe20000001810 */
[----:B--2---:R-:W-:Y:S01]  /*2f380*/  STL.64 [R1+0x2608], R14 ;  /* 0x0026080e01007387 */ /* 0x004fe20000100a00 */
[----:B----4-:R0:W-:Y:S03]  /*2f390*/  STL.64 [R1+0x2600], R12 ;  /* 0x0026000c01007387 */ /* 0x0101e60000100a00 */
[----:B0-----:R-:W2:Y:S01]  /*2f3a0*/  LDL.LU R12, [R1+0x210] ;  /* 0x00021000010c7983 */ /* 0x001ea20000300800 */
[----:B------:R-:W2:Y:S02]  /*2f3b0*/  LDL.LU R13, [R1+0x214] ;  /* 0x00021400010d7983 */ /* 0x000ea40000300800 */
[----:B------:R-:W2:Y:S02]  /*2f3c0*/  LDL.LU R14, [R1+0x218] ;  /* 0x00021800010e7983 */ /* 0x000ea40000300800 */
[----:B------:R-:W2:Y:S01]  /*2f3d0*/  LDL.LU R15, [R1+0x21c] ;  /* 0x00021c00010f7983 */ /* 0x000ea20000300800 */
[----:B------:R-:W4:Y:S01]  /*2f3e0*/  LDL.LU.64 R18, [R1+0x2630] ;  /* 0x0026300001127983 */ /* 0x000f220000300a00 */
[----:B------:R-:W4:Y:S11]  /*2f3f0*/  LDL.LU.64 R16, [R1+0x2628] ;  /* 0x0026280001107983 */ /* 0x000f360000300a00 */
[----:B------:R0:W-:Y:S02]  /*2f400*/  STL.64 [R1+0x2d0], R20 ;  /* 0x0002d01401007387 */ /* 0x0001e40000100a00 */
[----:B------:R-:W-:Y:S01]  /*2f410*/  STL.64 [R1+0x2d8], R22 ;  /* 0x0002d81601007387 */ /* 0x000fe20000100a00 */
[----:B0-----:R-:W2:Y:S01]  /*2f420*/  LDL.LU.64 R20, [R1+0x80] ;  /* 0x0000800001147983 */ /* 0x001ea20000300a00 */
[----:B---3--:R-:W-:Y:S02]  /*2f430*/  STL.64 [R1+0x2538], R10 ;  /* 0x0025380a01007387 */ /* 0x008fe40000100a00 */
[----:B------:R0:W-:Y:S02]  /*2f440*/  STL.64 [R1+0x2530], R8 ;  /* 0x0025300801007387 */ /* 0x0001e40000100a00 */
[----:B0-----:R-:W3:Y:S01]  /*2f450*/  LDL.LU R8, [R1+0x220] ;  /* 0x0002200001087983 */ /* 0x001ee20000300800 */
[----:B------:R-:W3:Y:S02]  /*2f460*/  LDL.LU R9, [R1+0x224] ;  /* 0x0002240001097983 */ /* 0x000ee40000300800 */
[----:B------:R-:W3:Y:S02]  /*2f470*/  LDL.LU R10, [R1+0x228] ;  /* 0x00022800010a7983 */ /* 0x000ee40000300800 */
[----:B------:R-:W3:Y:S01]  /*2f480*/  LDL.LU R11, [R1+0x22c] ;  /* 0x00022c00010b7983 */ /* 0x000ee20000300800 */
[C---:B----4-:R-:W-:Y:S11]  /*2f490*/  HMMA.16816.F32 R4, R16.reuse, R24, R4 ;  /* 0x000000181004723c */ /* 0x050ff60000001804 */
[----:B------:R-:W-:Y:S11]  /*2f4a0*/  @!UPT UIADD3 URZ, URZ, URZ, URZ ;  /* 0x0000003f3f3ff290 */ /* 0x000ff6000fffe03f */
[----:B------:R-:W-:Y:S01]  /*2f4b0*/  @!UPT UIADD3 URZ, URZ, URZ, URZ ;  /* 0x0000003f3f3ff290 */ /* 0x000fe2000fffe03f */
[----:B------:R0:W-:Y:S01]  /*2f4c0*/  STL.64 [R1+0x2c0], R4 ;  /* 0x0002c00401007387 */ /* 0x0001e20000100a00 */
[----:B------:R-:W-:Y:S02]  /*2f4d0*/  STL.64 [R1+0x2c8], R6 ;  /* 0x0002c80601007387 */ /* 0x000fe40000100a00 */
[----:B0-----:R-:W-:Y:S02]  /*2f4e0*/  IMAD.MOV.U32 R4, RZ, RZ, R25 ;  /* 0x000000ffff047224 */ /* 0x001fe400078e0019 */
[----:B------:R-:W-:Y:S02]  /*2f4f0*/  IMAD.MOV.U32 R5, RZ, RZ, R24 ;  /* 0x000000ffff057224 */ /* 0x000fe400078e0018 */
[----:B------:R-:W4:Y:S01]  /*2f500*/  LDL.LU.64 R24, [R1+0x2620] ;  /* 0x0026200001187983 */ /* 0x000f220000300a00 */
[----:B------:R0:W-:Y:S02]  /*2f510*/  STL [R1+0x255c], R4 ;  /* 0x00255c0401007387 */ /* 0x0001e40000100800 */
[----:B------:R1:W-:Y:S01]  /*2f520*/  STL [R1+0x2558], R5 ;  /* 0x0025580501007387 */ /* 0x0003e20000100800 */
[----:B0-----:R-:W4:Y:S01]  /*2f530*/  LDL.LU R4, [R1+0x230] ;  /* 0x0002300001047983 */ /* 0x001f220000300800 */
[----:B-1----:R-:W4:Y:S02]  /*2f540*/  LDL.LU R5, [R1+0x234] ;  /* 0x0002340001057983 */ /* 0x002f240000300800 */
[----:B------:R-:W4:Y:S02]  /*2f550*/  LDL.LU R6, [R1+0x238] ;  /* 0x0002380001067983 */ /* 0x000f240000300800 */
[----:B------:R-:W4:Y:S02]  /*2f560*/  LDL.LU R7, [R1+0x23c] ;  /* 0x00023c0001077983 */ /* 0x000f240000300800 */
        /* <DEDUP_REMOVED lines=8> */
[----:B------:R0:W-:Y:S02]  /*2f5f0*/  STL [R1+0x2564], R6 ;  /* 0x0025640601007387 */ /* 0x0001e40000100800 */
[----:B------:R1:W-:Y:S02]  /*2f600*/  STL [R1+0x2560], R7 ;  /* 0x0025600701007387 */ /* 0x0003e40000100800 */
[----:B------:R-:W4:Y:S01]  /*2f610*/  LDL.LU R4, [R1+0x200] ;  /* 0x0002000001047983 */ /* 0x000f220000300800 */
[----:B------:R-:W4:Y:S04]  /*2f620*/  LDL.LU R5, [R1+0x204] ;  /* 0x0002040001057983 */ /* 0x000f280000300800 */
[----:B0-----:R-:W4:Y:S01]  /*2f630*/  LDL.LU R6, [R1+0x208] ;  /* 0x0002080001067983 */ /* 0x001f220000300800 */
[----:B-1----:R-:W4:Y:S01]  /*2f640*/  LDL.LU R7, [R1+0x20c] ;  /* 0x00020c0001077983 */ /* 0x002f220000300800 */
        /* <DEDUP_REMOVED lines=18> */
[----:B------:R-:W-:Y:S01]  /*2f770*/  STL.64 [R1+0x2570], R10 ;  /* 0x0025700a01007387 */ /* 0x000fe20000100a00 */
[----:B------:R-:W-:Y:S11]  /*2f780*/  STL.64 [R1+0x2568], R8 ;  /* 0x0025680801007387 */ /* 0x000ff60000100a00 */
[----:B------:R-:W-:Y:S10]  /*2f790*/  @!UPT UIADD3 URZ, URZ, URZ, URZ ;  /* 0x0000003f3f3ff290 */ /* 0x000ff4000fffe03f */
[----:B------:R-:W-:Y:S01]  /*2f7a0*/  STL.64 [R1+0x280], R4 ;  /* 0x0002800401007387 */ /* 0x000fe20000100a00 */
[----:B------:R2:W-:Y:S02]  /*2f7b0*/  STL.64 [R1+0x288], R6 ;  /* 0x0002880601007387 */ /* 0x0005e40000100a00 */
[----:B--2---:R-:W-:Y:S01]  /*2f7c0*/  HMMA.16816.F32 R4, R16, R24, R12 ;  /* 0x000000181004723c */ /* 0x004fe2000000180c */
[----:B------:R-:W-:Y:S02]  /*2f7d0*/  IMAD.MOV.U32 R2, RZ, RZ, R24 ;  /* 0x000000ffff027224 */ /* 0x000fe400078e0018 */
[----:B------:R-:W-:Y:S11]  /*2f7e0*/  IMAD.MOV.U32 R0, RZ, RZ, R25 ;  /* 0x000000ffff007224 */ /* 0x000ff600078e0019 */
[----:B------:R-:W-:Y:S09]  /*2f7f0*/  @!UPT UIADD3 URZ, URZ, URZ, URZ ;  /* 0x0000003f3f3ff290 */ /* 0x000ff2000fffe03f */
[----:B------:R0:W-:Y:S01]  /*2f800*/  STL.64 [R1+0x270], R4 ;  /* 0x0002700401007387 */ /* 0x0001e20000100a00 */
[----:B------:R1:W-:Y:S02]  /*2f810*/  STL.64 [R1+0x278], R6 ;  /* 0x0002780601007387 */ /* 0x0003e40000100a00 */
[----:B------:R-:W2:Y:S02]  /*2f820*/  LDL.LU R8, [R1+0x8e0] ;  /* 0x0008e00001087983 */ /* 0x000ea40000300800 */
[----:B------:R-:W2:Y:S01]  /*2f830*/  LDL.LU R9, [R1+0x8e4] ;  /* 0x0008e40001097983 */ /* 0x000ea20000300800 */
[----:B------:R-:W3:Y:S01]  /*2f840*/  LDL.LU R10, [R1+0x8e8] ;  /* 0x0008e800010a7983 */ /* 0x000ee20000300800 */
[----:B------:R-:W3:Y:S02]  /*2f850*/  LDL.LU R11, [R1+0x8ec] ;  /* 0x0008ec00010b7983 */ /* 0x000ee40000300800 */
[----:B------:R-:W4:Y:S02]  /*2f860*/  LDL.LU R24, [R1+0x900] ;  /* 0x0009000001187983 */ /* 0x000f240000300800 */
[----:B------:R-:W4:Y:S01]  /*2f870*/  LDL.LU R25, [R1+0x904] ;  /* 0x0009040001197983 */ /* 0x000f220000300800 */
[----:B------:R-:W2:Y:S01]  /*2f880*/  LDL.LU R26, [R1+0x908] ;  /* 0x00090800011a7983 */ /* 0x000ea20000300800 */
[----:B------:R-:W2:Y:S03]  /*2f890*/  LDL.LU R27, [R1+0x90c] ;  /* 0x00090c00011b7983 */ /* 0x000ea60000300800 */
[----:B0-----:R-:W2:Y:S01]  /*2f8a0*/  LDL.LU R4, [R1+0x920] ;  /* 0x0009200001047983 */ /* 0x001ea20000300800 */
[----:B------:R-:W2:Y:S02]  /*2f8b0*/  LDL.LU R5, [R1+0x924] ;  /* 0x0009240001057983 */ /* 0x000ea40000300800 */
[----:B-1----:R-:W2:Y:S02]  /*2f8c0*/  LDL.LU R6, [R1+0x928] ;  /* 0x0009280001067983 */ /* 0x002ea40000300800 */
[----:B------:R-:W2:Y:S01]  /*2f8d0*/  LDL.LU R7, [R1+0x92c] ;  /* 0x00092c0001077983 */ /* 0x000ea20000300800 */
[----:B------:R-:W3:Y:S01]  /*2f8e0*/  LDL.LU R12, [R1+0x1e0] ;  /* 0x0001e000010c7983 */ /* 0x000ee20000300800 */
[----:B------:R-:W3:Y:S02]  /*2f8f0*/  LDL.LU R13, [R1+0x1e4] ;  /* 0x0001e400010d7983 */ /* 0x000ee40000300800 */
[----:B------:R-:W3:Y:S02]  /*2f900*/  LDL.LU R14, [R1+0x1e8] ;  /* 0x0001e800010e7983 */ /* 0x000ee40000300800 */
[----:B------:R-:W-:-:S02]  /*2f910*/  IMAD.MOV.U32 R28, RZ, RZ, R20 ;  /* 0x000000ffff1c7224 */ /* 0x000fc400078e0014 */
[----:B------:R-:W-:Y:S01]  /*2f920*/  IMAD.MOV.U32 R29, RZ, RZ, R21 ;  /* 0x000000ffff1d7224 */ /* 0x000fe200078e0015 */
[----:B------:R-:W3:Y:S01]  /*2f930*/  LDL.LU R15, [R1+0x1ec] ;  /* 0x0001ec00010f7983 */ /* 0x000ee20000300800 */
[----:B------:R-:W3:Y:S03]  /*2f940*/  LDL.LU.64 R20, [R1+0x60] ;  /* 0x0000600001147983 */ /* 0x000ee60000300a00 */
[----:B--2---:R-:W-:Y:S01]  /*2f950*/  STL.64 [R1+0x25d0], R6 ;  /* 0x0025d00601007387 */ /* 0x004fe20000100a00 */
[----:B------:R0:W-:Y:S03]  /*2f960*/  STL.64 [R1+0x25c8], R4 ;  /* 0x0025c80401007387 */ /* 0x0001e60000100a00 */
[----:B0-----:R-:W2:Y:S04]  /*2f970*/  LDL.LU.64 R4, [R1+0x40] ;  /* 0x0000400001047983 */ /* 0x001ea80000300a00 */
[----:B--2---:R0:W-:Y:S04]  /*2f980*/  STL.64 [R1+0x25e0], R4 ;  /* 0x0025e00401007387 */ /* 0x0041e80000100a00 */
[----:B0-----:R-:W2:Y:S01]  /*2f990*/  LDL.LU.64 R4, [R1+0x50] ;  /* 0x0000500001047983 */ /* 0x001ea20000300a00 */
[----:B------:R-:W-:Y:S02]  /*2f9a0*/  STL.64 [R1+0x25b0], R26 ;  /* 0x0025b01a01007387 */ /* 0x000fe40000100a00 */
[----:B----4-:R0:W-:Y:S02]  /*2f9b0*/  STL.64 [R1+0x25a8], R24 ;  /* 0x0025a81801007387 */ /* 0x0101e40000100a00 */
[----:B0-----:R-:W4:Y:S04]  /*2f9c0*/  LDL.LU.64 R24, [R1+0x20] ;  /* 0x0000200001187983 */ /* 0x001f280000300a00 */
[----:B----4-:R0:W-:Y:S04]  /*2f9d0*/  STL.64 [R1+0x25c0], R24 ;  /* 0x0025c01801007387 */ /* 0x0101e80000100a00 */
[----:B0-----:R-:W4:Y:S04]  /*2f9e0*/  LDL.LU.64 R24, [R1+0x30] ;  /* 0x0000300001187983 */ /* 0x001f280000300a00 */
        /* <DEDUP_REMOVED lines=11> */
[----:B---3--:R-:W-:Y:S01]  /*2faa0*/  STL.64 [R1+0x2588], R10 ;  /* 0x0025880a01007387 */ /* 0x008fe20000100a00 */
[----:B------:R0:W-:Y:S03]  /*2fab0*/  STL.64 [R1+0x2580], R8 ;  /* 0x0025800801007387 */ /* 0x0001e60000100a00 */
[----:B0-----:R-:W3:Y:S01]  /*2fac0*/  LDL.LU R8, [R1+0x8f0] ;  /* 0x0008f00001087983 */ /* 0x001ee20000300800 */
[----:B------:R-:W3:Y:S02]  /*2fad0*/  LDL.LU R9, [R1+0x8f4] ;  /* 0x0008f40001097983 */ /* 0x000ee40000300800 */
[----:B------:R-:W4:Y:S02]  /*2fae0*/  LDL.LU R10, [R1+0x8f8] ;  /* 0x0008f800010a7983 */ /* 0x000f240000300800 */
[----:B------:R-:W4:Y:S01]  /*2faf0*/  LDL.LU R11, [R1+0x8fc] ;  /* 0x0008fc00010b7983 */ /* 0x000f220000300800 */
[----:B------:R-:W-:Y:S01]  /*2fb00*/  HMMA.16816.F32 R12, R16, R20, R12 ;  /* 0x00000014100c723c */ /* 0x000fe2000000180c */
[----:B----4-:R-:W-:Y:S01]  /*2fb10*/  STL.64 [R1+0x2598], R10 ;  /* 0x0025980a01007387 */ /* 0x010fe20000100a00 */
[----:B---3--:R0:W-:Y:S03]  /*2fb20*/  STL.64 [R1+0x2590], R8 ;  /* 0x0025900801007387 */ /* 0x0081e60000100a00 */
[----:B0-----:R-:W3:Y:S04]  /*2fb30*/  LDL.LU.64 R8, [R1+0x10] ;  /* 0x0000100001087983 */ /* 0x001ee80000300a00 */
[----:B---3--:R0:W-:Y:S04]  /*2fb40*/  STL.64 [R1+0x25b8], R8 ;  /* 0x0025b80801007387 */ /* 0x0081e80000100a00 */
[----:B0-----:R-:W3:Y:S01]  /*2fb50*/  LDL.LU R8, [R1+0x910] ;  /* 0x0009100001087983 */ /* 0x001ee20000300800 */
[----:B------:R-:W3:Y:S02]  /*2fb60*/  LDL.LU R9, [R1+0x914] ;  /* 0x0009140001097983 */ /* 0x000ee40000300800 */
[----:B------:R-:W3:Y:S02]  /*2fb70*/  LDL.LU R10, [R1+0x918] ;  /* 0x00091800010a7983 */ /* 0x000ee40000300800 */
[----:B------:R-:W3:Y:S05]  /*2fb80*/  LDL.LU R11, [R1+0x91c] ;  /* 0x00091c00010b7983 */ /* 0x000eea0000300800 */
[----:B------:R-:W-:Y:S01]  /*2fb90*/  STL.64 [R1+0x260], R12 ;  /* 0x0002600c01007387 */ /* 0x000fe20000100a00 */
[----:B------:R0:W-:Y:S02]  /*2fba0*/  STL.64 [R1+0x268], R14 ;  /* 0x0002680e01007387 */ /* 0x0001e40000100a00 */
[----:B0-----:R-:W-:-:S02]  /*2fbb0*/  IMAD.MOV.U32 R15, RZ, RZ, R20 ;  /* 0x000000ffff0f7224 */ /* 0x001fc400078e0014 */
[----:B------:R-:W-:Y:S02]  /*2fbc0*/  IMAD.MOV.U32 R14, RZ, RZ, R21 ;  /* 0x000000ffff0e7224 */ /* 0x000fe400078e0015 */
[----:B------:R-:W0:Y:S04]  /*2fbd0*/  LDSM.16.MT88.4 R20, [R3+0xc000] ;  /* 0x00c000000314783b */ /* 0x000e280000004200 */
[----:B0-----:R-:W-:Y:S01]  /*2fbe0*/  STL.64 [R1+0x23c0], R22 ;  /* 0x0023c01601007387 */ /* 0x001fe20000100a00 */
[----:B------:R0:W-:Y:S03]  /*2fbf0*/  STL.64 [R1+0x23b8], R20 ;  /* 0x0023b81401007387 */ /* 0x0001e60000100a00 */
[----:B0-----:R-:W4:Y:S01]  /*2fc00*/  LDL.LU R20, [R1+0xe0] ;  /* 0x0000e00001147983 */ /* 0x001f220000300800 */
[----:B------:R-:W4:Y:S02]  /*2fc10*/  LDL.LU R21, [R1+0xe4] ;  /* 0x0000e40001157983 */ /* 0x000f240000300800 */
[----:B------:R-:W3:Y:S02]  /*2fc20*/  LDL.LU R22, [R1+0xe8] ;  /* 0x0000e80001167983 */ /* 0x000ee40000300800 */
[----:B------:R-:W3:Y:S01]  /*2fc30*/  LDL.LU R23, [R1+0xec] ;  /* 0x0000ec0001177983 */ /* 0x000ee20000300800 */
[C---:B--2---:R-:W-:Y:S01]  /*2fc40*/  HMMA.16816.F32 R24, R16.reuse, R4, R24 ;  /* 0x000000041018723c */ /* 0x044fe20000001818 */
[----:B---3--:R-:W-:Y:S01]  /*2fc50*/  STL.64 [R1+0x23f0], R22 ;  /* 0x0023f01601007387 */ /* 0x008fe20000100a00 */
[----:B----4-:R0:W-:Y:S03]  /*2fc60*/  STL.64 [R1+0x23e8], R20 ;  /* 0x0023e81401007387 */ /* 0x0101e60000100a00 */
[----:B0-----:R-:W2:Y:S01]  /*2fc70*/  LDL.LU R20, [R1] ;  /* 0x0000000001147983 */ /* 0x001ea20000300800 */
[----:B------:R-:W2:Y:S11]  /*2fc80*/  LDL.LU R21, [R1+0x4] ;  /* 0x0000040001157983 */ /* 0x000eb60000300800 */
[----:B------:R-:W-:Y:S06]  /*2fc90*/  @!UPT UIADD3 URZ, URZ, URZ, URZ ;  /* 0x0000003f3f3ff290 */ /* 0x000fec000fffe03f */
[----:B------:R-:W-:Y:S02]  /*2fca0*/  STL.64 [R1+0x250], R24 ;  /* 0x0002501801007387 */ /* 0x000fe40000100a00 */
[----:B------:R0:W-:Y:S02]  /*2fcb0*/  STL.64 [R1+0x258], R26 ;  /* 0x0002581a01007387 */ /* 0x0001e40000100a00 */
[----:B------:R-:W-:Y:S02]  /*2fcc0*/  IMAD.MOV.U32 R23, RZ, RZ, R4 ;  /* 0x000000ffff177224 */ /* 0x000fe400078e0004 */
[----:B------:R-:W-:Y:S01]  /*2fcd0*/  IMAD.MOV.U32 R22, RZ, RZ, R5 ;  /* 0x000000ffff167224 */ /* 0x000fe200078e0005 */
[----:B0-----:R-:W3:Y:S01]  /*2fce0*/  LDL.LU.64 R26, [R1+0x25f0] ;  /* 0x0025f000011a7983 */ /* 0x001ee20000300a00 */
[----:B------:R-:W3:Y:S02]  /*2fcf0*/  LDL.LU.64 R24, [R1+0x25e8] ;  /* 0x0025e80001187983 */ /* 0x000ee40000300a00 */
[----:B------:R-:W3:Y:S02]  /*2fd00*/  LDL.LU.64 R4, [R1+0x25e0] ;  /* 0x0025e00001047983 */ /* 0x000ee40000300a00 */
[----:B---3--:R-:W-:Y:S01]  /*2fd10*/  HMMA.16816.F32 R24, R16, R4, R24 ;  /* 0x000000041018723c */ /* 0x008fe20000001818 */
[----:B------:R-:W-:-:S02]  /*2fd20*/  IMAD.MOV.U32 R12, RZ, RZ, R4 ;  /* 0x000000ffff0c7224 */ /* 0x000fc400078e0004 */
[----:B------:R-:W-:Y:S11]  /*2fd30*/  IMAD.MOV.U32 R13, RZ, RZ, R5 ;  /* 0x000000ffff0d7224 */ /* 0x000ff600078e0005 */
[----:B------:R-:W-:Y:S09]  /*2fd40*/  @!UPT UIADD3 URZ, URZ, URZ, URZ ;  /* 0x0000003f3f3ff290 */ /* 0x000ff2000fffe03f */
[----:B------:R0:W-:Y:S01]  /*2fd50*/  STL.64 [R1+0x240], R24 ;  /* 0x0002401801007387 */ /* 0x0001e20000100a00 */
[----:B------:R-:W-:Y:S03]  /*2fd60*/  STL.64 [R1+0x248], R26 ;  /* 0x0002481a01007387 */ /* 0x000fe60000100a00 */
        /* <DEDUP_REMOVED lines=10> */
[----:B------:R-:W3:Y:S02]  /*2fe10*/  LDL.LU.64 R24, [R1+0x25c0] ;  /* 0x0025c00001187983 */ /* 0x000ee40000300a00 */
[----:B---3--:R-:W-:Y:S01]  /*2fe20*/  HMMA.16816.F32 R8, R16, R24, R8 ;  /* 0x000000181008723c */ /* 0x008fe20000001808 */
[----:B-1----:R-:W-:-:S02]  /*2fe30*/  IMAD.MOV.U32 R6, RZ, RZ, R24 ;  /* 0x000000ffff067224 */ /* 0x002fc400078e0018 */
        /* <DEDUP_REMOVED lines=15> */
[----:B------:R-:W2:Y:S01]  /*2ff30*/  LDL.LU.64 R10, [R1+0x2598] ;  /* 0x00259800010a7983 */ /* 0x000ea20000300a00 */
[----:B------:R-:W2:Y:S02]  /*2ff40*/  LDL.LU.64 R8, [R1+0x2590] ;  /* 0x0025900001087983 */ /* 0x000ea40000300a00 */
[----:B--2---:R-:W-:Y:S11]  /*2ff50*/  HMMA.16816.F32 R8, R16, R20, R8 ;  /* 0x000000141008723c */ /* 0x004ff60000001808 */
[----:B------:R-:W-:Y:S11]  /*2ff60*/  @!UPT UIADD3 URZ, URZ, URZ, URZ ;  /* 0x0000003f3f3ff290 */ /* 0x000ff6000fffe03f */
[----:B------:R-:W-:Y:S01]  /*2ff70*/  @!UPT UIADD3 URZ, URZ, URZ, URZ ;  /* 0x0000003f3f3ff290 */ /* 0x000fe2000fffe03f */
[----:B------:R-:W-:Y:S01]  /*2ff80*/  STL.64 [R1+0x200], R8 ;  /* 0x0002000801007387 */ /* 0x000fe20000100a00 */
[----:B------:R0:W-:Y:S03]  /*2ff90*/  STL.64 [R1+0x208], R10 ;  /* 0x0002080a01007387 */ /* 0x0001e60000100a00 */
[----:B0-----:R-:W3:Y:S01]  /*2ffa0*/  LDL.LU.64 R10, [R1+0x2588] ;  /* 0x00258800010a7983 */ /* 0x001ee20000300a00 */
[----:B------:R-:W3:Y:S02]  /*2ffb0*/  LDL.LU.64 R8, [R1+0x2580] ;  /* 0x0025800001087983 */ /* 0x000ee40000300a00 */
[----:B------:R0:W-:Y:S02]  /*2ffc0*/  STL.64 [R1+0x2408], R20 ;  /* 0x0024081401007387 */ /* 0x0001e40000100a00 */
[----:B0-----:R-:W-:Y:S02]  /*2ffd0*/  IMAD.MOV.U32 R20, RZ, RZ, R27 ;  /* 0x000000ffff147224 */ /* 0x001fe400078e001b */
[----:B------:R-:W-:Y:S01]  /*2ffe0*/  IMAD.MOV.U32 R21, RZ, RZ, R26 ;  /* 0x000000ffff157224 */ /* 0x000fe200078e001a */
[----:B------:R-:W2:Y:S01]  /*2fff0*/  LDL.LU R27, [R1+0x257c] ;  /* 0x00257c00011b7983 */ /* 0x000ea20000300800 */
[----:B------:R-:W2:Y:S03]  /*30000*/  LDL.LU R26, [R1+0x2578] ;  /* 0x00257800011a7983 */ /* 0x000ea60000300800 */
[----:B------:R0:W-:Y:S02]  /*30010*/  STL.64 [R1+0x2420], R20 ;  /* 0x0024201401007387 */ /* 0x0001e40000100a00 */
[----:B0-----:R-:W-:-:S02]  /*30020*/  IMAD.MOV.U32 R20, RZ, RZ, R6 ;  /* 0x000000ffff147224 */ /* 0x001fc400078e0006 */
[----:B------:R-:W-:Y:S01]  /*30030*/  IMAD.MOV.U32 R21, RZ, RZ, R7 ;  /* 0x000000ffff157224 */ /* 0x000fe200078e0007 */
[----:B---3--:R-:W-:Y:S11]  /*30040*/  HMMA.16816.F32 R8, R16, R24, R8 ;  /* 0x000000181008723c */ /* 0x008ff60000001808 */
[----:B------:R-:W-:Y:S11]  /*30050*/  @!UPT UIADD3 URZ, URZ, URZ, URZ ;  /* 0x0000003f3f3ff290 */ /* 0x000ff6000fffe03f */
[----:B------:R-:W-:Y:S01]  /*30060*/  @!UPT UIADD3 URZ, URZ, URZ, URZ ;  /* 0x0000003f3f3ff290 */ /* 0x000fe2000fffe03f */
[----:B------:R-:W-:Y:S01]  /*30070*/  STL.64 [R1+0x1f0], R8 ;  /* 0x0001f00801007387 */ /* 0x000fe20000100a00 */
[----:B------:R0:W-:Y:S03]  /*30080*/  STL.64 [R1+0x1f8], R10 ;  /* 0x0001f80a01007387 */ /* 0x0001e60000100a00 */
[----:B0-----:R-:W3:Y:S01]  /*30090*/  LDL.LU.64 R10, [R1+0x2570] ;  /* 0x00257000010a7983 */ /* 0x001ee20000300a00 */
[----:B------:R-:W4:Y:S02]  /*300a0*/  LDL.LU.64 R8, [R1+0x2568] ;  /* 0x0025680001087983 */ /* 0x000f240000300a00 */
[----:B------:R-:W3:Y:S02]  /*300b0*/  LDL.LU R6, [R1+0x2564] ;  /* 0x0025640001067983 */ /* 0x000ee40000300800 */
[----:B------:R-:W3:Y:S01]  /*300c0*/  LDL.LU R7, [R1+0x2560] ;  /* 0x0025600001077983 */ /* 0x000ee20000300800 */
[----:B------:R-:W-:Y:S01]  /*300d0*/  STL.64 [R1+0x2438], R20 ;  /* 0x0024381401007387 */ /* 0x000fe20000100a00 */
[----:B--2---:R-:W-:Y:S02]  /*300e0*/  STL.64 [R1+0x2400], R26 ;  /* 0x0024001a01007387 */ /* 0x004fe40000100a00 */
[----:B------:R0:W-:Y:S02]  /*300f0*/  STL.64 [R1+0x23f8], R24 ;  /* 0x0023f81801007387 */ /* 0x0001e40000100a00 */
        /* <DEDUP_REMOVED lines=8> */
[----:B------:R0:W-:Y:S02]  /*30180*/  STL.64 [R1+0x2450], R20 ;  /* 0x0024501401007387 */ /* 0x0001e40000100a00 */
[----:B0-----:R-:W-:Y:S02]  /*30190*/  IMAD.MOV.U32 R20, RZ, RZ, R12 ;  /* 0x000000ffff147224 */ /* 0x001fe400078e000c */
        /* <DEDUP_REMOVED lines=23> */
[----:B------:R-:W-:Y:S01]  /*30310*/  STL.64 [R1+0x24a8], R20 ;  /* 0x0024a81401007387 */ /* 0x000fe20000100a00 */
[----:B------:R-:W-:Y:S02]  /*30320*/  STL.64 [R1+0x2430], R26 ;  /* 0x0024301a01007387 */ /* 0x000fe40000100a00 */
        /* <DEDUP_REMOVED lines=16> */
[----:B---3--:R-:W-:-:S02]  /*30430*/  IMAD.MOV.U32 R20, RZ, RZ, R11 ;  /* 0x000000ffff147224 */ /* 0x008fc400078e000b */
        /* <DEDUP_REMOVED lines=8> */
[----:B----4-:R-:W-:-:S02]  /*304c0*/  IMAD.MOV.U32 R20, RZ, RZ, R9 ;  /* 0x000000ffff147224 */ /* 0x010fc400078e0009 */
        /* <DEDUP_REMOVED lines=60> */
[----:B0-----:R-:W3:Y:S01]  /*30890*/  LDL.LU.64 R10, [R1+0x2538] ;  /* 0x00253800010a7983 */ /* 0x001ee20000300a00 */
[----:B------:R-:W4:Y:S02]  /*308a0*/  LDL.LU.64 R8, [R1+0x2530] ;  /* 0x0025300001087983 */ /* 0x000f240000300a00 */
[----:B----4-:R-:W-:Y:S01]  /*308b0*/  HMMA.16816.F32 R16, R16, R8, R4 ;  /* 0x000000081010723c */ /* 0x010fe20000001804 */
[----:B------:R-:W2:Y:S01]  /*308c0*/  LDL.LU.64 R6, [R1+0x2528] ;  /* 0x0025280001067983 */ /* 0x000ea20000300a00 */
[----:B------:R-:W2:Y:S11]  /*308d0*/  LDL.LU.64 R4, [R1+0x2520] ;  /* 0x0025200001047983 */ /* 0x000eb60000300a00 */
[----:B------:R-:W-:Y:S10]  /*308e0*/  @!UPT UIADD3 URZ, URZ, URZ, URZ ;  /* 0x0000003f3f3ff290 */ /* 0x000ff4000fffe03f */
[----:B------:R-:W-:Y:S01]  /*308f0*/  STL.64 [R1+0x1d0], R16 ;  /* 0x0001d01001007387 */ /* 0x000fe20000100a00 */
[----:B------:R-:W-:Y:S01]  /*30900*/  STL.64 [R1+0x1d8], R18 ;  /* 0x0001d81201007387 */ /* 0x000fe20000100a00 */
        /* <DEDUP_REMOVED lines=46> */
[----:B------:R-:W2:Y:S11]  /*30bf0*/  LDL.LU.64 R20, [R1+0x2480] ;  /* 0x0024800001147983 */ /* 0x000eb60000300a00 */
[----:B------:R-:W-:Y:S11]  /*30c00*/  @!UPT UIADD3 URZ, URZ, URZ, URZ ;  /* 0x0000003f3f3ff290 */ /* 0x000ff6000fffe03f */
[----:B------:R-:W-:Y:S01]  /*30c10*/  STL.64 [R1+0x160], R16 ;  /* 0x0001601001007387 */ /* 0x000fe20000100a00 */
[----:B------:R-:W-:Y:S02]  /*30c20*/  STL.64 [R1+0x168], R18 ;  /* 0x0001681201007387 */ /* 0x000fe40000100a00 */
[----:B------:R-:W0:Y:S02]  /*30c30*/  LDSM.16.MT88.4 R16, [R3+0xc080] ;  /* 0x00c080000310783b */ /* 0x000e240000004200 */
[----:B0-----:R-:W-:Y:S02]  /*30c40*/  STL.64 [R1+0x22a0], R18 ;  /* 0x0022a01201007387 */ /* 0x001fe40000100a00 */
[----:B------:R0:W-:Y:S02]  /*30c50*/  STL.64 [R1+0x2298], R16 ;  /* 0x0022981001007387 */ /* 0x0001e40000100a00 */
[----:B0-----:R-:W4:Y:S01]  /*30c60*/  LDL.LU R16, [R1+0xf0] ;  /* 0x0000f00001107983 */ /* 0x001f220000300800 */
[C---:B--2---:R-:W-:Y:S03]  /*30c70*/  HMMA.16816.F32 R20, R4.reuse, R20, R24 ;  /* 0x000000140414723c */ /* 0x044fe60000001818 */
[----:B------:R-:W2:Y:S01]  /*30c80*/  LDL.LU.64 R26, [R1+0x2478] ;  /* 0x00247800011a7983 */ /* 0x000ea20000300a00 */
[----:B------:R-:W2:Y:S11]  /*30c90*/  LDL.LU.64 R24, [R1+0x2470] ;  /* 0x0024700001187983 */ /* 0x000eb60000300a00 */
[----:B------:R-:W-:Y:S08]  /*30ca0*/  @!UPT UIADD3 URZ, URZ, URZ, URZ ;  /* 0x0000003f3f3ff290 */ /* 0x000ff0000fffe03f */
        /* <DEDUP_REMOVED lines=33> */
[----:B------:R-:W4:Y:S11]  /*30ec0*/  LDL.LU.64 R24, [R1+0x23f8] ;  /* 0x0023f80001187983 */ /* 0x000f360000300a00 */
[----:B------:R-:W-:Y:S09]  /*30ed0*/  @!UPT UIADD3 URZ, URZ, URZ, URZ ;  /* 0x0000003f3f3ff290 */ /* 0x000ff2000fffe03f */
[----:B------:R-:W-:Y:S01]  /*30ee0*/  STL.64 [R1+0x100], R20 ;  /* 0x0001001401007387 */ /* 0x000fe20000100a00 */
[----:B------:R0:W-:Y:S03]  /*30ef0*/  STL.64 [R1+0x108], R22 ;  /* 0x0001081601007387 */ /* 0x0001e60000100a00 */
[----:B0-----:R-:W3:Y:S01]  /*30f00*/  LDL.LU.64 R22, [R1+0x23f0] ;  /* 0x0023f00001167983 */ /* 0x001ee20000300a00 */
[----:B------:R-:W3:Y:S02]  /*30f10*/  LDL.LU.64 R20, [R1+0x23e8] ;  /* 0x0023e80001147983 */ /* 0x000ee40000300a00 */
[----:B------:R-:W-:Y:S02]  /*30f20*/  IMAD.MOV.U32 R17, RZ, RZ, R29 ;  /* 0x000000ffff117224 */ /* 0x000fe400078e001d */
[----:B------:R-:W-:Y:S02]  /*30f30*/  IMAD.MOV.U32 R18, RZ, RZ, R28 ;  /* 0x000000ffff127224 */ /* 0x000fe400078e001c */
[----:B------:R-:W-:-:S07]  /*30f40*/  IMAD.MOV.U32 R19, RZ, RZ, R0 ;  /* 0x000000ffff137224 */ /* 0x000fce00078e0000 */
[C---:B----4-:R-:W-:Y:S01]  /*30f50*/  HMMA.16816.F32 R16, R4.reuse, R24, R16 ;  /* 0x000000180410723c */ /* 0x050fe20000001810 */
[----:B--2---:R-:W-:Y:S07]  /*30f60*/  STL.64 [R1+0x2320], R26 ;  /* 0x0023201a01007387 */ /* 0x004fee0000100a00 */
[----:B---3--:R-:W-:Y:S11]  /*30f70*/  HMMA.16816.F32 R12, R4, R12, R20 ;  /* 0x0000000c040c723c */ /* 0x008ff60000001814 */
[----:B------:R-:W-:Y:S04]  /*30f80*/  @!UPT UIADD3 URZ, URZ, URZ, URZ ;  /* 0x0000003f3f3ff290 */ /* 0x000fe8000fffe03f */
[----:B------:R-:W-:Y:S01]  /*30f90*/  STL.64 [R1+0xf0], R16 ;  /* 0x0000f01001007387 */ /* 0x000fe20000100a00 */
[----:B------:R-:W-:Y:S07]  /*30fa0*/  STL.64 [R1+0xf8], R18 ;  /* 0x0000f81201007387 */ /* 0x000fee0000100a00 */
[----:B------:R0:W-:Y:S01]  /*30fb0*/  STL [R1+0xe0], R12 ;  /* 0x0000e00c01007387 */ /* 0x0001e20000100800 */
[----:B------:R-:W2:Y:S02]  /*30fc0*/  LDL.LU R20, [R1+0xd0] ;  /* 0x0000d00001147983 */ /* 0x000ea40000300800 */
[----:B------:R-:W2:Y:S02]  /*30fd0*/  LDL.LU R21, [R1+0xd4] ;  /* 0x0000d40001157983 */ /* 0x000ea40000300800 */
[----:B------:R-:W2:Y:S01]  /*30fe0*/  LDL.LU R22, [R1+0xd8] ;  /* 0x0000d80001167983 */ /* 0x000ea20000300800 */
[----:B------:R-:W2:Y:S01]  /*30ff0*/  LDL.LU R23, [R1+0xdc] ;  /* 0x0000dc0001177983 */ /* 0x000ea20000300800 */
[----:B------:R-:W-:-:S02]  /*31000*/  IMAD.MOV.U32 R0, RZ, RZ, R13 ;  /* 0x000000ffff007224 */ /* 0x000fc400078e000d */
[----:B------:R-:W-:Y:S02]  /*31010*/  IMAD.MOV.U32 R29, RZ, RZ, R14 ;  /* 0x000000ffff1d7224 */ /* 0x000fe400078e000e */
[----:B------:R-:W-:Y:S01]  /*31020*/  IMAD.MOV.U32 R28, RZ, RZ, R15 ;  /* 0x000000ffff1c7224 */ /* 0x000fe200078e000f */
[----:B0-----:R-:W3:Y:S01]  /*31030*/  LDL.LU R12, [R1+0x560] ;  /* 0x00056000010c7983 */ /* 0x001ee20000300800 */
[----:B------:R-:W3:Y:S02]  /*31040*/  LDL.LU R13, [R1+0x564] ;  /* 0x00056400010d7983 */ /* 0x000ee40000300800 */
[----:B------:R-:W4:Y:S02]  /*31050*/  LDL.LU R14, [R1+0x568] ;  /* 0x00056800010e7983 */ /* 0x000f240000300800 */
[----:B------:R-:W4:Y:S02]  /*31060*/  LDL.LU R15, [R1+0x56c] ;  /* 0x00056c00010f7983 */ /* 0x000f240000300800 */
[----:B----4-:R0:W-:Y:S01]  /*31070*/  STL.64 [R1+0x2380], R14 ;  /* 0x0023800e01007387 */ /* 0x0101e20000100a00 */
[----:B---3--:R-:W-:Y:S03]  /*31080*/  STL.64 [R1+0x2378], R12 ;  /* 0x0023780c01007387 */ /* 0x008fe60000100a00 */
[----:B0-----:R-:W3:Y:S04]  /*31090*/  LDL.64 R14, [R1+0xa8] ;  /* 0x0000a800010e7983 */ /* 0x001ee80000100a00 */
[----:B---3--:R0:W-:Y:S04]  /*310a0*/  STL.64 [R1+0x2398], R14 ;  /* 0x0023980e01007387 */ /* 0x0081e80000100a00 */
[----:B0-----:R-:W3:Y:S01]  /*310b0*/  LDL.64 R14, [R1+0xb8] ;  /* 0x0000b800010e7983 */ /* 0x001ee20000100a00 */
[----:B------:R-:W-:-:S02]  /*310c0*/  IMAD.MOV.U32 R16, RZ, RZ, R11 ;  /* 0x000000ffff107224 */ /* 0x000fc400078e000b */
[----:B------:R-:W-:Y:S01]  /*310d0*/  IMAD.MOV.U32 R17, RZ, RZ, R2 ;  /* 0x000000ffff117224 */ /* 0x000fe200078e0002 */
[----:B---3--:R0:W-:Y:S04]  /*310e0*/  STL.64 [R1+0x23a0], R14 ;  /* 0x0023a00e01007387 */ /* 0x0081e80000100a00 */
[----:B0-----:R-:W3:Y:S01]  /*310f0*/  LDL.64 R14, [R1+0xc8] ;  /* 0x0000c800010e7983 */ /* 0x001ee20000100a00 */
[----:B------:R-:W4:Y:S02]  /*31100*/  LDL.LU R11, [R1+0x23e0] ;  /* 0x0023e000010b7983 */ /* 0x000f240000300800 */
[----:B------:R-:W2:Y:S02]  /*31110*/  LDL.LU R2, [R1+0x23dc] ;  /* 0x0023dc0001027983 */ /* 0x000ea40000300800 */
[----:B------:R-:W2:Y:S01]  /*31120*/  LDL.LU R18, [R1+0x558] ;  /* 0x0005580001127983 */ /* 0x000ea20000300800 */
[----:B------:R-:W2:Y:S04]  /*31130*/  LDL.LU R19, [R1+0x55c] ;  /* 0x00055c0001137983 */ /* 0x000ea80000300800 */
[----:B--2---:R-:W-:Y:S01]  /*31140*/  STL.64 [R1+0x2390], R18 ;  /* 0x0023901201007387 */ /* 0x004fe20000100a00 */
[----:B------:R0:W-:Y:S02]  /*31150*/  STL.64 [R1+0x2388], R16 ;  /* 0x0023881001007387 */ /* 0x0001e40000100a00 */
[----:B0-----:R-:W-:-:S02]  /*31160*/  IMAD.MOV.U32 R16, RZ, RZ, R10 ;  /* 0x000000ffff107224 */ /* 0x001fc400078e000a */
[----:B----4-:R-:W-:Y:S01]  /*31170*/  IMAD.MOV.U32 R17, RZ, RZ, R11 ;  /* 0x000000ffff117224 */ /* 0x010fe200078e000b */
[----:B------:R-:W2:Y:S01]  /*31180*/  LDL.LU R10, [R1+0x23d8] ;  /* 0x0023d800010a7983 */ /* 0x000ea20000300800 */
[----:B------:R-:W4:Y:S02]  /*31190*/  LDL.LU R11, [R1+0x23d4] ;  /* 0x0023d400010b7983 */ /* 0x000f240000300800 */
[----:B------:R-:W-:Y:S02]  /*311a0*/  IMAD.MOV.U32 R18, RZ, RZ, R2 ;  /* 0x000000ffff127224 */ /* 0x000fe400078e0002 */
[----:B------:R-:W2:Y:S01]  /*311b0*/  LDL.LU R2, [R1+0x23d0] ;  /* 0x0023d00001027983 */ /* 0x000ea20000300800 */
[----:B------:R-:W2:Y:S01]  /*311c0*/  LDL.LU R19, [R1+0x57c] ;  /* 0x00057c0001137983 */ /* 0x000ea20000300800 */
[----:B------:R-:W-:Y:S02]  /*311d0*/  HMMA.16816.F32 R4, R4, R8, R20 ;  /* 0x000000080404723c */ /* 0x000fe40000001814 */
[----:B--2---:R4:W-:Y:S01]  /*311e0*/  STL.64 [R1+0x23b0], R18 ;  /* 0x0023b01201007387 */ /* 0x0049e20000100a00 */
[----:B------:R0:W-:Y:S02]  /*311f0*/  STL.64 [R1+0x23a8], R16 ;  /* 0x0023a81001007387 */ /* 0x0001e40000100a00 */
[----:B----4-:R-:W-:Y:S01]  /*31200*/  IMAD.MOV.U32 R18, RZ, RZ, R11 ;  /* 0x000000ffff127224 */ /* 0x010fe200078e000b */
[----:B0-----:R-:W2:Y:S01]  /*31210*/  LDL.LU R16, [R1+0x590] ;  /* 0x0005900001107983 */ /* 0x001ea20000300800 */
[----:B------:R-:W-:-:S02]  /*31220*/  IMAD.MOV.U32 R17, RZ, RZ, R10 ;  /* 0x000000ffff117224 */ /* 0x000fc400078e000a */
[----:B------:R-:W4:Y:S02]  /*31230*/  LDL.LU R10, [R1+0x23cc] ;  /* 0x0023cc00010a7983 */ /* 0x000f240000300800 */
[----:B------:R-:W4:Y:S01]  /*31240*/  LDL.LU R11, [R1+0x23c8] ;  /* 0x0023c800010b7983 */ /* 0x000f220000300800 */
[----:B------:R-:W2:Y:S01]  /*31250*/  LDL.64 R26, [R1+0x88] ;  /* 0x00008800011a7983 */ /* 0x000ea20000100a00 */
[----:B------:R-:W-:Y:S02]  /*31260*/  STL [R1+0x1be0], R28 ;  /* 0x001be01c01007387 */ /* 0x000fe40000100800 */
[----:B------:R-:W-:Y:S02]  /*31270*/  STL [R1+0x1bdc], R29 ;  /* 0x001bdc1d01007387 */ /* 0x000fe40000100800 */
[----:B------:R3:W-:Y:S01]  /*31280*/  STL [R1+0x1bd8], R0 ;  /* 0x001bd80001007387 */ /* 0x0007e20000100800 */
[----:B------:R-:W2:Y:S01]  /*31290*/  LDL.LU.64 R22, [R1+0x23c0] ;  /* 0x0023c00001167983 */ /* 0x000ea20000300a00 */
[----:B------:R-:W2:Y:S02]  /*312a0*/  LDL.LU.64 R20, [R1+0x23b8] ;  /* 0x0023b80001147983 */ /* 0x000ea40000300a00 */
[----:B------:R-:W-:-:S03]  /*312b0*/  IMAD.MOV.U32 R19, RZ, RZ, R2 ;  /* 0x000000ffff137224 */ /* 0x000fc600078e0002 */
[----:B------:R-:W-:Y:S02]  /*312c0*/  IMAD.MOV.U32 R2, RZ, RZ, R7 ;  /* 0x000000ffff027224 */ /* 0x000fe400078e0007 */
[----:B------:R-:W-:Y:S02]  /*312d0*/  IMAD.MOV.U32 R8, RZ, RZ, R6 ;  /* 0x000000ffff087224 */ /* 0x000fe400078e0006 */
[----:B------:R-:W-:Y:S01]  /*312e0*/  IMAD.MOV.U32 R9, RZ, RZ, R5 ;  /* 0x000000ffff097224 */ /* 0x000fe200078e0005 */
[----:B------:R-:W-:Y:S01]  /*312f0*/  STL [R1+0xd0], R4 ;  /* 0x0000d00401007387 */ /* 0x000fe20000100800 */
[----:B------:R-:W4:Y:S02]  /*31300*/  LDL.64 R6, [R1+0x98] ;  /* 0x0000980001067983 */ /* 0x000f240000100a00 */
[----:B------:R0:W-:Y:S02]  /*31310*/  STL [R1+0x1bec], R2 ;  /* 0x001bec0201007387 */ /* 0x0001e40000100800 */
[----:B------:R1:W-:Y:S01]  /*31320*/  STL [R1+0x1be8], R8 ;  /* 0x001be80801007387 */ /* 0x0003e20000100800 */
[----:B------:R1:W-:Y:S01]  /*31330*/  STL [R1+0x1be4], R9 ;  /* 0x001be40901007387 */ /* 0x0003e20000100800 */
[----:B---3--:R-:W-:-:S02]  /*31340*/  IMAD.MOV.U32 R0, RZ, RZ, R15 ;  /* 0x000000ffff007224 */ /* 0x008fc400078e000f */
[----:B0-----:R-:W-:Y:S01]  /*31350*/  IMAD.MOV.U32 R2, RZ, RZ, R14 ;  /* 0x000000ffff027224 */ /* 0x001fe200078e000e */
[C---:B--2---:R-:W-:Y:S01]  /*31360*/  HMMA.16816.F32 R16, R20.reuse, R14, R16 ;  /* 0x0000000e1410723c */ /* 0x044fe20000001810 */
[----:B----4-:R0:W-:Y:S01]  /*31370*/  STL.64 [R1+0x22a8], R10 ;  /* 0x0022a80a01007387 */ /* 0x0101e20000100a00 */
[----:B-1----:R-:W2:Y:S02]  /*31380*/  LDL.LU R8, [R1+0x580] ;  /* 0x0005800001087983 */ /* 0x002ea40000300800 */
[----:B------:R-:W2:Y:S01]  /*31390*/  LDL.LU R9, [R1+0x584] ;  /* 0x0005840001097983 */ /* 0x000ea20000300800 */
[----:B0-----:R-:W2:Y:S01]  /*313a0*/  LDL.LU R10, [R1+0x588] ;  /* 0x00058800010a7983 */ /* 0x001ea20000300800 */
[----:B------:R-:W2:Y:S11]  /*313b0*/  LDL.LU R11, [R1+0x58c] ;  /* 0x00058c00010b7983 */ /* 0x000eb60000300800 */
[----:B------:R-:W-:Y:S06]  /*313c0*/  @!UPT UIADD3 URZ, URZ, URZ, URZ ;  /* 0x0000003f3f3ff290 */ /* 0x000fec000fffe03f */
[----:B------:R-:W-:Y:S01]  /*313d0*/  STL.64 [R1+0xfc0], R16 ;  /* 0x000fc01001007387 */ /* 0x000fe20000100a00 */
[----:B------:R0:W-:Y:S03]  /*313e0*/  STL.64 [R1+0xfc8], R18 ;  /* 0x000fc81201007387 */ /* 0x0001e60000100a00 */
[----:B0-----:R-:W3:Y:S01]  /*313f0*/  LDL.LU.64 R18, [R1+0x23b0] ;  /* 0x0023b00001127983 */ /* 0x001ee20000300a00 */
[----:B------:R-:W3:Y:S02]  /*31400*/  LDL.LU.64 R16, [R1+0x23a8] ;  /* 0x0023a80001107983 */ /* 0x000ee40000300a00 */
[----:B------:R-:W2:Y:S02]  /*31410*/  LDL.LU.64 R14, [R1+0x23a0] ;  /* 0x0023a000010e7983 */ /* 0x000ea40000300a00 */
[----:B------:R-:W-:Y:S01]  /*31420*/  STL [R1+0x22e4], R0 ;  /* 0x0022e40001007387 */ /* 0x000fe20000100800 */
[----:B------:R-:W-:Y:S01]  /*31430*/  STL [R1+0x22d8], R2 ;  /* 0x0022d80201007387 */ /* 0x000fe20000100800 */
[C---:B--2---:R-:W-:Y:S11]  /*31440*/  HMMA.16816.F32 R8, R20.reuse, R14, R8 ;  /* 0x0000000e1408723c */ /* 0x044ff60000001808 */
        /* <DEDUP_REMOVED lines=11> */
[----:B------:R-:W-:Y:S01]  /*31500*/  STL.64 [R1+0xfa0], R16 ;  /* 0x000fa01001007387 */ /* 0x000fe20000100a00 */
[----:B------:R0:W-:Y:S03]  /*31510*/  STL.64 [R1+0xfa8], R18 ;  /* 0x000fa81201007387 */ /* 0x0001e60000100a00 */
[----:B0-----:R-:W2:Y:S01]  /*31520*/  LDL.LU.64 R18, [R1+0x2390] ;  /* 0x0023900001127983 */ /* 0x001ea20000300a00 */
[----:B------:R-:W2:Y:S02]  /*31530*/  LDL.LU.64 R16, [R1+0x2388] ;  /* 0x0023880001107983 */ /* 0x000ea40000300a00 */
[----:B------:R-:W3:Y:S02]  /*31540*/  LDL.LU.64 R14, [R1+0x2380] ;  /* 0x00238000010e7983 */ /* 0x000ee40000300a00 */
[----:B------:R-:W3:Y:S01]  /*31550*/  LDL.LU.64 R12, [R1+0x2378] ;  /* 0x00237800010c7983 */ /* 0x000ee20000300a00 */
[----:B------:R-:W-:Y:S01]  /*31560*/  STL.64 [R1+0x22f0], R10 ;  /* 0x0022f00a01007387 */ /* 0x000fe20000100a00 */
[----:B------:R3:W-:Y:S02]  /*31570*/  STL.64 [R1+0x22e8], R8 ;  /* 0x0022e80801007387 */ /* 0x0007e40000100a00 */
[----:B---3--:R-:W-:Y:S07]  /*31580*/  HMMA.16816.F32 R8, R20, R6, R12 ;  /* 0x000000061408723c */ /* 0x008fee000000180c */
[----:B------:R-:W-:-:S02]  /*31590*/  IMAD.MOV.U32 R13, RZ, RZ, R6 ;  /* 0x000000ffff0d7224 */ /* 0x000fc400078e0006 */
[----:B------:R-:W-:Y:S11]  /*315a0*/  IMAD.MOV.U32 R12, RZ, RZ, R7 ;  /* 0x000000ffff0c7224 */ /* 0x000ff600078e0007 */
[----:B------:R-:W-:Y:S03]  /*315b0*/  @!UPT UIADD3 URZ, URZ, URZ, URZ ;  /* 0x0000003f3f3ff290 */ /* 0x000fe6000fffe03f */
[----:B------:R0:W-:Y:S01]  /*315c0*/  STL.64 [R1+0xf90], R8 ;  /* 0x000f900801007387 */ /* 0x0001e20000100a00 */
[----:B------:R1:W-:Y:S02]  /*315d0*/  STL.64 [R1+0xf98], R10 ;  /* 0x000f980a01007387 */ /* 0x0003e40000100a00 */
[----:B------:R-:W3:Y:S02]  /*315e0*/  LDL R6, [R1+0x78] ;  /* 0x0000780001067983 */ /* 0x000ee40000100800 */
[----:B------:R-:W3:Y:S01]  /*315f0*/  LDL R7, [R1+0x7c] ;  /* 0x00007c0001077983 */ /* 0x000ee20000100800 */
[----:B0-----:R-:W3:Y:S01]  /*31600*/  LDL.LU R8, [R1+0x540] ;  /* 0x0005400001087983 */ /* 0x001ee20000300800 */
[----:B------:R-:W3:Y:S02]  /*31610*/  LDL.LU R9, [R1+0x544] ;  /* 0x0005440001097983 */ /* 0x000ee40000300800 */
[----:B-1----:R-:W3:Y:S02]  /*31620*/  LDL.LU R10, [R1+0x548] ;  /* 0x00054800010a7983 */ /* 0x002ee40000300800 */
[----:B------:R-:W3:Y:S01]  /*31630*/  LDL.LU R11, [R1+0x54c] ;  /* 0x00054c00010b7983 */ /* 0x000ee20000300800 */
[----:B------:R2:W-:Y:S02]  /*31640*/  STL.64 [R1+0x2348], R12 ;  /* 0x0023480c01007387 */ /* 0x0005e40000100a00 */
[----:B--2---:R-:W-:Y:S07]  /*31650*/  HMMA.16816.F32 R12, R20, R26, R16 ;  /* 0x0000001a140c723c */ /* 0x004fee0000001810 */
[----:B------:R-:W-:-:S02]  /*31660*/  IMAD.MOV.U32 R17, RZ, RZ, R26 ;  /* 0x000000ffff117224 */ /* 0x000fc400078e001a */
[----:B------:R-:W-:Y:S11]  /*31670*/  IMAD.MOV.U32 R16, RZ, RZ, R27 ;  /* 0x000000ffff107224 */ /* 0x000ff600078e001b */
[----:B------:R-:W-:Y:S03]  /*31680*/  @!UPT UIADD3 URZ, URZ, URZ, URZ ;  /* 0x0000003f3f3ff290 */ /* 0x000fe6000fffe03f */
[----:B------:R0:W-:Y:S01]  /*31690*/  STL.64 [R1+0xde0], R12 ;  /* 0x000de00c01007387 */ /* 0x0001e20000100a00 */
[----:B------:R1:W-:Y:S02]  /*316a0*/  STL.64 [R1+0xde8], R14 ;  /* 0x000de80e01007387 */ /* 0x0003e40000100a00 */
[----:B------:R2:W-:Y:S02]  /*316b0*/  STL.64 [R1+0x2370], R16 ;  /* 0x0023701001007387 */ /* 0x0005e40000100a00 */
[----:B------:R-:W4:Y:S01]  /*316c0*/  LDL.LU R24, [R1+0x880] ;  /* 0x0008800001187983 */ /* 0x000f220000300800 */
[----:B------:R-:W4:Y:S01]  /*316d0*/  LDL.LU R25, [R1+0x884] ;  /* 0x0008840001197983 */ /* 0x000f220000300800 */
[----:B------:R-:W3:Y:S02]  /*316e0*/  LDL.LU R26, [R1+0x888] ;  /* 0x00088800011a7983 */ /* 0x000ee40000300800 */
[----:B------:R-:W3:Y:S01]  /*316f0*/  LDL.LU R27, [R1+0x88c] ;  /* 0x00088c00011b7983 */ /* 0x000ee20000300800 */
[----:B0-----:R-:W3:Y:S01]  /*31700*/  LDL.LU R12, [R1+0x8a0] ;  /* 0x0008a000010c7983 */ /* 0x001ee20000300800 */
[----:B------:R-:W3:Y:S02]  /*31710*/  LDL.LU R13, [R1+0x8a4] ;  /* 0x0008a400010d7983 */ /* 0x000ee40000300800 */
[----:B-1----:R-:W3:Y:S02]  /*31720*/  LDL.LU R14, [R1+0x8a8] ;  /* 0x0008a800010e7983 */ /* 0x002ee40000300800 */
[----:B------:R-:W3:Y:S01]  /*31730*/  LDL.LU R15, [R1+0x8ac] ;  /* 0x0008ac00010f7983 */ /* 0x000ee20000300800 */
[----:B--2---:R-:W2:Y:S01]  /*31740*/  LDL.LU R16, [R1+0x8c0] ;  /* 0x0008c00001107983 */ /* 0x004ea20000300800 */
[----:B------:R-:W2:Y:S02]  /*31750*/  LDL.LU R17, [R1+0x8c4] ;  /* 0x0008c40001117983 */ /* 0x000ea40000300800 */
[----:B------:R-:W2:Y:S02]  /*31760*/  LDL.LU R18, [R1+0x8c8] ;  /* 0x0008c80001127983 */ /* 0x000ea40000300800 */
[----:B------:R-:W2:Y:S01]  /*31770*/  LDL.LU R19, [R1+0x8cc] ;  /* 0x0008cc0001137983 */ /* 0x000ea20000300800 */
[----:B---3--:R0:W-:Y:S01]  /*31780*/  STL.64 [R1+0x2358], R14 ;  /* 0x0023580e01007387 */ /* 0x0081e20000100a00 */
[----:B------:R-:W-:Y:S03]  /*31790*/  STL.64 [R1+0x2350], R12 ;  /* 0x0023500c01007387 */ /* 0x000fe60000100a00 */
[----:B0-----:R-:W3:Y:S04]  /*317a0*/  LDL.64 R14, [R1+0x58] ;  /* 0x00005800010e7983 */ /* 0x001ee80000100a00 */
[----:B---3--:R0:W-:Y:S04]  /*317b0*/  STL.64 [R1+0x2368], R14 ;  /* 0x0023680e01007387 */ /* 0x0081e80000100a00 */
[----:B0-----:R-:W2:Y:S01]  /*317c0*/  LDL.64 R14, [R1+0x68] ;  /* 0x00006800010e7983 */ /* 0x001ea20000100a00 */
[----:B------:R0:W-:Y:S02]  /*317d0*/  STL.64 [R1+0x2330], R26 ;  /* 0x0023301a01007387 */ /* 0x0001e40000100a00 */
[----:B----4-:R-:W-:Y:S01]  /*317e0*/  STL.64 [R1+0x2328], R24 ;  /* 0x0023281801007387 */ /* 0x010fe20000100a00 */
[----:B0-----:R-:W3:Y:S01]  /*317f0*/  LDL.64 R26, [R1+0x38] ;  /* 0x00003800011a7983 */ /* 0x001ee20000100a00 */
[C---:B------:R-:W-:Y:S03]  /*31800*/  HMMA.16816.F32 R4, R20.reuse, R6, R8 ;  /* 0x000000061404723c */ /* 0x040fe60000001808 */
[----:B---3--:R0:W-:Y:S04]  /*31810*/  STL.64 [R1+0x2340], R26 ;  /* 0x0023401a01007387 */ /* 0x0081e80000100a00 */
[----:B0-----:R-:W3:Y:S04]  /*31820*/  LDL.64 R26, [R1+0x48] ;  /* 0x00004800011a7983 */ /* 0x001ee80000100a00 */
[----:B---3--:R0:W-:Y:S01]  /*31830*/  STL.64 [R1+0x2360], R26 ;  /* 0x0023601a01007387 */ /* 0x0081e20000100a00 */
[----:B------:R-:W3:Y:S02]  /*31840*/  LDL.LU R24, [R1+0x8b0] ;  /* 0x0008b00001187983 */ /* 0x000ee40000300800 */
[----:B------:R-:W3:Y:S01]  /*31850*/  LDL.LU R25, [R1+0x8b4] ;  /* 0x0008b40001197983 */ /* 0x000ee20000300800 */
[----:B0-----:R-:W3:Y:S01]  /*31860*/  LDL.LU R26, [R1+0x8b8] ;  /* 0x0008b800011a7983 */ /* 0x001ee20000300800 */
[----:B------:R-:W3:Y:S02]  /*31870*/  LDL.LU R27, [R1+0x8bc] ;  /* 0x0008bc00011b7983 */ /* 0x000ee40000300800 */
[----:B------:R-:W4:Y:S05]  /*31880*/  LDL.LU R8, [R1+0x860] ;  /* 0x0008600001087983 */ /* 0x000f2a0000300800 */
[----:B------:R-:W-:Y:S01]  /*31890*/  STL.64 [R1+0xdb0], R4 ;  /* 0x000db00401007387 */ /* 0x000fe20000100a00 */
[----:B------:R-:W-:Y:S01]  /*318a0*/  STL.64 [R1+0xdb8], R6 ;  /* 0x000db80601007387 */ /* 0x000fe20000100a00 */
[----:B------:R-:W4:Y:S02]  /*318b0*/  LDL.LU R9, [R1+0x864] ;  /* 0x0008640001097983 */ /* 0x000f240000300800 */
[----:B------:R-:W3:Y:S02]  /*318c0*/  LDL.LU R10, [R1+0x868] ;  /* 0x00086800010a7983 */ /* 0x000ee40000300800 */
[----:B------:R-:W3:Y:S01]  /*318d0*/  LDL.LU R11, [R1+0x86c] ;  /* 0x00086c00010b7983 */ /* 0x000ee20000300800 */
[----:B------:R-:W0:Y:S01]  /*318e0*/  LDSM.16.MT88.4 R4, [R3+0xc100] ;  /* 0x00c100000304783b */ /* 0x000e220000004200 */
[----:B--2---:R-:W-:Y:S03]  /*318f0*/  HMMA.16816.F32 R16, R20, R14, R16 ;  /* 0x0000000e1410723c */ /* 0x004fe60000001810 */
[----:B---3--:R1:W-:Y:S01]  /*31900*/  STL.64 [R1+0x2300], R10 ;  /* 0x0023000a01007387 */ /* 0x0083e20000100a00 */
[----:B----4-:R2:W-:Y:S03]  /*31910*/  STL.64 [R1+0x22f8], R8 ;  /* 0x0022f80801007387 */ /* 0x0105e60000100a00 */
[----:B-1----:R-:W3:Y:S04]  /*31920*/  LDL.64 R10, [R1+0x18] ;  /* 0x00001800010a7983 */ /* 0x002ee80000100a00 */
[----:B---3--:R1:W-:Y:S01]  /*31930*/  STL.64 [R1+0x2338], R10 ;  /* 0x0023380a01007387 */ /* 0x0083e20000100a00 */
[----:B--2---:R-:W2:Y:S02]  /*31940*/  LDL.LU R8, [R1+0x890] ;  /* 0x0008900001087983 */ /* 0x004ea40000300800 */
[----:B------:R-:W2:Y:S01]  /*31950*/  LDL.LU R9, [R1+0x894] ;  /* 0x0008940001097983 */ /* 0x000ea20000300800 */
[----:B-1----:R-:W2:Y:S01]  /*31960*/  LDL.LU R10, [R1+0x898] ;  /* 0x00089800010a7983 */ /* 0x002ea20000300800 */
[----:B------:R-:W2:Y:S02]  /*31970*/  LDL.LU R11, [R1+0x89c] ;  /* 0x00089c00010b7983 */ /* 0x000ea40000300800 */
[----:B0-----:R0:W-:Y:S02]  /*31980*/  STL.64 [R1+0x2150], R6 ;  /* 0x0021500601007387 */ /* 0x0011e40000100a00 */
[----:B------:R-:W-:Y:S01]  /*31990*/  STL.64 [R1+0x2148], R4 ;  /* 0x0021480401007387 */ /* 0x000fe20000100a00 */
[----:B0-----:R-:W3:Y:S02]  /*319a0*/  LDL.64 R6, [R1+0x28] ;  /* 0x0000280001067983 */ /* 0x001ee40000100a00 */
[----:B------:R0:W-:Y:S02]  /*319b0*/  STL.64 [R1+0xdd0], R16 ;  /* 0x000dd01001007387 */ /* 0x0001e40000100a00 */
[----:B------:R1:W-:Y:S01]  /*319c0*/  STL.64 [R1+0xdd8], R18 ;  /* 0x000dd81201007387 */ /* 0x0003e20000100a00 */
[----:B0-----:R-:W4:Y:S01]  /*319d0*/  LDL.LU.64 R16, [R1+0x2370] ;  /* 0x0023700001107983 */ /* 0x001f220000300a00 */
[----:B-1----:R-:W-:-:S02]  /*319e0*/  IMAD.MOV.U32 R19, RZ, RZ, R14 ;  /* 0x000000ffff137224 */ /* 0x002fc400078e000e */
[----:B------:R-:W-:Y:S02]  /*319f0*/  IMAD.MOV.U32 R18, RZ, RZ, R15 ;  /* 0x000000ffff127224 */ /* 0x000fe400078e000f */
[----:B------:R-:W2:Y:S03]  /*31a00*/  LDL.LU.64 R14, [R1+0x2368] ;  /* 0x00236800010e7983 */ /* 0x000ea60000300a00 */
[----:B------:R-:W-:Y:S01]  /*31a10*/  STL.64 [R1+0x2310], R18 ;  /* 0x0023101201007387 */ /* 0x000fe20000100a00 */
[C---:B--2---:R-:W-:Y:S01]  /*31a20*/  HMMA.16816.F32 R24, R20.reuse, R14, R24 ;  /* 0x0000000e1418723c */ /* 0x044fe20000001818 */
[----:B----4-:R0:W-:Y:S01]  /*31a30*/  STL.64 [R1+0x2308], R16 ;  /* 0x0023081001007387 */ /* 0x0101e20000100a00 */
[----:B------:R-:W-:Y:S02]  /*31a40*/  IMAD.MOV.U32 R29, RZ, RZ, R14 ;  /* 0x000000ffff1d7224 */ /* 0x000fe400078e000e */
[----:B------:R-:W-:Y:S01]  /*31a50*/  IMAD.MOV.U32 R28, RZ, RZ, R15 ;  /* 0x000000ffff1c7224 */ /* 0x000fe200078e000f */
[----:B0-----:R-:W2:Y:S01]  /*31a60*/  LDL.LU R16, [R1+0x870] ;  /* 0x0008700001107983 */ /* 0x001ea20000300800 */
[----:B------:R-:W2:Y:S02]  /*31a70*/  LDL.LU R17, [R1+0x874] ;  /* 0x0008740001117983 */ /* 0x000ea40000300800 */
[----:B------:R-:W2:Y:S02]  /*31a80*/  LDL.LU R18, [R1+0x878] ;  /* 0x0008780001127983 */ /* 0x000ea40000300800 */
[----:B------:R-:W2:Y:S11]  /*31a90*/  LDL.LU R19, [R1+0x87c] ;  /* 0x00087c0001137983 */ /* 0x000eb60000300800 */
[----:B------:R-:W-:Y:S02]  /*31aa0*/  @!UPT UIADD3 URZ, URZ, URZ, URZ ;  /* 0x0000003f3f3ff290 */ /* 0x000fe4000fffe03f */
[----:B------:R-:W-:Y:S01]  /*31ab0*/  STL.64 [R1+0xdc0], R24 ;  /* 0x000dc01801007387 */ /* 0x000fe20000100a00 */
[----:B------:R0:W-:Y:S03]  /*31ac0*/  STL.64 [R1+0xdc8], R26 ;  /* 0x000dc81a01007387 */ /* 0x0001e60000100a00 */
[----:B0-----:R-:W4:Y:S01]  /*31ad0*/  LDL.LU.64 R26, [R1+0x2360] ;  /* 0x00236000011a7983 */ /* 0x001f220000300a00 */
[----:B------:R-:W4:Y:S02]  /*31ae0*/  LDL.LU.64 R14, [R1+0x2358] ;  /* 0x00235800010e7983 */ /* 0x000f240000300a00 */
[----:B------:R-:W4:Y:S02]  /*31af0*/  LDL.LU.64 R12, [R1+0x2350] ;  /* 0x00235000010c7983 */ /* 0x000f240000300a00 */
[C---:B----4-:R-:W-:Y:S01]  /*31b00*/  HMMA.16816.F32 R12, R20.reuse, R26, R12 ;  /* 0x0000001a140c723c */ /* 0x050fe2000000180c */
[----:B------:R-:W-:Y:S11]  /*31b10*/  IMAD.MOV.U32 R2, RZ, RZ, R27 ;  /* 0x000000ffff027224 */ /* 0x000ff600078e001b */
[----:B------:R-:W-:Y:S11]  /*31b20*/  @!UPT UIADD3 URZ, URZ, URZ, URZ ;  /* 0x0000003f3f3ff290 */ /* 0x000ff6000fffe03f */
[----:B------:R0:W-:Y:S01]  /*31b30*/  STL.64 [R1+0xcc0], R12 ;  /* 0x000cc00c01007387 */ /* 0x0001e20000100a00 */
[----:B------:R1:W-:Y:S03]  /*31b40*/  STL.64 [R1+0xcc8], R14 ;  /* 0x000cc80e01007387 */ /* 0x0003e60000100a00 */
[----:B0-----:R-:W4:Y:S01]  /*31b50*/  LDL.LU.64 R12, [R1+0x2348] ;  /* 0x00234800010c7983 */ /* 0x001f220000300a00 */
[----:B-1----:R-:W-:Y:S02]  /*31b60*/  IMAD.MOV.U32 R15, RZ, RZ, R26 ;  /* 0x000000ffff0f7224 */ /* 0x002fe400078e001a */
        /* <DEDUP_REMOVED lines=8> */
[----:B------:R-:W3:Y:S02]  /*31bf0*/  LDL.LU.64 R26, [R1+0x2330] ;  /* 0x00233000011a7983 */ /* 0x000ee40000300a00 */
[----:B------:R-:W3:Y:S02]  /*31c00*/  LDL.LU.64 R24, [R1+0x2328] ;  /* 0x0023280001187983 */ /* 0x000ee40000300a00 */
[C---:B---3--:R-:W-:Y:S11]  /*31c10*/  HMMA.16816.F32 R24, R20.reuse, R6, R24 ;  /* 0x000000061418723c */ /* 0x048ff60000001818 */
[----:B------:R-:W-:Y:S11]  /*31c20*/  @!UPT UIADD3 URZ, URZ, URZ, URZ ;  /* 0x0000003f3f3ff290 */ /* 0x000ff6000fffe03f */
[----:B------:R-:W-:Y:S01]  /*31c30*/  @!UPT UIADD3 URZ, URZ, URZ, URZ ;  /* 0x0000003f3f3ff290 */ /* 0x000fe2000fffe03f */
[----:B------:R-:W-:Y:S01]  /*31c40*/  STL.64 [R1+0xca0], R24 ;  /* 0x000ca01801007387 */ /* 0x000fe20000100a00 */
[----:B------:R0:W-:Y:S03]  /*31c50*/  STL.64 [R1+0xca8], R26 ;  /* 0x000ca81a01007387 */ /* 0x0001e60000100a00 */
[----:B0-----:R-:W3:Y:S01]  /*31c60*/  LDL.LU.64 R26, [R1+0x2320] ;  /* 0x00232000011a7983 */ /* 0x001ee20000300a00 */
[----:B------:R-:W3:Y:S02]  /*31c70*/  LDL.LU R4, [R1+0x7b0] ;  /* 0x0007b00001047983 */ /* 0x000ee40000300800 */
[----:B------:R-:W-:Y:S02]  /*31c80*/  IMAD.MOV.U32 R25, RZ, RZ, R6 ;  /* 0x000000ffff197224 */ /* 0x000fe400078e0006 */
[----:B------:R-:W3:Y:S02]  /*31c90*/  LDL.LU R5, [R1+0x7b4] ;  /* 0x0007b40001057983 */ /* 0x000ee40000300800 */
[----:B------:R-:W-:Y:S01]  /*31ca0*/  IMAD.MOV.U32 R24, RZ, RZ, R7 ;  /* 0x000000ffff187224 */ /* 0x000fe200078e0007 */
[----:B------:R-:W3:Y:S01]  /*31cb0*/  LDL.LU R6, [R1+0x7b8] ;  /* 0x0007b80001067983 */ /* 0x000ee20000300800 */
[----:B------:R-:W3:Y:S01]  /*31cc0*/  LDL.LU R7, [R1+0x7bc] ;  /* 0x0007bc0001077983 */ /* 0x000ee20000300800 */
[----:B--2---:R-:W-:Y:S02]  /*31cd0*/  HMMA.16816.F32 R16, R20, R10, R16 ;  /* 0x0000000a1410723c */ /* 0x004fe40000001810 */
[----:B---3--:R-:W-:Y:S01]  /*31ce0*/  STL.64 [R1+0x2160], R6 ;  /* 0x0021600601007387 */ /* 0x008fe20000100a00 */
[----:B------:R0:W-:Y:S03]  /*31cf0*/  STL.64 [R1+0x2158], R4 ;  /* 0x0021580401007387 */ /* 0x0001e60000100a00 */
[----:B0-----:R-:W2:Y:S01]  /*31d00*/  LDL.LU R4, [R1+0x7c0] ;  /* 0x0007c00001047983 */ /* 0x001ea20000300800 */
[----:B------:R-:W2:Y:S02]  /*31d10*/  LDL.LU R5, [R1+0x7c4] ;  /* 0x0007c40001057983 */ /* 0x000ea40000300800 */
[----:B------:R-:W-:-:S02]  /*31d20*/  IMAD.MOV.U32 R6, RZ, RZ, R26 ;  /* 0x000000ffff067224 */ /* 0x000fc400078e001a */
[----:B------:R-:W-:Y:S01]  /*31d30*/  IMAD.MOV.U32 R7, RZ, RZ, R27 ;  /* 0x000000ffff077224 */ /* 0x000fe200078e001b */
[----:B------:R-:W3:Y:S01]  /*31d40*/  LDL.LU R26, [R1+0x231c] ;  /* 0x00231c00011a7983 */ /* 0x000ee20000300800 */
[----:B------:R-:W3:Y:S03]  /*31d50*/  LDL.LU R27, [R1+0x2318] ;  /* 0x00231800011b7983 */ /* 0x000ee60000300800 */
[----:B------:R0:W-:Y:S04]  /*31d60*/  STL.64 [R1+0x2170], R6 ;  /* 0x0021700601007387 */ /* 0x0001e80000100a00 */
[----:B--2---:R1:W-:Y:S01]  /*31d70*/  STL.64 [R1+0x2168], R4 ;  /* 0x0021680401007387 */ /* 0x0043e20000100a00 */
[----:B0-----:R-:W2:Y:S02]  /*31d80*/  LDL R6, [R1+0x8] ;  /* 0x0000080001067983 */ /* 0x001ea40000100800 */
[----:B------:R-:W2:Y:S02]  /*31d90*/  LDL R7, [R1+0xc] ;  /* 0x00000c0001077983 */ /* 0x000ea40000100800 */
[----:B------:R-:W-:Y:S01]  /*31da0*/  STL.64 [R1+0xc90], R16 ;  /* 0x000c901001007387 */ /* 0x000fe20000100a00 */
[----:B------:R0:W-:Y:S01]  /*31db0*/  STL.64 [R1+0xc98], R18 ;  /* 0x000c981201007387 */ /* 0x0001e20000100a00 */
[----:B-1----:R-:W-:-:S02]  /*31dc0*/  IMAD.MOV.U32 R5, RZ, RZ, R10 ;  /* 0x000000ffff057224 */ /* 0x002fc400078e000a */
[----:B------:R-:W-:Y:S01]  /*31dd0*/  IMAD.MOV.U32 R4, RZ, RZ, R11 ;  /* 0x000000ffff047224 */ /* 0x000fe200078e000b */
[----:B0-----:R-:W2:Y:S01]  /*31de0*/  LDL.LU.64 R18, [R1+0x2310] ;  /* 0x0023100001127983 */ /* 0x001ea20000300a00 */
[----:B------:R-:W2:Y:S02]  /*31df0*/  LDL.LU.64 R16, [R1+0x2308] ;  /* 0x0023080001107983 */ /* 0x000ea40000300a00 */
[----:B------:R-:W2:Y:S02]  /*31e00*/  LDL.LU.64 R10, [R1+0x2300] ;  /* 0x00230000010a7983 */ /* 0x000ea40000300a00 */
[----:B------:R-:W2:Y:S02]  /*31e10*/  LDL.LU.64 R8, [R1+0x22f8] ;  /* 0x0022f80001087983 */ /* 0x000ea40000300a00 */
[----:B--2---:R-:W-:Y:S11]  /*31e20*/  HMMA.16816.F32 R8, R20, R6, R8 ;  /* 0x000000061408723c */ /* 0x004ff60000001808 */
[----:B------:R-:W-:Y:S11]  /*31e30*/  @!UPT UIADD3 URZ, URZ, URZ, URZ ;  /* 0x0000003f3f3ff290 */ /* 0x000ff6000fffe03f */
[----:B------:R-:W-:Y:S01]  /*31e40*/  @!UPT UIADD3 URZ, URZ, URZ, URZ ;  /* 0x0000003f3f3ff290 */ /* 0x000fe2000fffe03f */
[----:B------:R-:W-:Y:S01]  /*31e50*/  STL.64 [R1+0xc80], R8 ;  /* 0x000c800801007387 */ /* 0x000fe20000100a00 */
[----:B------:R0:W-:Y:S03]  /*31e60*/  STL.64 [R1+0xc88], R10 ;  /* 0x000c880a01007387 */ /* 0x0001e60000100a00 */
[----:B0-----:R-:W2:Y:S01]  /*31e70*/  LDL.LU.64 R10, [R1+0x22f0] ;  /* 0x0022f000010a7983 */ /* 0x001ea20000300a00 */
[----:B------:R-:W2:Y:S02]  /*31e80*/  LDL.LU.64 R8, [R1+0x22e8] ;  /* 0x0022e80001087983 */ /* 0x000ea40000300a00 */
[----:B------:R0:W-:Y:S02]  /*31e90*/  STL.64 [R1+0x2180], R6 ;  /* 0x0021800601007387 */ /* 0x0001e40000100a00 */
[----:B0-----:R-:W-:Y:S02]  /*31ea0*/  IMAD.MOV.U32 R6, RZ, RZ, R5 ;  /* 0x000000ffff067224 */ /* 0x001fe400078e0005 */
[----:B------:R-:W-:-:S05]  /*31eb0*/  IMAD.MOV.U32 R7, RZ, RZ, R4 ;  /* 0x000000ffff077224 */ /* 0x000fca00078e0004 */
[----:B------:R0:W-:Y:S01]  /*31ec0*/  STL.64 [R1+0x2198], R6 ;  /* 0x0021980601007387 */ /* 0x0001e20000100a00 */
[----:B------:R-:W3:Y:S02]  /*31ed0*/  LDL.LU R4, [R1+0x850] ;  /* 0x0008500001047983 */ /* 0x000ee40000300800 */
[----:B------:R-:W3:Y:S01]  /*31ee0*/  LDL.LU R5, [R1+0x854] ;  /* 0x0008540001057983 */ /* 0x000ee20000300800 */
[----:B0-----:R-:W3:Y:S01]  /*31ef0*/  LDL.LU R6, [R1+0x858] ;  /* 0x0008580001067983 */ /* 0x001ee20000300800 */
[----:B------:R-:W3:Y:S02]  /*31f00*/  LDL.LU R7, [R1+0x85c] ;  /* 0x00085c0001077983 */ /* 0x000ee40000300800 */
[----:B---3--:R-:W-:Y:S11]  /*31f10*/  HMMA.16816.F32 R4, R20, R26, R4 ;  /* 0x0000001a1404723c */ /* 0x008ff60000001804 */
[----:B------:R-:W-:Y:S11]  /*31f20*/  @!UPT UIADD3 URZ, URZ, URZ, URZ ;  /* 0x0000003f3f3ff290 */ /* 0x000ff6000fffe03f */
[----:B------:R-:W-:Y:S01]  /*31f30*/  @!UPT UIADD3 URZ, URZ, URZ, URZ ;  /* 0x0000003f3f3ff290 */ /* 0x000fe2000fffe03f */
[----:B------:R-:W-:Y:S01]  /*31f40*/  STL.64 [R1+0xc70], R4 ;  /* 0x000c700401007387 */ /* 0x000fe20000100a00 */
[----:B------:R0:W-:Y:S02]  /*31f50*/  STL.64 [R1+0xc78], R6 ;  /* 0x000c780601007387 */ /* 0x0001e40000100a00 */
[----:B0-----:R-:W-:Y:S02]  /*31f60*/  IMAD.MOV.U32 R6, RZ, RZ, R25 ;  /* 0x000000ffff067224 */ /* 0x001fe400078e0019 */
[----:B------:R-:W-:-:S05]  /*31f70*/  IMAD.MOV.U32 R7, RZ, RZ, R24 ;  /* 0x000000ffff077224 */ /* 0x000fca00078e0018 */
[----:B------:R-:W-:Y:S01]  /*31f80*/  STL.64 [R1+0x21b0], R6 ;  /* 0x0021b00601007387 */ /* 0x000fe20000100a00 */
[----:B------:R0:W-:Y:S02]  /*31f90*/  STL.64 [R1+0x2178], R26 ;  /* 0x0021781a01007387 */ /* 0x0001e40000100a00 */
[----:B------:R-:W3:Y:S02]  /*31fa0*/  LDL.LU R24, [R1+0x7d0] ;  /* 0x0007d00001187983 */ /* 0x000ee40000300800 */
[----:B------:R-:W3:Y:S01]  /*31fb0*/  LDL.LU R25, [R1+0x7d4] ;  /* 0x0007d40001197983 */ /* 0x000ee20000300800 */
[----:B0-----:R-:W2:Y:S01]  /*31fc0*/  LDL.LU R26, [R1+0x7d8] ;  /* 0x0007d800011a7983 */ /* 0x001ea20000300800 */
[----:B------:R-:W2:Y:S02]  /*31fd0*/  LDL.LU R27, [R1+0x7dc] ;  /* 0x0007dc00011b7983 */ /* 0x000ea40000300800 */
[----:B------:R-:W-:Y:S02]  /*31fe0*/  IMAD.MOV.U32 R6, RZ, RZ, R0 ;  /* 0x000000ffff067224 */ /* 0x000fe400078e0000 */
[----:B------:R-:W-:Y:S01]  /*31ff0*/  IMAD.MOV.U32 R7, RZ, RZ, R14 ;  /* 0x000000ffff077224 */ /* 0x000fe200078e000e */
[----:B------:R-:W4:Y:S01]  /*32000*/  LDL.LU R0, [R1+0x22e4] ;  /* 0x0022e40001007983 */ /* 0x000f220000300800 */
[----:B------:R-:W4:Y:S03]  /*32010*/  LDL.LU R14, [R1+0x22e0] ;  /* 0x0022e000010e7983 */ /* 0x000f260000300800 */
[----:B------:R0:W-:Y:S02]  /*32020*/  STL.64 [R1+0x21c8], R6 ;  /* 0x0021c80601007387 */ /* 0x0001e40000100a00 */
[----:B0-----:R-:W-:-:S02]  /*32030*/  IMAD.MOV.U32 R6, RZ, RZ, R15 ;  /* 0x000000ffff067224 */ /* 0x001fc400078e000f */
[----:B--2---:R-:W-:Y:S01]  /*32040*/  STL.64 [R1+0x2190], R26 ;  /* 0x0021901a01007387 */ /* 0x004fe20000100a00 */
[----:B---3--:R0:W-:Y:S03]  /*32050*/  STL.64 [R1+0x2188], R24 ;  /* 0x0021881801007387 */ /* 0x0081e60000100a00 */
[----:B0-----:R-:W2:Y:S01]  /*32060*/  LDL.LU R24, [R1+0x7e0] ;  /* 0x0007e00001187983 */ /* 0x001ea20000300800 */
[----:B------:R-:W2:Y:S02]  /*32070*/  LDL.LU R25, [R1+0x7e4] ;  /* 0x0007e40001197983 */ /* 0x000ea40000300800 */
[----:B------:R-:W3:Y:S02]  /*32080*/  LDL.LU R26, [R1+0x7e8] ;  /* 0x0007e800011a7983 */ /* 0x000ee40000300800 */
[----:B------:R-:W3:Y:S01]  /*32090*/  LDL.LU R27, [R1+0x7ec] ;  /* 0x0007ec00011b7983 */ /* 0x000ee20000300800 */
[----:B------:R-:W2:Y:S01]  /*320a0*/  LDL.LU R15, [R1+0x22dc] ;  /* 0x0022dc00010f7983 */ /* 0x000ea20000300800 */
[----:B------:R-:W-:-:S02]  /*320b0*/  IMAD.MOV.U32 R7, RZ, RZ, R2 ;  /* 0x000000ffff077224 */ /* 0x000fc400078e0002 */
[----:B------:R-:W4:Y:S03]  /*320c0*/  LDL.LU R2, [R1+0x22d8] ;  /* 0x0022d80001027983 */ /* 0x000f260000300800 */
[----:B------:R0:W-:Y:S02]  /*320d0*/  STL.64 [R1+0x21e0], R6 ;  /* 0x0021e00601007387 */ /* 0x0001e40000100a00 */
[----:B0-----:R-:W-:Y:S02]  /*320e0*/  IMAD.MOV.U32 R6, RZ, RZ, R29 ;  /* 0x000000ffff067224 */ /* 0x001fe400078e001d */
[----:B------:R-:W-:Y:S01]  /*320f0*/  IMAD.MOV.U32 R7, RZ, RZ, R28 ;  /* 0x000000ffff077224 */ /* 0x000fe200078e001c */
[----:B---3--:R4:W-:Y:S01]  /*32100*/  STL.64 [R1+0x21a8], R26 ;  /* 0x0021a81a01007387 */ /* 0x0089e20000100a00 */
[----:B--2---:R0:W-:Y:S02]  /*32110*/  STL.64 [R1+0x21a0], R24 ;  /* 0x0021a01801007387 */ /* 0x0041e40000100a00 */
[----:B----4-:R-:W-:Y:S01]  /*32120*/  IMAD.MOV.U32 R26, RZ, RZ, R14 ;  /* 0x000000ffff1a7224 */ /* 0x010fe200078e000e */
[----:B0-----:R-:W2:Y:S01]  /*32130*/  LDL.LU R24, [R1+0x7f0] ;  /* 0x0007f00001187983 */ /* 0x001ea20000300800 */
[----:B------:R-:W2:Y:S02]  /*32140*/  LDL.LU R25, [R1+0x7f4] ;  /* 0x0007f40001197983 */ /* 0x000ea40000300800 */
[----:B------:R-:W3:Y:S02]  /*32150*/  LDL.LU R14, [R1+0x22d4] ;  /* 0x0022d400010e7983 */ /* 0x000ee40000300800 */
[----:B------:R-:W-:-:S02]  /*32160*/  IMAD.MOV.U32 R27, RZ, RZ, R15 ;  /* 0x000000ffff1b7224 */ /* 0x000fc400078e000f */
[----:B------:R-:W4:Y:S01]  /*32170*/  LDL.LU R15, [R1+0x22d0] ;  /* 0x0022d000010f7983 */ /* 0x000f220000300800 */
[----:B------:R0:W-:Y:S02]  /*32180*/  STL.64 [R1+0x21f8], R6 ;  /* 0x0021f80601007387 */ /* 0x0001e40000100a00 */
[----:B0-----:R-:W-:Y:S02]  /*32190*/  IMAD.MOV.U32 R6, RZ, RZ, R19 ;  /* 0x000000ffff067224 */ /* 0x001fe400078e0013 */
[----:B------:R-:W-:-:S05]  /*321a0*/  IMAD.MOV.U32 R7, RZ, RZ, R18 ;  /* 0x000000ffff077224 */ /* 0x000fca00078e0012 */
[----:B------:R0:W-:Y:S01]  /*321b0*/  STL.64 [R1+0x2210], R6 ;  /* 0x0022100601007387 */ /* 0x0001e20000100a00 */
[----:B------:R-:W2:Y:S02]  /*321c0*/  LDL.LU R4, [R1+0x4d0] ;  /* 0x0004d00001047983 */ /* 0x000ea40000300800 */
[----:B------:R-:W2:Y:S01]  /*321d0*/  LDL.LU R5, [R1+0x4d4] ;  /* 0x0004d40001057983 */ /* 0x000ea20000300800 */
[----:B0-----:R-:W2:Y:S01]  /*321e0*/  LDL.LU R6, [R1+0x4d8] ;  /* 0x0004d80001067983 */ /* 0x001ea20000300800 */
[----:B------:R-:W2:Y:S03]  /*321f0*/  LDL.LU R7, [R1+0x4dc] ;  /* 0x0004dc0001077983 */ /* 0x000ea60000300800 */
[----:B--2---:R0:W-:Y:S01]  /*32200*/  STL.64 [R1+0x2220], R6 ;  /* 0x0022200601007387 */ /* 0x0041e20000100a00 */
[----:B------:R-:W-:Y:S02]  /*32210*/  STL.64 [R1+0x2218], R4 ;  /* 0x0022180401007387 */ /* 0x000fe40000100a00 */
        /* <DEDUP_REMOVED lines=13> */
[----:B------:R-:W-:-:S05]  /*322f0*/  IMAD.MOV.U32 R7, RZ, RZ, R10 ;  /* 0x000000ffff077224 */ /* 0x000fca00078e000a */
[----:B------:R-:W-:Y:S04]  /*32300*/  STL.64 [R1+0x2268], R6 ;  /* 0x0022680601007387 */ /* 0x000fe80000100a00 */
[----:B--2---:R-:W-:Y:S01]  /*32310*/  STL.64 [R1+0x21d8], R26 ;  /* 0x0021d81a01007387 */ /* 0x004fe20000100a00 */
[----:B------:R0:W-:Y:S03]  /*32320*/  STL.64 [R1+0x21d0], R24 ;  /* 0x0021d01801007387 */ /* 0x0001e60000100a00 */
[----:B0-----:R-:W2:Y:S01]  /*32330*/  LDL.LU R24, [R1+0x810] ;  /* 0x0008100001187983 */ /* 0x001ea20000300800 */
[----:B------:R-:W2:Y:S02]  /*32340*/  LDL.LU R25, [R1+0x814] ;  /* 0x0008140001197983 */ /* 0x000ea40000300800 */
[----:B------:R-:W-:-:S02]  /*32350*/  IMAD.MOV.U32 R6, RZ, RZ, R9 ;  /* 0x000000ffff067224 */ /* 0x000fc400078e0009 */
[----:B------:R-:W-:Y:S02]  /*32360*/  IMAD.MOV.U32 R7, RZ, RZ, R8 ;  /* 0x000000ffff077224 */ /* 0x000fe400078e0008 */
[----:B----4-:R-:W-:Y:S02]  /*32370*/  IMAD.MOV.U32 R26, RZ, RZ, R15 ;  /* 0x000000ffff1a7224 */ /* 0x010fe400078e000f */
[----:B---3--:R-:W-:Y:S01]  /*32380*/  IMAD.MOV.U32 R27, RZ, RZ, R14 ;  /* 0x000000ffff1b7224 */ /* 0x008fe200078e000e */
[----:B------:R-:W3:Y:S01]  /*32390*/  LDL.LU R15, [R1+0x22cc] ;  /* 0x0022cc00010f7983 */ /* 0x000ee20000300800 */
[----:B------:R-:W4:Y:S02]  /*323a0*/  LDL.LU R14, [R1+0x22c8] ;  /* 0x0022c800010e7983 */ /* 0x000f240000300800 */
[----:B------:R-:W-:Y:S01]  /*323b0*/  STL.64 [R1+0x2280], R6 ;  /* 0x0022800601007387 */ /* 0x000fe20000100a00 */
[----:B------:R-:W-:Y:S04]  /*323c0*/  STL.64 [R1+0x21f0], R26 ;  /* 0x0021f01a01007387 */ /* 0x000fe80000100a00 */
[----:B--2---:R0:W-:Y:S04]  /*323d0*/  STL.64 [R1+0x21e8], R24 ;  /* 0x0021e81801007387 */ /* 0x0041e80000100a00 */
        /* <DEDUP_REMOVED lines=8> */
[----:B----4-:R-:W-:-:S02]  /*32460*/  IMAD.MOV.U32 R26, RZ, RZ, R14 ;  /* 0x000000ffff1a7224 */ /* 0x010fc400078e000e */
[----:B---3--:R-:W-:Y:S01]  /*32470*/  IMAD.MOV.U32 R27, RZ, RZ, R15 ;  /* 0x000000ffff1b7224 */ /* 0x008fe200078e000f */
[----:B------:R-:W3:Y:S01]  /*32480*/  LDL.LU R14, [R1+0x22c4] ;  /* 0x0022c400010e7983 */ /* 0x000ee20000300800 */
[----:B------:R-:W4:Y:S02]  /*32490*/  LDL.LU R15, [R1+0x22c0] ;  /* 0x0022c000010f7983 */ /* 0x000f240000300800 */
        /* <DEDUP_REMOVED lines=8> */
[----:B------:R-:W-:Y:S01]  /*32520*/  STL.64 [R1+0x2230], R26 ;  /* 0x0022301a01007387 */ /* 0x000fe20000100a00 */
        /* <DEDUP_REMOVED lines=12> */
[----:B------:R-:W4:Y:S03]  /*325f0*/  LDL.LU R14, [R1+0x22b8] ;  /* 0x0022b800010e7983 */ /* 0x000f260000300800 */
[----:B------:R-:W-:Y:S04]  /*32600*/  STL.64 [R1+0x2260], R26 ;  /* 0x0022601a01007387 */ /* 0x000fe80000100a00 */
[----:B--2---:R0:W-:Y:S04]  /*32610*/  STL.64 [R1+0x2258], R24 ;  /* 0x0022581801007387 */ /* 0x0041e80000100a00 */
[----:B0-----:R-:W2:Y:S01]  /*32620*/  LDL.LU R24, [R1+0x500] ;  /* 0x0005000001187983 */ /* 0x001ea20000300800 */
[----:B------:R-:W2:Y:S02]  /*32630*/  LDL.LU R25, [R1+0x504] ;  /* 0x0005040001197983 */ /* 0x000ea40000300800 */
[----:B------:R-:W2:Y:S02]  /*32640*/  LDL.LU R26, [R1+0x508] ;  /* 0x00050800011a7983 */ /* 0x000ea40000300800 */
[----:B------:R-:W2:Y:S02]  /*32650*/  LDL.LU R27, [R1+0x50c] ;  /* 0x00050c00011b7983 */ /* 0x000ea40000300800 */
[----:B--2---:R4:W-:Y:S01]  /*32660*/  STL.64 [R1+0x2278], R26 ;  /* 0x0022781a01007387 */ /* 0x0049e20000100a00 */
[----:B------:R0:W-:Y:S02]  /*32670*/  STL.64 [R1+0x2270], R24 ;  /* 0x0022701801007387 */ /* 0x0001e40000100a00 */
[----:B----4-:R-:W-:Y:S01]  /*32680*/  IMAD.MOV.U32 R26, RZ, RZ, R14 ;  /* 0x000000ffff1a7224 */ /* 0x010fe200078e000e */
[----:B0-----:R-:W2:Y:S01]  /*32690*/  LDL.LU R24, [R1+0x510] ;  /* 0x0005100001187983 */ /* 0x001ea20000300800 */
[----:B------:R-:W2:Y:S02]  /*326a0*/  LDL.LU R25, [R1+0x514] ;  /* 0x0005140001197983 */ /* 0x000ea40000300800 */
[----:B------:R-:W4:Y:S02]  /*326b0*/  LDL.LU R14, [R1+0x22b4] ;  /* 0x0022b400010e7983 */ /* 0x000f240000300800 */
[----:B---3--:R-:W-:-:S02]  /*326c0*/  IMAD.MOV.U32 R27, RZ, RZ, R15 ;  /* 0x000000ffff1b7224 */ /* 0x008fc400078e000f */
[----:B------:R-:W4:Y:S03]  /*326d0*/  LDL.LU R15, [R1+0x22b0] ;  /* 0x0022b000010f7983 */ /* 0x000f260000300800 */
[----:B------:R-:W-:Y:S01]  /*326e0*/  STL.64 [R1+0x2290], R26 ;  /* 0x0022901a01007387 */ /* 0x000fe20000100a00 */
[C---:B----4-:R-:W-:Y:S01]  /*326f0*/  HMMA.16816.F32 R8, R20.reuse, R14, R8 ;  /* 0x0000000e1408723c */ /* 0x050fe20000001808 */
[----:B--2---:R0:W-:Y:S04]  /*32700*/  STL.64 [R1+0x2288], R24 ;  /* 0x0022881801007387 */ /* 0x0041e80000100a00 */
        /* <DEDUP_REMOVED lines=8> */
[----:B------:R-:W-:Y:S02]  /*32790*/  IMAD.MOV.U32 R6, RZ, RZ, R2 ;  /* 0x000000ffff067224 */ /* 0x000fe400078e0002 */
[----:B------:R-:W-:Y:S01]  /*327a0*/  IMAD.MOV.U32 R7, RZ, RZ, R0 ;  /* 0x000000ffff077224 */ /* 0x000fe200078e0000 */
[----:B---3--:R-:W-:Y:S01]  /*327b0*/  HMMA.16816.F32 R20, R20, R10, R16 ;  /* 0x0000000a1414723c */ /* 0x008fe20000001810 */
[----:B------:R-:W2:Y:S01]  /*327c0*/  LDL.LU.64 R18, [R1+0x22a0] ;  /* 0x0022a00001127983 */ /* 0x000ea20000300a00 */
[----:B------:R-:W2:Y:S11]  /*327d0*/  LDL.LU.64 R16, [R1+0x2298] ;  /* 0x0022980001107983 */ /* 0x000eb60000300a00 */
[----:B------:R-:W-:Y:S10]  /*327e0*/  @!UPT UIADD3 URZ, URZ, URZ, URZ ;  /* 0x0000003f3f3ff290 */ /* 0x000ff4000fffe03f */
[----:B------:R-:W-:Y:S01]  /*327f0*/  STL.64 [R1+0x950], R20 ;  /* 0x0009501401007387 */ /* 0x000fe20000100a00 */
[----:B------:R0:W-:Y:S03]  /*32800*/  STL.64 [R1+0x958], R22 ;  /* 0x0009581601007387 */ /* 0x0001e60000100a00 */
[----:B0-----:R-:W3:Y:S01]  /*32810*/  LDL.64 R22, [R1+0x78] ;  /* 0x0000780001167983 */ /* 0x001ee20000100a00 */
        /* <DEDUP_REMOVED lines=34> */
[----:B0-----:R-:W4:Y:S01]  /*32a40*/  LDL.LU.64 R6, [R1+0x2220] ;  /* 0x0022200001067983 */ /* 0x001f220000300a00 */
[----:B------:R-:W4:Y:S02]  /*32a50*/  LDL.LU.64 R4, [R1+0x2218] ;  /* 0x0022180001047983 */ /* 0x000f240000300a00 */
[----:B---3--:R-:W-:Y:S01]  /*32a60*/  IMAD.MOV.U32 R2, RZ, RZ, R22 ;  /* 0x000000ffff027224 */ /* 0x008fe200078e0016 */
[C---:B----4-:R-:W-:Y:S11]  /*32a70*/  HMMA.16816.F32 R4, R16.reuse, R22, R4 ;  /* 0x000000161004723c */ /* 0x050ff60000001804 */
[----:B------:R-:W-:Y:S11]  /*32a80*/  @!UPT UIADD3 URZ, URZ, URZ, URZ ;  /* 0x0000003f3f3ff290 */ /* 0x000ff6000fffe03f */
[----:B------:R-:W-:Y:S01]  /*32a90*/  @!UPT UIADD3 URZ, URZ, URZ, URZ ;  /* 0x0000003f3f3ff290 */ /* 0x000fe2000fffe03f */
[----:B------:R-:W-:Y:S01]  /*32aa0*/  STL.64 [R1+0xd50], R4 ;  /* 0x000d500401007387 */ /* 0x000fe20000100a00 */
[----:B------:R0:W-:Y:S03]  /*32ab0*/  STL.64 [R1+0xd58], R6 ;  /* 0x000d580601007387 */ /* 0x0001e60000100a00 */
[----:B0-----:R-:W2:Y:S01]  /*32ac0*/  LDL.LU.64 R6, [R1+0x2210] ;  /* 0x0022100001067983 */ /* 0x001ea20000300a00 */
[----:B------:R-:W-:Y:S02]  /*32ad0*/  IMAD.MOV.U32 R0, RZ, RZ, R23 ;  /* 0x000000ffff007224 */ /* 0x000fe400078e0017 */
        /* <DEDUP_REMOVED lines=59> */
[----:B------:R-:W-:Y:S01]  /*32e90*/  STL.64 [R1+0xc00], R4 ;  /* 0x000c000401007387 */ /* 0x000fe20000100a00 */
[----:B------:R0:W-:Y:S03]  /*32ea0*/  STL.64 [R1+0xc08], R6 ;  /* 0x000c080601007387 */ /* 0x0001e60000100a00 */
[----:B0-----:R-:W2:Y:S01]  /*32eb0*/  LDL.LU.64 R6, [R1+0x2160] ;  /* 0x0021600001067983 */ /* 0x001ea20000300a00 */
[----:B------:R-:W2:Y:S02]  /*32ec0*/  LDL.LU.64 R4, [R1+0x2158] ;  /* 0x0021580001047983 */ /* 0x000ea40000300a00 */
[----:B------:R0:W-:Y:S02]  /*32ed0*/  STL.64 [R1+0x2130], R26 ;  /* 0x0021301a01007387 */ /* 0x0001e40000100a00 */
[----:B0-----:R-:W3:Y:S01]  /*32ee0*/  LDL.64 R26, [R1+0xc8] ;  /* 0x0000c800011a7983 */ /* 0x001ee20000100a00 */
[C---:B--2---:R-:W-:Y:S11]  /*32ef0*/  HMMA.16816.F32 R4, R16.reuse, R14, R4 ;  /* 0x0000000e1004723c */ /* 0x044ff60000001804 */
[----:B------:R-:W-:Y:S11]  /*32f00*/  @!UPT UIADD3 URZ, URZ, URZ, URZ ;  /* 0x0000003f3f3ff290 */ /* 0x000ff6000fffe03f */
[----:B------:R-:W-:Y:S01]  /*32f10*/  @!UPT UIADD3 URZ, URZ, URZ, URZ ;  /* 0x0000003f3f3ff290 */ /* 0x000fe2000fffe03f */
[----:B------:R-:W-:Y:S01]  /*32f20*/  STL.64 [R1+0xbf0], R4 ;  /* 0x000bf00401007387 */ /* 0x000fe20000100a00 */
[----:B------:R0:W-:Y:S03]  /*32f30*/  STL.64 [R1+0xbf8], R6 ;  /* 0x000bf80601007387 */ /* 0x0001e60000100a00 */
[----:B0-----:R-:W3:Y:S01]  /*32f40*/  LDL.LU.64 R6, [R1+0x2150] ;  /* 0x0021500001067983 */ /* 0x001ee20000300a00 */
[----:B------:R-:W3:Y:S02]  /*32f50*/  LDL.LU.64 R4, [R1+0x2148] ;  /* 0x0021480001047983 */ /* 0x000ee40000300a00 */
[----:B------:R0:W-:Y:S02]  /*32f60*/  STL.64 [R1+0x20e8], R14 ;  /* 0x0020e80e01007387 */ /* 0x0001e40000100a00 */
[----:B------:R-:W2:Y:S01]  /*32f70*/  LDL.LU R12, [R1+0x4c0] ;  /* 0x0004c000010c7983 */ /* 0x000ea20000300800 */
[----:B------:R-:W2:Y:S04]  /*32f80*/  LDL.LU R13, [R1+0x4c4] ;  /* 0x0004c400010d7983 */ /* 0x000ea80000300800 */
[----:B0-----:R-:W2:Y:S01]  /*32f90*/  LDL.LU R14, [R1+0x4c8] ;  /* 0x0004c800010e7983 */ /* 0x001ea20000300800 */
[----:B------:R-:W2:Y:S02]  /*32fa0*/  LDL.LU R15, [R1+0x4cc] ;  /* 0x0004cc00010f7983 */ /* 0x000ea40000300800 */
[----:B------:R-:W-:Y:S02]  /*32fb0*/  STL [R1+0x207c], R10 ;  /* 0x00207c0a01007387 */ /* 0x000fe40000100800 */
[----:B------:R3:W-:Y:S01]  /*32fc0*/  STL [R1+0x2078], R11 ;  /* 0x0020780b01007387 */ /* 0x0007e20000100800 */
[----:B--2---:R-:W-:Y:S08]  /*32fd0*/  HMMA.16816.F32 R12, R16, R10, R12 ;  /* 0x0000000a100c723c */ /* 0x004ff0000000180c */
[----:B---3--:R-:W-:Y:S07]  /*32fe0*/  HMMA.16816.F32 R8, R4, R26, R20 ;  /* 0x0000001a0408723c */ /* 0x008fee0000001814 */
[----:B------:R-:W-:-:S02]  /*32ff0*/  IMAD.MOV.U32 R21, RZ, RZ, R26 ;  /* 0x000000ffff157224 */ /* 0x000fc400078e001a */
[----:B------:R-:W-:-:S06]  /*33000*/  IMAD.MOV.U32 R20, RZ, RZ, R27 ;  /* 0x000000ffff147224 */ /* 0x000fcc00078e001b */
[----:B------:R-:W-:Y:S01]  /*33010*/  STL.64 [R1+0x940], R12 ;  /* 0x0009400c01007387 */ /* 0x000fe20000100a00 */
[----:B------:R-:W-:Y:S07]  /*33020*/  STL.64 [R1+0x948], R14 ;  /* 0x0009480e01007387 */ /* 0x000fee0000100a00 */
[----:B------:R0:W-:Y:S02]  /*33030*/  STL.64 [R1+0xf40], R8 ;  /* 0x000f400801007387 */ /* 0x0001e40000100a00 */
[----:B------:R1:W-:Y:S01]  /*33040*/  STL.64 [R1+0xf48], R10 ;  /* 0x000f480a01007387 */ /* 0x0003e20000100a00 */
[----:B0-----:R-:W2:Y:S01]  /*33050*/  LDL.LU R8, [R1+0x470] ;  /* 0x0004700001087983 */ /* 0x001ea20000300800 */
[----:B------:R-:W2:Y:S02]  /*33060*/  LDL.LU R9, [R1+0x474] ;  /* 0x0004740001097983 */ /* 0x000ea40000300800 */
[----:B-1----:R-:W3:Y:S02]  /*33070*/  LDL.LU R10, [R1+0x478] ;  /* 0x00047800010a7983 */ /* 0x002ee40000300800 */
[----:B------:R-:W3:Y:S01]  /*33080*/  LDL.LU R11, [R1+0x47c] ;  /* 0x00047c00010b7983 */ /* 0x000ee20000300800 */
[----:B------:R-:W4:Y:S01]  /*33090*/  LDL.LU R24, [R1+0x490] ;  /* 0x0004900001187983 */ /* 0x000f220000300800 */
[----:B------:R-:W4:Y:S02]  /*330a0*/  LDL.LU R25, [R1+0x494] ;  /* 0x0004940001197983 */ /* 0x000f240000300800 */
[----:B------:R-:W2:Y:S02]  /*330b0*/  LDL.LU R26, [R1+0x498] ;  /* 0x00049800011a7983 */ /* 0x000ea40000300800 */
[----:B------:R-:W2:Y:S02]  /*330c0*/  LDL.LU R27, [R1+0x49c] ;  /* 0x00049c00011b7983 */ /* 0x000ea40000300800 */
[----:B--2---:R0:W-:Y:S01]  /*330d0*/  STL.64 [R1+0x2140], R26 ;  /* 0x0021401a01007387 */ /* 0x0041e20000100a00 */
[----:B----4-:R-:W-:Y:S03]  /*330e0*/  STL.64 [R1+0x2138], R24 ;  /* 0x0021381801007387 */ /* 0x010fe60000100a00 */
[----:B0-----:R-:W2:Y:S01]  /*330f0*/  LDL.64 R26, [R1+0xb8] ;  /* 0x0000b800011a7983 */ /* 0x001ea20000100a00 */
[----:B---3--:R0:W-:Y:S02]  /*33100*/  STL.64 [R1+0x2118], R10 ;  /* 0x0021180a01007387 */ /* 0x0081e40000100a00 */
[----:B------:R-:W-:Y:S01]  /*33110*/  STL.64 [R1+0x2110], R8 ;  /* 0x0021100801007387 */ /* 0x000fe20000100a00 */
[----:B0-----:R-:W3:Y:S01]  /*33120*/  LDL.64 R10, [R1+0x98] ;  /* 0x00009800010a7983 */ /* 0x001ee20000100a00 */
[----:B------:R-:W-:-:S02]  /*33130*/  IMAD.MOV.U32 R18, RZ, RZ, R2 ;  /* 0x000000ffff127224 */ /* 0x000fc400078e0002 */
[----:B------:R-:W-:Y:S01]  /*33140*/  IMAD.MOV.U32 R19, RZ, RZ, R0 ;  /* 0x000000ffff137224 */ /* 0x000fe200078e0000 */
[----:B---3--:R0:W-:Y:S04]  /*33150*/  STL.64 [R1+0x2128], R10 ;  /* 0x0021280a01007387 */ /* 0x0081e80000100a00 */
[----:B0-----:R-:W3:Y:S01]  /*33160*/  LDL.64 R10, [R1+0xa8] ;  /* 0x0000a800010a7983 */ /* 0x001ee20000100a00 */
[----:B------:R0:W-:Y:S03]  /*33170*/  STL.64 [R1+0x2108], R18 ;  /* 0x0021081201007387 */ /* 0x0001e60000100a00 */
[----:B0-----:R-:W4:Y:S04]  /*33180*/  LDL.64 R18, [R1+0x88] ;  /* 0x0000880001127983 */ /* 0x001f280000100a00 */
[----:B----4-:R0:W-:Y:S01]  /*33190*/  STL.64 [R1+0x2120], R18 ;  /* 0x0021201201007387 */ /* 0x0101e20000100a00 */
[----:B------:R-:W4:Y:S02]  /*331a0*/  LDL.LU R16, [R1+0x480] ;  /* 0x0004800001107983 */ /* 0x000f240000300800 */
[----:B------:R-:W4:Y:S01]  /*331b0*/  LDL.LU R17, [R1+0x484] ;  /* 0x0004840001117983 */ /* 0x000f220000300800 */
[----:B0-----:R-:W4:Y:S01]  /*331c0*/  LDL.LU R18, [R1+0x488] ;  /* 0x0004880001127983 */ /* 0x001f220000300800 */
[----:B------:R-:W4:Y:S02]  /*331d0*/  LDL.LU R19, [R1+0x48c] ;  /* 0x00048c0001137983 */ /* 0x000f240000300800 */
[----:B------:R-:W2:Y:S02]  /*331e0*/  LDL.64 R14, [R1+0x58] ;  /* 0x00005800010e7983 */ /* 0x000ea40000100a00 */
[----:B--2---:R0:W-:Y:S04]  /*331f0*/  STL.64 [R1+0x20f8], R14 ;  /* 0x0020f80e01007387 */ /* 0x0041e80000100a00 */
[----:B0-----:R-:W2:Y:S04]  /*33200*/  LDL.64 R14, [R1+0x68] ;  /* 0x00006800010e7983 */ /* 0x001ea80000100a00 */
[----:B--2---:R0:W-:Y:S01]  /*33210*/  STL.64 [R1+0x2100], R14 ;  /* 0x0021000e01007387 */ /* 0x0041e20000100a00 */
[----:B------:R-:W2:Y:S02]  /*33220*/  LDL.LU R12, [R1+0x460] ;  /* 0x00046000010c7983 */ /* 0x000ea40000300800 */
[----:B------:R-:W2:Y:S01]  /*33230*/  LDL.LU R13, [R1+0x464] ;  /* 0x00046400010d7983 */ /* 0x000ea20000300800 */
[----:B0-----:R-:W2:Y:S01]  /*33240*/  LDL.LU R14, [R1+0x468] ;  /* 0x00046800010e7983 */ /* 0x001ea20000300800 */
[----:B------:R-:W2:Y:S02]  /*33250*/  LDL.LU R15, [R1+0x46c] ;  /* 0x00046c00010f7983 */ /* 0x000ea40000300800 */
[----:B------:R0:W-:Y:S02]  /*33260*/  STL [R1+0x2084], R20 ;  /* 0x0020841401007387 */ /* 0x0001e40000100800 */
[----:B------:R1:W-:Y:S01]  /*33270*/  STL [R1+0x2080], R21 ;  /* 0x0020801501007387 */ /* 0x0003e20000100800 */
[----:B0-----:R-:W2:Y:S01]  /*33280*/  LDL.LU R20, [R1+0x4a0] ;  /* 0x0004a00001147983 */ /* 0x001ea20000300800 */
[----:B-1----:R-:W2:Y:S02]  /*33290*/  LDL.LU R21, [R1+0x4a4] ;  /* 0x0004a40001157983 */ /* 0x002ea40000300800 */
[----:B------:R-:W2:Y:S02]  /*332a0*/  LDL.LU R22, [R1+0x4a8] ;  /* 0x0004a80001167983 */ /* 0x000ea40000300800 */
[----:B------:R-:W2:Y:S02]  /*332b0*/  LDL.LU R23, [R1+0x4ac] ;  /* 0x0004ac0001177983 */ /* 0x000ea40000300800 */
[C---:B--2---:R-:W-:Y:S11]  /*332c0*/  HMMA.16816.F32 R20, R4.reuse, R26, R20 ;  /* 0x0000001a0414723c */ /* 0x044ff60000001814 */
[----:B------:R-:W-:Y:S11]  /*332d0*/  @!UPT UIADD3 URZ, URZ, URZ, URZ ;  /* 0x0000003f3f3ff290 */ /* 0x000ff6000fffe03f */
[----:B------:R-:W-:Y:S01]  /*332e0*/  @!UPT UIADD3 URZ, URZ, URZ, URZ ;  /* 0x0000003f3f3ff290 */ /* 0x000fe2000fffe03f */
[----:B------:R-:W-:Y:S01]  /*332f0*/  STL.64 [R1+0xf30], R20 ;  /* 0x000f301401007387 */ /* 0x000fe20000100a00 */
[----:B------:R0:W-:Y:S02]  /*33300*/  STL.64 [R1+0xf38], R22 ;  /* 0x000f381601007387 */ /* 0x0001e40000100a00 */
[----:B0-----:R-:W-:Y:S02]  /*33310*/  IMAD.MOV.U32 R23, RZ, RZ, R26 ;  /* 0x000000ffff177224 */ /* 0x001fe400078e001a */
[----:B------:R-:W-:Y:S02]  /*33320*/  IMAD.MOV.U32 R22, RZ, RZ, R27 ;  /* 0x000000ffff167224 */ /* 0x000fe400078e001b */
[----:B------:R-:W3:Y:S01]  /*33330*/  LDL.LU.64 R26, [R1+0x2140] ;  /* 0x00214000011a7983 */ /* 0x000ee20000300a00 */
[----:B------:R-:W3:Y:S02]  /*33340*/  LDL.LU.64 R24, [R1+0x2138] ;  /* 0x0021380001187983 */ /* 0x000ee40000300a00 */
[----:B------:R0:W-:Y:S02]  /*33350*/  STL [R1+0x208c], R22 ;  /* 0x00208c1601007387 */ /* 0x0001e40000100800 */
[----:B------:R1:W-:Y:S01]  /*33360*/  STL [R1+0x2088], R23 ;  /* 0x0020881701007387 */ /* 0x0003e20000100800 */
[----:B------:R-:W2:Y:S01]  /*33370*/  LDL.LU R20, [R1+0x7a0] ;  /* 0x0007a00001147983 */ /* 0x000ea20000300800 */
[----:B------:R-:W2:Y:S03]  /*33380*/  LDL.LU R21, [R1+0x7a4] ;  /* 0x0007a40001157983 */ /* 0x000ea60000300800 */
[----:B0-----:R-:W2:Y:S01]  /*33390*/  LDL.LU R22, [R1+0x7a8] ;  /* 0x0007a80001167983 */ /* 0x001ea20000300800 */
[----:B-1----:R-:W2:Y:S01]  /*333a0*/  LDL.LU R23, [R1+0x7ac] ;  /* 0x0007ac0001177983 */ /* 0x002ea20000300800 */
[C---:B---3--:R-:W-:Y:S11]  /*333b0*/  HMMA.16816.F32 R24, R4.reuse, R10, R24 ;  /* 0x0000000a0418723c */ /* 0x048ff60000001818 */
[----:B------:R-:W-:Y:S11]  /*333c0*/  @!UPT UIADD3 URZ, URZ, URZ, URZ ;  /* 0x0000003f3f3ff290 */ /* 0x000ff6000fffe03f */
[----:B------:R-:W-:Y:S01]  /*333d0*/  @!UPT UIADD3 URZ, URZ, URZ, URZ ;  /* 0x0000003f3f3ff290 */ /* 0x000fe2000fffe03f */
[----:B------:R-:W-:Y:S01]  /*333e0*/  STL.64 [R1+0xf20], R24 ;  /* 0x000f201801007387 */ /* 0x000fe20000100a00 */
[----:B------:R0:W-:Y:S03]  /*333f0*/  STL.64 [R1+0xf28], R26 ;  /* 0x000f281a01007387 */ /* 0x0001e60000100a00 */
[----:B0-----:R-:W3:Y:S01]  /*33400*/  LDL.LU.64 R26, [R1+0x2130] ;  /* 0x00213000011a7983 */ /* 0x001ee20000300a00 */
[----:B------:R-:W-:Y:S02]  /*33410*/  IMAD.MOV.U32 R25, RZ, RZ, R10 ;  /* 0x000000ffff197224 */ /* 0x000fe400078e000a */
[----:B------:R-:W-:Y:S02]  /*33420*/  IMAD.MOV.U32 R24, RZ, RZ, R11 ;  /* 0x000000ffff187224 */ /* 0x000fe400078e000b */
[----:B------:R-:W4:Y:S04]  /*33430*/  LDL.LU.64 R10, [R1+0x2128] ;  /* 0x00212800010a7983 */ /* 0x000f280000300a00 */
[----:B---3--:R0:W-:Y:S01]  /*33440*/  STL.64 [R1+0x20a8], R26 ;  /* 0x0020a81a01007387 */ /* 0x0081e20000100a00 */
[----:B------:R1:W-:Y:S03]  /*33450*/  STL.64 [R1+0x20a0], R24 ;  /* 0x0020a01801007387 */ /* 0x0003e60000100a00 */
[----:B0-----:R-:W3:Y:S01]  /*33460*/  LDL.64 R26, [R1+0x38] ;  /* 0x00003800011a7983 */ /* 0x001ee20000100a00 */
[----:B----4-:R-:W-:Y:S01]  /*33470*/  HMMA.16816.F32 R16, R4, R10, R16 ;  /* 0x0000000a0410723c */ /* 0x010fe20000001810 */
[----:B------:R-:W-:-:S02]  /*33480*/  IMAD.MOV.U32 R29, RZ, RZ, R10 ;  /* 0x000000ffff1d7224 */ /* 0x000fc400078e000a */
[----:B------:R-:W-:Y:S01]  /*33490*/  IMAD.MOV.U32 R28, RZ, RZ, R11 ;  /* 0x000000ffff1c7224 */ /* 0x000fe200078e000b */
[----:B---3--:R0:W-:Y:S01]  /*334a0*/  STL.64 [R1+0x20f0], R26 ;  /* 0x0020f01a01007387 */ /* 0x0081e20000100a00 */
[----:B-1----:R-:W3:Y:S02]  /*334b0*/  LDL.LU R24, [R1+0x790] ;  /* 0x0007900001187983 */ /* 0x002ee40000300800 */
[----:B------:R-:W3:Y:S01]  /*334c0*/  LDL.LU R25, [R1+0x794] ;  /* 0x0007940001197983 */ /* 0x000ee20000300800 */
[----:B0-----:R-:W3:Y:S01]  /*334d0*/  LDL.LU R26, [R1+0x798] ;  /* 0x00079800011a7983 */ /* 0x001ee20000300800 */
[----:B------:R-:W3:Y:S11]  /*334e0*/  LDL.LU R27, [R1+0x79c] ;  /* 0x00079c00011b7983 */ /* 0x000ef60000300800 */
[----:B------:R-:W-:Y:S03]  /*334f0*/  @!UPT UIADD3 URZ, URZ, URZ, URZ ;  /* 0x0000003f3f3ff290 */ /* 0x000fe6000fffe03f */
[----:B------:R-:W-:Y:S02]  /*33500*/  STL.64 [R1+0xf10], R16 ;  /* 0x000f101001007387 */ /* 0x000fe40000100a00 */
[----:B------:R0:W-:Y:S02]  /*33510*/  STL.64 [R1+0xf18], R18 ;  /* 0x000f181201007387 */ /* 0x0001e40000100a00 */
[----:B0-----:R-:W4:Y:S01]  /*33520*/  LDL.LU.64 R18, [R1+0x2120] ;  /* 0x0021200001127983 */ /* 0x001f220000300a00 */
[----:B------:R-:W4:Y:S02]  /*33530*/  LDL.LU.64 R10, [R1+0x2118] ;  /* 0x00211800010a7983 */ /* 0x000f240000300a00 */
        /* <DEDUP_REMOVED lines=8> */
[----:B------:R-:W4:Y:S03]  /*335c0*/  LDL.LU.64 R18, [R1+0x2108] ;  /* 0x0021080001127983 */ /* 0x000f260000300a00 */
[----:B------:R0:W-:Y:S02]  /*335d0*/  STL.64 [R1+0x20b0], R10 ;  /* 0x0020b00a01007387 */ /* 0x0001e40000100a00 */
[----:B------:R-:W2:Y:S02]  /*335e0*/  LDL.LU R8, [R1+0x770] ;  /* 0x0007700001087983 */ /* 0x000ea40000300800 */
[----:B------:R-:W2:Y:S01]  /*335f0*/  LDL.LU R9, [R1+0x774] ;  /* 0x0007740001097983 */ /* 0x000ea20000300800 */
[----:B0-----:R-:W2:Y:S01]  /*33600*/  LDL.LU R10, [R1+0x778] ;  /* 0x00077800010a7983 */ /* 0x001ea20000300800 */
[----:B------:R-:W2:Y:S01]  /*33610*/  LDL.LU R11, [R1+0x77c] ;  /* 0x00077c00010b7983 */ /* 0x000ea20000300800 */
[C---:B----4-:R-:W-:Y:S02]  /*33620*/  HMMA.16816.F32 R16, R4.reuse, R18, R12 ;  /* 0x000000120410723c */ /* 0x050fe4000000180c */
[----:B------:R-:W2:Y:S11]  /*33630*/  LDL.LU.64 R14, [R1+0x2100] ;  /* 0x00210000010e7983 */ /* 0x000eb60000300a00 */
[----:B------:R-:W-:Y:S10]  /*33640*/  @!UPT UIADD3 URZ, URZ, URZ, URZ ;  /* 0x0000003f3f3ff290 */ /* 0x000ff4000fffe03f */
[----:B------:R-:W-:Y:S01]  /*33650*/  STL.64 [R1+0xd00], R16 ;  /* 0x000d001001007387 */ /* 0x000fe20000100a00 */
[----:B------:R-:W-:Y:S02]  /*33660*/  STL.64 [R1+0xd08], R18 ;  /* 0x000d081201007387 */ /* 0x000fe40000100a00 */
[----:B------:R-:W0:Y:S02]  /*33670*/  LDSM.16.MT88.4 R16, [R3+0xc200] ;  /* 0x00c200000310783b */ /* 0x000e240000004200 */
[----:B0-----:R0:W-:Y:S02]  /*33680*/  STL.64 [R1+0x1f30], R18 ;  /* 0x001f301201007387 */ /* 0x0011e40000100a00 */
[----:B------:R-:W-:Y:S02]  /*33690*/  STL.64 [R1+0x1f28], R16 ;  /* 0x001f281001007387 */ /* 0x000fe40000100a00 */
[----:B0-----:R-:W4:Y:S01]  /*336a0*/  LDL.64 R18, [R1+0x48] ;  /* 0x0000480001127983 */ /* 0x001f220000100a00 */
        /* <DEDUP_REMOVED lines=15> */
[----:B------:R-:W3:Y:S02]  /*337a0*/  LDL.LU.64 R14, [R1+0x20e8] ;  /* 0x0020e800010e7983 */ /* 0x000ee40000300a00 */
[----:B------:R-:W-:Y:S02]  /*337b0*/  STL.64 [R1+0x2098], R22 ;  /* 0x0020981601007387 */ /* 0x000fe40000100a00 */
[----:B------:R0:W-:Y:S02]  /*337c0*/  STL.64 [R1+0x2090], R20 ;  /* 0x0020901401007387 */ /* 0x0001e40000100a00 */
[----:B0-----:R-:W3:Y:S01]  /*337d0*/  LDL.LU R20, [R1+0x780] ;  /* 0x0007800001147983 */ /* 0x001ee20000300800 */
[----:B------:R-:W3:Y:S02]  /*337e0*/  LDL.LU R21, [R1+0x784] ;  /* 0x0007840001157983 */ /* 0x000ee40000300800 */
[----:B------:R-:W3:Y:S02]  /*337f0*/  LDL.LU R22, [R1+0x788] ;  /* 0x0007880001167983 */ /* 0x000ee40000300800 */
[----:B------:R-:W3:Y:S02]  /*33800*/  LDL.LU R23, [R1+0x78c] ;  /* 0x00078c0001177983 */ /* 0x000ee40000300800 */
[----:B----4-:R-:W-:-:S02]  /*33810*/  IMAD.MOV.U32 R13, RZ, RZ, R18 ;  /* 0x000000ffff0d7224 */ /* 0x010fc400078e0012 */
[----:B------:R-:W-:Y:S01]  /*33820*/  IMAD.MOV.U32 R12, RZ, RZ, R19 ;  /* 0x000000ffff0c7224 */ /* 0x000fe200078e0013 */
[C---:B--2---:R-:W-:Y:S08]  /*33830*/  HMMA.16816.F32 R8, R4.reuse, R26, R8 ;  /* 0x0000001a0408723c */ /* 0x044ff00000001808 */
[----:B---3--:R-:W-:Y:S11]  /*33840*/  HMMA.16816.F32 R20, R4, R18, R20 ;  /* 0x000000120414723c */ /* 0x008ff60000001814 */
[----:B------:R-:W-:Y:S11]  /*33850*/  @!UPT UIADD3 URZ, URZ, URZ, URZ ;  /* 0x0000003f3f3ff290 */ /* 0x000ff6000fffe03f */
[----:B------:R-:W-:Y:S01]  /*33860*/  @!UPT UIADD3 URZ, URZ, URZ, URZ ;  /* 0x0000003f3f3ff290 */ /* 0x000fe2000fffe03f */
[----:B------:R-:W-:Y:S01]  /*33870*/  STL.64 [R1+0xbe0], R20 ;  /* 0x000be01401007387 */ /* 0x000fe20000100a00 */
[----:B------:R-:W-:Y:S02]  /*33880*/  STL.64 [R1+0xbe8], R22 ;  /* 0x000be81601007387 */ /* 0x000fe40000100a00 */
[----:B------:R-:W-:Y:S02]  /*33890*/  STL.64 [R1+0x20c0], R14 ;  /* 0x0020c00e01007387 */ /* 0x000fe40000100a00 */
[----:B------:R-:W-:Y:S01]  /*338a0*/  STL.64 [R1+0x20b8], R12 ;  /* 0x0020b80c01007387 */ /* 0x000fe20000100a00 */
[----:B------:R0:W-:Y:S01]  /*338b0*/  STL.64 [R1+0xbd0], R8 ;  /* 0x000bd00801007387 */ /* 0x0001e20000100a00 */
[----:B------:R1:W-:Y:S02]  /*338c0*/  STL.64 [R1+0xbd8], R10 ;  /* 0x000bd80a01007387 */ /* 0x0003e40000100a00 */
[----:B------:R-:W2:Y:S02]  /*338d0*/  LDL.LU R16, [R1+0x370] ;  /* 0x0003700001107983 */ /* 0x000ea40000300800 */
[----:B------:R-:W2:Y:S01]  /*338e0*/  LDL.LU R17, [R1+0x374] ;  /* 0x0003740001117983 */ /* 0x000ea20000300800 */
[----:B------:R-:W3:Y:S01]  /*338f0*/  LDL.LU R18, [R1+0x378] ;  /* 0x0003780001127983 */ /* 0x000ee20000300800 */
[----:B------:R-:W3:Y:S03]  /*33900*/  LDL.LU R19, [R1+0x37c] ;  /* 0x00037c0001137983 */ /* 0x000ee60000300800 */
        /* <DEDUP_REMOVED lines=18> */
[----:B------:R-:W4:Y:S04]  /*33a30*/  LDL.64 R14, [R1+0x18] ;  /* 0x00001800010e7983 */ /* 0x000f280000100a00 */
[----:B------:R-:W2:Y:S01]  /*33a40*/  LDL.64 R26, [R1+0x8] ;  /* 0x00000800011a7983 */ /* 0x000ea20000100a00 */
[----:B------:R-:W2:Y:S02]  /*33a50*/  LDL.LU R20, [R1+0x730] ;  /* 0x0007300001147983 */ /* 0x000ea40000300800 */
[----:B------:R-:W2:Y:S02]  /*33a60*/  LDL.LU R21, [R1+0x734] ;  /* 0x0007340001157983 */ /* 0x000ea40000300800 */
[----:B------:R-:W2:Y:S01]  /*33a70*/  LDL.LU R22, [R1+0x738] ;  /* 0x0007380001167983 */ /* 0x000ea20000300800 */
[----:B------:R-:W2:Y:S01]  /*33a80*/  LDL.LU R23, [R1+0x73c] ;  /* 0x00073c0001177983 */ /* 0x000ea20000300800 */
[----:B---3--:R0:W-:Y:S02]  /*33a90*/  STL.64 [R1+0x1f48], R18 ;  /* 0x001f481201007387 */ /* 0x0081e40000100a00 */
[----:B------:R-:W-:Y:S01]  /*33aa0*/  STL.64 [R1+0x1f40], R16 ;  /* 0x001f401001007387 */ /* 0x000fe20000100a00 */
[----:B0-----:R-:W2:Y:S02]  /*33ab0*/  LDL.64 R18, [R1+0x28] ;  /* 0x0000280001127983 */ /* 0x001ea40000100a00 */
[----:B--2---:R-:W-:Y:S01]  /*33ac0*/  HMMA.16816.F32 R8, R4, R18, R8 ;  /* 0x000000120408723c */ /* 0x004fe20000001808 */
[----:B------:R-:W-:-:S02]  /*33ad0*/  IMAD.MOV.U32 R13, RZ, RZ, R18 ;  /* 0x000000ffff0d7224 */ /* 0x000fc400078e0012 */
[----:B------:R-:W-:Y:S11]  /*33ae0*/  IMAD.MOV.U32 R12, RZ, RZ, R19 ;  /* 0x000000ffff0c7224 */ /* 0x000ff600078e0013 */
[----:B------:R-:W-:Y:S09]  /*33af0*/  @!UPT UIADD3 URZ, URZ, URZ, URZ ;  /* 0x0000003f3f3ff290 */ /* 0x000ff2000fffe03f */
[----:B------:R-:W-:Y:S01]  /*33b00*/  STL.64 [R1+0xbc0], R8 ;  /* 0x000bc00801007387 */ /* 0x000fe20000100a00 */
[----:B------:R0:W-:Y:S03]  /*33b10*/  STL.64 [R1+0xbc8], R10 ;  /* 0x000bc80a01007387 */ /* 0x0001e60000100a00 */
[----:B0-----:R-:W4:Y:S01]  /*33b20*/  LDL.LU.64 R10, [R1+0x20e0] ;  /* 0x0020e000010a7983 */ /* 0x001f220000300a00 */
[----:B------:R-:W4:Y:S02]  /*33b30*/  LDL.LU.64 R8, [R1+0x20d8] ;  /* 0x0020d80001087983 */ /* 0x000f240000300a00 */
[----:B------:R-:W2:Y:S02]  /*33b40*/  LDL.LU R16, [R1+0x380] ;  /* 0x0003800001107983 */ /* 0x000ea40000300800 */
[----:B------:R-:W2:Y:S01]  /*33b50*/  LDL.LU R17, [R1+0x384] ;  /* 0x0003840001117983 */ /* 0x000ea20000300800 */
[----:B------:R-:W3:Y:S01]  /*33b60*/  LDL.LU R18, [R1+0x388] ;  /* 0x0003880001127983 */ /* 0x000ee20000300800 */
[----:B------:R-:W3:Y:S03]  /*33b70*/  LDL.LU R19, [R1+0x38c] ;  /* 0x00038c0001137983 */ /* 0x000ee60000300800 */
[----:B---3--:R-:W-:Y:S01]  /*33b80*/  STL.64 [R1+0x1f58], R18 ;  /* 0x001f581201007387 */ /* 0x008fe20000100a00 */
[----:B--2---:R0:W-:Y:S03]  /*33b90*/  STL.64 [R1+0x1f50], R16 ;  /* 0x001f501001007387 */ /* 0x0041e60000100a00 */
[----:B0-----:R-:W2:Y:S01]  /*33ba0*/  LDL.LU R16, [R1+0x390] ;  /* 0x0003900001107983 */ /* 0x001ea20000300800 */
[----:B------:R-:W2:Y:S02]  /*33bb0*/  LDL.LU R17, [R1+0x394] ;  /* 0x0003940001117983 */ /* 0x000ea40000300800 */
[----:B------:R-:W3:Y:S02]  /*33bc0*/  LDL.LU R18, [R1+0x398] ;  /* 0x0003980001127983 */ /* 0x000ee40000300800 */
[----:B------:R-:W3:Y:S01]  /*33bd0*/  LDL.LU R19, [R1+0x39c] ;  /* 0x00039c0001137983 */ /* 0x000ee20000300800 */
[----:B----4-:R-:W-:Y:S01]  /*33be0*/  HMMA.16816.F32 R8, R4, R14, R8 ;  /* 0x0000000e0408723c */ /* 0x010fe20000001808 */
[----:B---3--:R0:W-:Y:S01]  /*33bf0*/  STL.64 [R1+0x1f68], R18 ;  /* 0x001f681201007387 */ /* 0x0081e20000100a00 */
[----:B--2---:R-:W-:Y:S02]  /*33c00*/  STL.64 [R1+0x1f60], R16 ;  /* 0x001f601001007387 */ /* 0x004fe40000100a00 */
[----:B0-----:R-:W-:-:S02]  /*33c10*/  IMAD.MOV.U32 R18, RZ, RZ, R13 ;  /* 0x000000ffff127224 */ /* 0x001fc400078e000d */
[----:B------:R-:W-:-:S05]  /*33c20*/  IMAD.MOV.U32 R19, RZ, RZ, R12 ;  /* 0x000000ffff137224 */ /* 0x000fca00078e000c */
[----:B------:R0:W-:Y:S02]  /*33c30*/  STL.64 [R1+0x1f78], R18 ;  /* 0x001f781201007387 */ /* 0x0001e40000100a00 */
[----:B0-----:R-:W-:Y:S02]  /*33c40*/  IMAD.MOV.U32 R18, RZ, RZ, R2 ;  /* 0x000000ffff127224 */ /* 0x001fe400078e0002 */
[----:B------:R-:W-:-:S05]  /*33c50*/  IMAD.MOV.U32 R19, RZ, RZ, R0 ;  /* 0x000000ffff137224 */ /* 0x000fca00078e0000 */
[----:B------:R0:W-:Y:S01]  /*33c60*/  STL.64 [R1+0x1f90], R18 ;  /* 0x001f901201007387 */ /* 0x0001e20000100a00 */
[----:B------:R-:W2:Y:S02]  /*33c70*/  LDL.LU R16, [R1+0x720] ;  /* 0x0007200001107983 */ /* 0x000ea40000300800 */
[----:B------:R-:W2:Y:S01]  /*33c80*/  LDL.LU R17, [R1+0x724] ;  /* 0x0007240001117983 */ /* 0x000ea20000300800 */
[----:B0-----:R-:W2:Y:S01]  /*33c90*/  LDL.LU R18, [R1+0x728] ;  /* 0x0007280001127983 */ /* 0x001ea20000300800 */
[----:B------:R-:W2:Y:S02]  /*33ca0*/  LDL.LU R19, [R1+0x72c] ;  /* 0x00072c0001137983 */ /* 0x000ea40000300800 */
[----:B------:R-:W-:Y:S02]  /*33cb0*/  STL.64 [R1+0xbb0], R8 ;  /* 0x000bb00801007387 */ /* 0x000fe40000100a00 */
[----:B------:R0:W-:Y:S02]  /*33cc0*/  STL.64 [R1+0xbb8], R10 ;  /* 0x000bb80a01007387 */ /* 0x0001e40000100a00 */
[----:B0-----:R-:W3:Y:S01]  /*33cd0*/  LDL.LU.64 R10, [R1+0x20d0] ;  /* 0x0020d000010a7983 */ /* 0x001ee20000300a00 */
[----:B------:R-:W3:Y:S02]  /*33ce0*/  LDL.LU.64 R8, [R1+0x20c8] ;  /* 0x0020c80001087983 */ /* 0x000ee40000300a00 */
[----:B------:R-:W-:-:S02]  /*33cf0*/  IMAD.MOV.U32 R2, RZ, RZ, R14 ;  /* 0x000000ffff027224 */ /* 0x000fc400078e000e */
[----:B------:R-:W-:Y:S02]  /*33d00*/  IMAD.MOV.U32 R0, RZ, RZ, R15 ;  /* 0x000000ffff007224 */ /* 0x000fe400078e000f */
[----:B------:R-:W2:Y:S01]  /*33d10*/  LDL.LU.64 R14, [R1+0x20c0] ;  /* 0x0020c000010e7983 */ /* 0x000ea20000300a00 */
[----:B------:R-:W4:Y:S01]  /*33d20*/  LDL.LU.64 R12, [R1+0x20b8] ;  /* 0x0020b800010c7983 */ /* 0x000f220000300a00 */
        /* <DEDUP_REMOVED lines=8> */
[----:B------:R-:W3:Y:S01]  /*33db0*/  LDL.LU.64 R26, [R1+0x20a8] ;  /* 0x0020a800011a7983 */ /* 0x000ee20000300a00 */
[C---:B--2---:R-:W-:Y:S01]  /*33dc0*/  HMMA.16816.F32 R16, R4.reuse, R14, R16 ;  /* 0x0000000e0410723c */ /* 0x044fe20000001810 */
[----:B------:R-:W2:Y:S07]  /*33dd0*/  LDL.LU.64 R24, [R1+0x20a0] ;  /* 0x0020a00001187983 */ /* 0x000eae0000300a00 */
[----:B---3--:R-:W-:Y:S11]  /*33de0*/  HMMA.16816.F32 R20, R4, R26, R20 ;  /* 0x0000001a0414723c */ /* 0x008ff60000001814 */
[----:B------:R-:W-:Y:S11]  /*33df0*/  @!UPT UIADD3 URZ, URZ, URZ, URZ ;  /* 0x0000003f3f3ff290 */ /* 0x000ff6000fffe03f */
[----:B------:R-:W-:Y:S01]  /*33e00*/  @!UPT UIADD3 URZ, URZ, URZ, URZ ;  /* 0x0000003f3f3ff290 */ /* 0x000fe2000fffe03f */
[----:B------:R-:W-:Y:S01]  /*33e10*/  STL.64 [R1+0xb90], R20 ;  /* 0x000b901401007387 */ /* 0x000fe20000100a00 */
[----:B------:R0:W-:Y:S03]  /*33e20*/  STL.64 [R1+0xb98], R22 ;  /* 0x000b981601007387 */ /* 0x0001e60000100a00 */
[----:B0-----:R-:W3:Y:S01]  /*33e30*/  LDL.LU.64 R22, [R1+0x2098] ;  /* 0x0020980001167983 */ /* 0x001ee20000300a00 */
[----:B------:R-:W2:Y:S02]  /*33e40*/  LDL.LU.64 R20, [R1+0x2090] ;  /* 0x0020900001147983 */ /* 0x000ea40000300a00 */
[----:B------:R-:W-:Y:S02]  /*33e50*/  STL.64 [R1+0x1ff0], R26 ;  /* 0x001ff01a01007387 */ /* 0x000fe40000100a00 */
[----:B------:R-:W-:Y:S01]  /*33e60*/  STL.64 [R1+0xb80], R16 ;  /* 0x000b801001007387 */ /* 0x000fe20000100a00 */
[----:B------:R4:W-:Y:S02]  /*33e70*/  STL.64 [R1+0xb88], R18 ;  /* 0x000b881201007387 */ /* 0x0009e40000100a00 */
[----:B----4-:R-:W-:-:S02]  /*33e80*/  IMAD.MOV.U32 R18, RZ, RZ, R13 ;  /* 0x000000ffff127224 */ /* 0x010fc400078e000d */
[----:B------:R-:W-:-:S05]  /*33e90*/  IMAD.MOV.U32 R19, RZ, RZ, R12 ;  /* 0x000000ffff137224 */ /* 0x000fca00078e000c */
[----:B------:R-:W-:Y:S01]  /*33ea0*/  STL.64 [R1+0x1fa8], R18 ;  /* 0x001fa81201007387 */ /* 0x000fe20000100a00 */
[----:B------:R0:W-:Y:S02]  /*33eb0*/  STL.64 [R1+0x1f70], R14 ;  /* 0x001f700e01007387 */ /* 0x0001e40000100a00 */
[----:B------:R-:W4:Y:S02]  /*33ec0*/  LDL.LU R12, [R1+0x3a0] ;  /* 0x0003a000010c7983 */ /* 0x000f240000300800 */
[----:B------:R-:W4:Y:S01]  /*33ed0*/  LDL.LU R13, [R1+0x3a4] ;  /* 0x0003a400010d7983 */ /* 0x000f220000300800 */
[----:B0-----:R-:W4:Y:S01]  /*33ee0*/  LDL.LU R14, [R1+0x3a8] ;  /* 0x0003a800010e7983 */ /* 0x001f220000300800 */
[----:B------:R-:W4:Y:S02]  /*33ef0*/  LDL.LU R15, [R1+0x3ac] ;  /* 0x0003ac00010f7983 */ /* 0x000f240000300800 */
[----:B---3--:R-:W-:Y:S02]  /*33f00*/  IMAD.MOV.U32 R18, RZ, RZ, R22 ;  /* 0x000000ffff127224 */ /* 0x008fe400078e0016 */
[----:B------:R-:W-:Y:S01]  /*33f10*/  IMAD.MOV.U32 R19, RZ, RZ, R23 ;  /* 0x000000ffff137224 */ /* 0x000fe200078e0017 */
[----:B------:R-:W3:Y:S01]  /*33f20*/  LDL.LU R22, [R1+0x208c] ;  /* 0x00208c0001167983 */ /* 0x000ee20000300800 */
[----:B------:R-:W3:Y:S03]  /*33f30*/  LDL.LU R23, [R1+0x2088] ;  /* 0x0020880001177983 */ /* 0x000ee60000300800 */
[----:B------:R2:W-:Y:S02]  /*33f40*/  STL.64 [R1+0x1fc0], R18 ;  /* 0x001fc01201007387 */ /* 0x0005e40000100a00 */
[----:B--2---:R-:W-:-:S02]  /*33f50*/  IMAD.MOV.U32 R18, RZ, RZ, R20 ;  /* 0x000000ffff127224 */ /* 0x004fc400078e0014 */
[----:B------:R-:W-:Y:S01]  /*33f60*/  IMAD.MOV.U32 R19, RZ, RZ, R21 ;  /* 0x000000ffff137224 */ /* 0x000fe200078e0015 */
[----:B----4-:R-:W-:Y:S01]  /*33f70*/  STL.64 [R1+0x1f88], R14 ;  /* 0x001f880e01007387 */ /* 0x010fe20000100a00 */
[----:B------:R0:W-:Y:S03]  /*33f80*/  STL.64 [R1+0x1f80], R12 ;  /* 0x001f800c01007387 */ /* 0x0001e60000100a00 */
[----:B0-----:R-:W2:Y:S01]  /*33f90*/  LDL.LU R12, [R1+0x3b0] ;  /* 0x0003b000010c7983 */ /* 0x001ea20000300800 */
[----:B------:R-:W2:Y:S02]  /*33fa0*/  LDL.LU R13, [R1+0x3b4] ;  /* 0x0003b400010d7983 */ /* 0x000ea40000300800 */
[----:B------:R-:W4:Y:S02]  /*33fb0*/  LDL.LU R14, [R1+0x3b8] ;  /* 0x0003b800010e7983 */ /* 0x000f240000300800 */
[----:B------:R-:W4:Y:S01]  /*33fc0*/  LDL.LU R15, [R1+0x3bc] ;  /* 0x0003bc00010f7983 */ /* 0x000f220000300800 */
[----:B------:R-:W2:Y:S01]  /*33fd0*/  LDL.LU R20, [R1+0x2084] ;  /* 0x0020840001147983 */ /* 0x000ea20000300800 */
[----:B------:R-:W2:Y:S02]  /*33fe0*/  LDL.LU R21, [R1+0x2080] ;  /* 0x0020800001157983 */ /* 0x000ea40000300800 */
[----:B------:R0:W-:Y:S02]  /*33ff0*/  STL.64 [R1+0x1fd8], R18 ;  /* 0x001fd81201007387 */ /* 0x0001e40000100a00 */
[----:B------:R-:W2:Y:S01]  /*34000*/  LDL.LU R16, [R1+0x3f0] ;  /* 0x0003f00001107983 */ /* 0x000ea20000300800 */
[----:B------:R-:W2:Y:S04]  /*34010*/  LDL.LU R17, [R1+0x3f4] ;  /* 0x0003f40001117983 */ /* 0x000ea80000300800 */
[----:B0-----:R-:W2:Y:S01]  /*34020*/  LDL.LU R18, [R1+0x3f8] ;  /* 0x0003f80001127983 */ /* 0x001ea20000300800 */
[----:B------:R-:W2:Y:S02]  /*34030*/  LDL.LU R19, [R1+0x3fc] ;  /* 0x0003fc0001137983 */ /* 0x000ea40000300800 */
[----:B------:R-:W-:-:S02]  /*34040*/  IMAD.MOV.U32 R26, RZ, RZ, R10 ;  /* 0x000000ffff1a7224 */ /* 0x000fc400078e000a */
        /* <DEDUP_REMOVED lines=13> */
[----:B------:R-:W-:Y:S03]  /*34120*/  STL.64 [R1+0x2010], R16 ;  /* 0x0020101001007387 */ /* 0x000fe60000100a00 */
[----:B------:R0:W-:Y:S02]  /*34130*/  STL.64 [R1+0x2020], R26 ;  /* 0x0020201a01007387 */ /* 0x0001e40000100a00 */
[----:B0-----:R-:W-:Y:S02]  /*34140*/  IMAD.MOV.U32 R26, RZ, RZ, R25 ;  /* 0x000000ffff1a7224 */ /* 0x001fe400078e0019 */
[----:B------:R-:W-:-:S05]  /*34150*/  IMAD.MOV.U32 R27, RZ, RZ, R24 ;  /* 0x000000ffff1b7224 */ /* 0x000fca00078e0018 */
[----:B------:R3:W-:Y:S01]  /*34160*/  STL.64 [R1+0x2038], R26 ;  /* 0x0020381a01007387 */ /* 0x0007e20000100a00 */
[----:B------:R-:W2:Y:S02]  /*34170*/  LDL.LU R16, [R1+0x410] ;  /* 0x0004100001107983 */ /* 0x000ea40000300800 */
[----:B------:R-:W2:Y:S02]  /*34180*/  LDL.LU R17, [R1+0x414] ;  /* 0x0004140001117983 */ /* 0x000ea40000300800 */
[----:B------:R-:W2:Y:S01]  /*34190*/  LDL.LU R18, [R1+0x418] ;  /* 0x0004180001127983 */ /* 0x000ea20000300800 */
[----:B------:R-:W2:Y:S01]  /*341a0*/  LDL.LU R19, [R1+0x41c] ;  /* 0x00041c0001137983 */ /* 0x000ea20000300800 */
        /* <DEDUP_REMOVED lines=10> */
[----:B------:R-:W-:Y:S01]  /*34250*/  IMAD.MOV.U32 R26, RZ, RZ, R21 ;  /* 0x000000ffff1a7224 */ /* 0x000fe200078e0015 */
        /* <DEDUP_REMOVED lines=16> */
[----:B----4-:R-:W-:Y:S01]  /*34360*/  STL.64 [R1+0x1fa0], R14 ;  /* 0x001fa00e01007387 */ /* 0x010fe20000100a00 */
[----:B------:R0:W-:Y:S03]  /*34370*/  STL.64 [R1+0x1f98], R12 ;  /* 0x001f980c01007387 */ /* 0x0001e60000100a00 */
        /* <DEDUP_REMOVED lines=15> */
[----:B------:R-:W4:Y:S01]  /*34470*/  LDL.LU R15, [R1+0x3ec] ;  /* 0x0003ec00010f7983 */ /* 0x000f220000300800 */
[----:B------:R-:W-:Y:S01]  /*34480*/  HMMA.16816.F32 R4, R4, R10, R20 ;  /* 0x0000000a0404723c */ /* 0x000fe20000001814 */
[----:B----4-:R0:W-:Y:S01]  /*34490*/  STL.64 [R1+0x1fe8], R14 ;  /* 0x001fe80e01007387 */ /* 0x0101e20000100a00 */
[----:B---3--:R-:W-:Y:S03]  /*344a0*/  STL.64 [R1+0x1fe0], R12 ;  /* 0x001fe00c01007387 */ /* 0x008fe60000100a00 */
[----:B0-----:R-:W3:Y:S01]  /*344b0*/  LDL.64 R14, [R1+0x78] ;  /* 0x00007800010e7983 */ /* 0x001ee20000100a00 */
[----:B------:R-:W2:Y:S02]  /*344c0*/  LDL.LU.64 R22, [R1+0x2070] ;  /* 0x0020700001167983 */ /* 0x000ea40000300a00 */
[----:B------:R-:W2:Y:S11]  /*344d0*/  LDL.LU.64 R20, [R1+0x2068] ;  /* 0x0020680001147983 */ /* 0x000eb60000300a00 */
[----:B------:R-:W-:Y:S04]  /*344e0*/  @!UPT UIADD3 URZ, URZ, URZ, URZ ;  /* 0x0000003f3f3ff290 */ /* 0x000fe8000fffe03f */
[----:B------:R-:W-:Y:S01]  /*344f0*/  STL.64 [R1+0x590], R4 ;  /* 0x0005900401007387 */ /* 0x000fe20000100a00 */
[----:B------:R-:W-:Y:S01]  /*34500*/  STL.64 [R1+0x598], R6 ;  /* 0x0005980601007387 */ /* 0x000fe20000100a00 */
        /* <DEDUP_REMOVED lines=31> */
[----:B------:R-:W2:Y:S02]  /*34700*/  LDL.LU.64 R16, [R1+0x1ff8] ;  /* 0x001ff80001107983 */ /* 0x000ea40000300a00 */
[----:B------:R-:W-:-:S02]  /*34710*/  IMAD.MOV.U32 R10, RZ, RZ, R2 ;  /* 0x000000ffff0a7224 */ /* 0x000fc400078e0002 */
[----:B------:R-:W-:Y:S02]  /*34720*/  IMAD.MOV.U32 R11, RZ, RZ, R0 ;  /* 0x000000ffff0b7224 */ /* 0x000fe400078e0000 */
[----:B---3--:R-:W-:Y:S02]  /*34730*/  IMAD.MOV.U32 R2, RZ, RZ, R14 ;  /* 0x000000ffff027224 */ /* 0x008fe400078e000e */
[----:B------:R-:W-:Y:S11]  /*34740*/  IMAD.MOV.U32 R0, RZ, RZ, R15 ;  /* 0x000000ffff007224 */ /* 0x000ff600078e000f */
[----:B------:R-:W-:Y:S01]  /*34750*/  @!UPT UIADD3 URZ, URZ, URZ, URZ ;  /* 0x0000003f3f3ff290 */ /* 0x000fe2000fffe03f */
[----:B------:R0:W-:Y:S01]  /*34760*/  STL.64 [R1+0xcf0], R24 ;  /* 0x000cf01801007387 */ /* 0x0001e20000100a00 */
[----:B------:R1:W-:Y:S02]  /*34770*/  STL.64 [R1+0xcf8], R26 ;  /* 0x000cf81a01007387 */ /* 0x0003e40000100a00 */
[----:B0-----:R-:W-:Y:S02]  /*34780*/  IMAD.MOV.U32 R24, RZ, RZ, R26 ;  /* 0x000000ffff187224 */ /* 0x001fe400078e001a */
[----:B-1----:R-:W3:Y:S03]  /*34790*/  LDL.LU.64 R26, [R1+0x1ff0] ;  /* 0x001ff000011a7983 */ /* 0x002ee60000300a00 */
[----:B------:R-:W-:Y:S01]  /*347a0*/  STL [R1+0x1a1c], R24 ;  /* 0x001a1c1801007387 */ /* 0x000fe20000100800 */
[C---:B--2---:R-:W-:Y:S01]  /*347b0*/  HMMA.16816.F32 R16, R20.reuse, R14, R16 ;  /* 0x0000000e1410723c */ /* 0x044fe20000001810 */
[----:B------:R-:W2:Y:S01]  /*347c0*/  LDL.LU.64 R14, [R1+0x1fe8] ;  /* 0x001fe800010e7983 */ /* 0x000ea20000300a00 */
[----:B------:R-:W2:Y:S11]  /*347d0*/  LDL.LU.64 R12, [R1+0x1fe0] ;  /* 0x001fe000010c7983 */ /* 0x000eb60000300a00 */
[----:B------:R-:W-:Y:S10]  /*347e0*/  @!UPT UIADD3 URZ, URZ, URZ, URZ ;  /* 0x0000003f3f3ff290 */ /* 0x000ff4000fffe03f */
[----:B------:R-:W-:Y:S01]  /*347f0*/  STL.64 [R1+0xb70], R16 ;  /* 0x000b701001007387 */ /* 0x000fe20000100a00 */
[----:B------:R0:W-:Y:S02]  /*34800*/  STL.64 [R1+0xb78], R18 ;  /* 0x000b781201007387 */ /* 0x0001e40000100a00 */
[----:B------:R-:W-:Y:S02]  /*34810*/  IMAD.MOV.U32 R25, RZ, RZ, R18 ;  /* 0x000000ffff197224 */ /* 0x000fe400078e0012 */
[----:B0-----:R-:W2:Y:S03]  /*34820*/  LDL.LU.64 R18, [R1+0x1fd8] ;  /* 0x001fd80001127983 */ /* 0x001ea60000300a00 */
[----:B------:R-:W-:Y:S01]  /*34830*/  STL [R1+0x1a20], R25 ;  /* 0x001a201901007387 */ /* 0x000fe20000100800 */
        /* <DEDUP_REMOVED lines=34> */
[----:B------:R-:W4:Y:S02]  /*34a60*/  LDL.LU.64 R16, [R1+0x1f60] ;  /* 0x001f600001107983 */ /* 0x000f240000300a00 */
[----:B------:R-:W-:Y:S02]  /*34a70*/  IMAD.MOV.U32 R6, RZ, RZ, R9 ;  /* 0x000000ffff067224 */ /* 0x000fe400078e0009 */
[----:B------:R-:W-:Y:S02]  /*34a80*/  IMAD.MOV.U32 R7, RZ, RZ, R8 ;  /* 0x000000ffff077224 */ /* 0x000fe400078e0008 */
[C---:B----4-:R-:W-:Y:S01]  /*34a90*/  HMMA.16816.F32 R8, R20.reuse, R10, R16 ;  /* 0x0000000a1408723c */ /* 0x050fe20000001810 */
[----:B------:R-:W4:Y:S01]  /*34aa0*/  LDL.LU.64 R18, [R1+0x1f58] ;  /* 0x001f580001127983 */ /* 0x000f220000300a00 */
        /* <DEDUP_REMOVED lines=12> */
[----:B------:R-:W-:Y:S01]  /*34b70*/  STL.64 [R1+0xb20], R4 ;  /* 0x000b200401007387 */ /* 0x000fe20000100a00 */
[----:B------:R4:W-:Y:S02]  /*34b80*/  STL.64 [R1+0xb28], R6 ;  /* 0x000b280601007387 */ /* 0x0009e40000100a00 */
[----:B---3--:R0:W-:Y:S01]  /*34b90*/  STL.64 [R1+0x1ea0], R26 ;  /* 0x001ea01a01007387 */ /* 0x0081e20000100a00 */
[----:B----4-:R-:W-:Y:S07]  /*34ba0*/  HMMA.16816.F32 R4, R20, R26, R16 ;  /* 0x0000001a1404723c */ /* 0x010fee0000001810 */
[----:B0-----:R-:W-:-:S02]  /*34bb0*/  IMAD.MOV.U32 R26, RZ, RZ, R2 ;  /* 0x000000ffff1a7224 */ /* 0x001fc400078e0002 */
[----:B------:R-:W-:Y:S11]  /*34bc0*/  IMAD.MOV.U32 R27, RZ, RZ, R0 ;  /* 0x000000ffff1b7224 */ /* 0x000ff600078e0000 */
[----:B------:R-:W-:Y:S03]  /*34bd0*/  @!UPT UIADD3 URZ, URZ, URZ, URZ ;  /* 0x0000003f3f3ff290 */ /* 0x000fe6000fffe03f */
[----:B------:R-:W-:Y:S01]  /*34be0*/  STL.64 [R1+0xb10], R4 ;  /* 0x000b100401007387 */ /* 0x000fe20000100a00 */
[----:B------:R-:W-:Y:S02]  /*34bf0*/  STL.64 [R1+0xb18], R6 ;  /* 0x000b180601007387 */ /* 0x000fe40000100a00 */
[----:B------:R-:W3:Y:S02]  /*34c00*/  LDL.LU R16, [R1+0x360] ;  /* 0x0003600001107983 */ /* 0x000ee40000300800 */
[----:B------:R-:W3:Y:S01]  /*34c10*/  LDL.LU R17, [R1+0x364] ;  /* 0x0003640001117983 */ /* 0x000ee20000300800 */
[----:B------:R-:W3:Y:S01]  /*34c20*/  LDL.LU R18, [R1+0x368] ;  /* 0x0003680001127983 */ /* 0x000ee20000300800 */
[----:B------:R-:W3:Y:S02]  /*34c30*/  LDL.LU R19, [R1+0x36c] ;  /* 0x00036c0001137983 */ /* 0x000ee40000300800 */
[----:B------:R0:W-:Y:S01]  /*34c40*/  STL.64 [R1+0x1ee8], R26 ;  /* 0x001ee81a01007387 */ /* 0x0001e20000100a00 */
[----:B------:R-:W1:Y:S04]  /*34c50*/  LDSM.16.MT88.4 R4, [R3+0xc280] ;  /* 0x00c280000304783b */ /* 0x000e680000004200 */
[----:B0-----:R-:W4:Y:S04]  /*34c60*/  LDL.64 R26, [R1+0x98] ;  /* 0x00009800011a7983 */ /* 0x001f280000100a00 */
[----:B----4-:R0:W-:Y:S04]  /*34c70*/  STL.64 [R1+0x1ef0], R26 ;  /* 0x001ef01a01007387 */ /* 0x0101e80000100a00 */
[----:B0-----:R-:W4:Y:S04]  /*34c80*/  LDL.64 R26, [R1+0xa8] ;  /* 0x0000a800011a7983 */ /* 0x001f280000100a00 */
[----:B----4-:R0:W-:Y:S04]  /*34c90*/  STL.64 [R1+0x1f08], R26 ;  /* 0x001f081a01007387 */ /* 0x0101e80000100a00 */
[----:B0-----:R-:W4:Y:S01]  /*34ca0*/  LDL.64 R26, [R1+0xb8] ;  /* 0x0000b800011a7983 */ /* 0x001f220000100a00 */
[C---:B--2---:R-:W-:Y:S03]  /*34cb0*/  HMMA.16816.F32 R8, R20.reuse, R14, R8 ;  /* 0x0000000e1408723c */ /* 0x044fe60000001808 */
[----:B----4-:R0:W-:Y:S04]  /*34cc0*/  STL.64 [R1+0x1f10], R26 ;  /* 0x001f101a01007387 */ /* 0x0101e80000100a00 */
[----:B0-----:R-:W2:Y:S01]  /*34cd0*/  LDL.64 R26, [R1+0xc8] ;  /* 0x0000c800011a7983 */ /* 0x001ea20000100a00 */
[----:B-1----:R-:W-:Y:S02]  /*34ce0*/  STL.64 [R1+0x1e38], R6 ;  /* 0x001e380601007387 */ /* 0x002fe40000100a00 */
[----:B------:R0:W-:Y:S02]  /*34cf0*/  STL.64 [R1+0x1e30], R4 ;  /* 0x001e300401007387 */ /* 0x0001e40000100a00 */
        /* <DEDUP_REMOVED lines=10> */
[----:B------:R-:W-:Y:S01]  /*34da0*/  STL.64 [R1+0xb00], R8 ;  /* 0x000b000801007387 */ /* 0x000fe20000100a00 */
[----:B------:R0:W-:Y:S03]  /*34db0*/  STL.64 [R1+0xb08], R10 ;  /* 0x000b080a01007387 */ /* 0x0001e60000100a00 */
[----:B0-----:R-:W3:Y:S01]  /*34dc0*/  LDL.LU.64 R10, [R1+0x1f38] ;  /* 0x001f3800010a7983 */ /* 0x001ee20000300a00 */
[----:B------:R0:W-:Y:S02]  /*34dd0*/  STL [R1+0x1e4c], R14 ;  /* 0x001e4c0e01007387 */ /* 0x0001e40000100800 */
[----:B------:R1:W-:Y:S02]  /*34de0*/  STL [R1+0x1e48], R15 ;  /* 0x001e480f01007387 */ /* 0x0003e40000100800 */
[----:B------:R-:W4:Y:S01]  /*34df0*/  LDL.LU R12, [R1+0x300] ;  /* 0x00030000010c7983 */ /* 0x000f220000300800 */
[----:B------:R-:W4:Y:S04]  /*34e00*/  LDL.LU R13, [R1+0x304] ;  /* 0x00030400010d7983 */ /* 0x000f280000300800 */
[----:B0-----:R-:W2:Y:S01]  /*34e10*/  LDL.LU R14, [R1+0x308] ;  /* 0x00030800010e7983 */ /* 0x001ea20000300800 */
[----:B-1----:R-:W2:Y:S01]  /*34e20*/  LDL.LU R15, [R1+0x30c] ;  /* 0x00030c00010f7983 */ /* 0x002ea20000300800 */
[----:B---3--:R-:W-:Y:S02]  /*34e30*/  HMMA.16816.F32 R20, R20, R10, R16 ;  /* 0x0000000a1414723c */ /* 0x008fe40000001810 */
[----:B--2---:R-:W-:Y:S01]  /*34e40*/  STL.64 [R1+0x1f00], R14 ;  /* 0x001f000e01007387 */ /* 0x004fe20000100a00 */
[----:B----4-:R0:W-:Y:S03]  /*34e50*/  STL.64 [R1+0x1ef8], R12 ;  /* 0x001ef80c01007387 */ /* 0x0101e60000100a00 */
[----:B0-----:R-:W2:Y:S01]  /*34e60*/  LDL.LU R12, [R1+0x330] ;  /* 0x00033000010c7983 */ /* 0x001ea20000300800 */
[----:B------:R-:W2:Y:S02]  /*34e70*/  LDL.LU R13, [R1+0x334] ;  /* 0x00033400010d7983 */ /* 0x000ea40000300800 */
[----:B------:R-:W2:Y:S02]  /*34e80*/  LDL.LU R14, [R1+0x338] ;  /* 0x00033800010e7983 */ /* 0x000ea40000300800 */
[----:B------:R-:W2:Y:S01]  /*34e90*/  LDL.LU R15, [R1+0x33c] ;  /* 0x00033c00010f7983 */ /* 0x000ea20000300800 */
[----:B------:R-:W3:Y:S01]  /*34ea0*/  LDL.LU.64 R18, [R1+0x1f30] ;  /* 0x001f300001127983 */ /* 0x000ee20000300a00 */
[----:B------:R-:W3:Y:S10]  /*34eb0*/  LDL.LU.64 R16, [R1+0x1f28] ;  /* 0x001f280001107983 */ /* 0x000ef40000300a00 */
[----:B------:R-:W-:Y:S02]  /*34ec0*/  STL.64 [R1+0x580], R20 ;  /* 0x0005801401007387 */ /* 0x000fe40000100a00 */
[----:B------:R0:W-:Y:S02]  /*34ed0*/  STL.64 [R1+0x588], R22 ;  /* 0x0005881601007387 */ /* 0x0001e40000100a00 */
[----:B------:R-:W-:-:S02]  /*34ee0*/  IMAD.MOV.U32 R2, RZ, RZ, R26 ;  /* 0x000000ffff027224 */ /* 0x000fc400078e001a */
[----:B------:R-:W-:Y:S01]  /*34ef0*/  IMAD.MOV.U32 R0, RZ, RZ, R27 ;  /* 0x000000ffff007224 */ /* 0x000fe200078e001b */
[----:B0-----:R-:W4:Y:S01]  /*34f00*/  LDL.64 R22, [R1+0x88] ;  /* 0x0000880001167983 */ /* 0x001f220000100a00 */
[----:B------:R0:W-:Y:S02]  /*34f10*/  STL.64 [R1+0x1e40], R10 ;  /* 0x001e400a01007387 */ /* 0x0001e40000100a00 */
[----:B------:R-:W2:Y:S02]  /*34f20*/  LDL.LU R8, [R1+0x320] ;  /* 0x0003200001087983 */ /* 0x000ea40000300800 */
[----:B------:R-:W2:Y:S01]  /*34f30*/  LDL.LU R9, [R1+0x324] ;  /* 0x0003240001097983 */ /* 0x000ea20000300800 */
[----:B0-----:R-:W2:Y:S01]  /*34f40*/  LDL.LU R10, [R1+0x328] ;  /* 0x00032800010a7983 */ /* 0x001ea20000300800 */
[----:B------:R-:W2:Y:S01]  /*34f50*/  LDL.LU R11, [R1+0x32c] ;  /* 0x00032c00010b7983 */ /* 0x000ea20000300800 */
[C---:B---3--:R-:W-:Y:S11]  /*34f60*/  HMMA.16816.F32 R4, R16.reuse, R26, R4 ;  /* 0x0000001a1004723c */ /* 0x048ff60000001804 */
[----:B------:R-:W-:Y:S11]  /*34f70*/  @!UPT UIADD3 URZ, URZ, URZ, URZ ;  /* 0x0000003f3f3ff290 */ /* 0x000ff6000fffe03f */
[----:B------:R-:W-:Y:S01]  /*34f80*/  @!UPT UIADD3 URZ, URZ, URZ, URZ ;  /* 0x0000003f3f3ff290 */ /* 0x000fe2000fffe03f */
[----:B------:R-:W-:Y:S01]  /*34f90*/  STL.64 [R1+0xeb0], R4 ;  /* 0x000eb00401007387 */ /* 0x000fe20000100a00 */
[----:B------:R0:W-:Y:S03]  /*34fa0*/  STL.64 [R1+0xeb8], R6 ;  /* 0x000eb80601007387 */ /* 0x0001e60000100a00 */
[----:B0-----:R-:W3:Y:S01]  /*34fb0*/  LDL.LU.64 R6, [R1+0x1f20] ;  /* 0x001f200001067983 */ /* 0x001ee20000300a00 */
[----:B------:R-:W3:Y:S02]  /*34fc0*/  LDL.LU.64 R4, [R1+0x1f18] ;  /* 0x001f180001047983 */ /* 0x000ee40000300a00 */
[----:B------:R-:W3:Y:S02]  /*34fd0*/  LDL.LU.64 R26, [R1+0x1f10] ;  /* 0x001f1000011a7983 */ /* 0x000ee40000300a00 */
[----:B------:R-:W-:Y:S01]  /*34fe0*/  STL [R1+0x1e64], R0 ;  /* 0x001e640001007387 */ /* 0x000fe20000100800 */
[----:B------:R-:W-:Y:S01]  /*34ff0*/  STL [R1+0x1e60], R2 ;  /* 0x001e600201007387 */ /* 0x000fe20000100800 */
        /* <DEDUP_REMOVED lines=17> */
[----:B------:R-:W-:Y:S01]  /*35110*/  STL.64 [R1+0x1e58], R6 ;  /* 0x001e580601007387 */ /* 0x000fe20000100a00 */
[----:B------:R0:W-:Y:S04]  /*35120*/  STL.64 [R1+0x1e50], R4 ;  /* 0x001e500401007387 */ /* 0x0001e80000100a00 */
[----:B0-----:R-:W4:Y:S01]  /*35130*/  LDL.LU R4, [R1+0x310] ;  /* 0x0003100001047983 */ /* 0x001f220000300800 */
[----:B------:R-:W4:Y:S02]  /*35140*/  LDL.LU R5, [R1+0x314] ;  /* 0x0003140001057983 */ /* 0x000f240000300800 */
[----:B------:R-:W4:Y:S02]  /*35150*/  LDL.LU R6, [R1+0x318] ;  /* 0x0003180001067983 */ /* 0x000f240000300800 */
[----:B------:R-:W4:Y:S01]  /*35160*/  LDL.LU R7, [R1+0x31c] ;  /* 0x00031c0001077983 */ /* 0x000f220000300800 */
[C---:B---3--:R-:W-:Y:S11]  /*35170*/  HMMA.16816.F32 R8, R16.reuse, R26, R8 ;  /* 0x0000001a1008723c */ /* 0x048ff60000001808 */
[----:B------:R-:W-:Y:S11]  /*35180*/  @!UPT UIADD3 URZ, URZ, URZ, URZ ;  /* 0x0000003f3f3ff290 */ /* 0x000ff6000fffe03f */
[----:B------:R-:W-:Y:S01]  /*35190*/  @!UPT UIADD3 URZ, URZ, URZ, URZ ;  /* 0x0000003f3f3ff290 */ /* 0x000fe2000fffe03f */
[----:B------:R0:W-:Y:S01]  /*351a0*/  STL.64 [R1+0xe80], R8 ;  /* 0x000e800801007387 */ /* 0x0001e20000100a00 */
[----:B------:R1:W-:Y:S02]  /*351b0*/  STL.64 [R1+0xe88], R10 ;  /* 0x000e880a01007387 */ /* 0x0003e40000100a00 */
[----:B0-----:R-:W-:Y:S02]  /*351c0*/  IMAD.MOV.U32 R9, RZ, RZ, R26 ;  /* 0x000000ffff097224 */ /* 0x001fe400078e001a */
[----:B------:R-:W-:Y:S02]  /*351d0*/  IMAD.MOV.U32 R8, RZ, RZ, R27 ;  /* 0x000000ffff087224 */ /* 0x000fe400078e001b */
[----:B------:R-:W2:Y:S01]  /*351e0*/  LDL.LU.64 R26, [R1+0x1ee8] ;  /* 0x001ee800011a7983 */ /* 0x000ea20000300a00 */
[C---:B----4-:R-:W-:Y:S01]  /*351f0*/  HMMA.16816.F32 R4, R16.reuse, R22, R4 ;  /* 0x000000161004723c */ /* 0x050fe20000001804 */
[----:B-1----:R-:W-:Y:S02]  /*35200*/  IMAD.MOV.U32 R11, RZ, RZ, R22 ;  /* 0x000000ffff0b7224 */ /* 0x002fe400078e0016 */
[----:B------:R-:W-:Y:S11]  /*35210*/  IMAD.MOV.U32 R10, RZ, RZ, R23 ;  /* 0x000000ffff0a7224 */ /* 0x000ff600078e0017 */
[----:B------:R-:W-:Y:S09]  /*35220*/  @!UPT UIADD3 URZ, URZ, URZ, URZ ;  /* 0x0000003f3f3ff290 */ /* 0x000ff2000fffe03f */
[----:B------:R-:W-:Y:S01]  /*35230*/  STL.64 [R1+0x570], R4 ;  /* 0x0005700401007387 */ /* 0x000fe20000100a00 */
[----:B------:R-:W-:Y:S02]  /*35240*/  STL.64 [R1+0x578], R6 ;  /* 0x0005780601007387 */ /* 0x000fe40000100a00 */
[----:B------:R-:W-:Y:S02]  /*35250*/  STL.64 [R1+0x1e70], R10 ;  /* 0x001e700a01007387 */ /* 0x000fe40000100a00 */
[----:B------:R0:W-:Y:S02]  /*35260*/  STL.64 [R1+0x1e68], R8 ;  /* 0x001e680801007387 */ /* 0x0001e40000100a00 */
[----:B0-----:R-:W3:Y:S01]  /*35270*/  LDL.LU R8, [R1+0x6b0] ;  /* 0x0006b00001087983 */ /* 0x001ee20000300800 */
[C---:B--2---:R-:W-:Y:S11]  /*35280*/  HMMA.16816.F32 R4, R16.reuse, R26, R12 ;  /* 0x0000001a1004723c */ /* 0x044ff6000000180c */
[----:B------:R-:W-:Y:S11]  /*35290*/  @!UPT UIADD3 URZ, URZ, URZ, URZ ;  /* 0x0000003f3f3ff290 */ /* 0x000ff6000fffe03f */
[----:B------:R-:W-:Y:S01]  /*352a0*/  @!UPT UIADD3 URZ, URZ, URZ, URZ ;  /* 0x0000003f3f3ff290 */ /* 0x000fe2000fffe03f */
[----:B------:R-:W-:Y:S01]  /*352b0*/  STL.64 [R1+0x560], R4 ;  /* 0x0005600401007387 */ /* 0x000fe20000100a00 */
[----:B------:R-:W-:Y:S02]  /*352c0*/  STL.64 [R1+0x568], R6 ;  /* 0x0005680601007387 */ /* 0x000fe40000100a00 */
[----:B------:R-:W3:Y:S02]  /*352d0*/  LDL.LU R9, [R1+0x6b4] ;  /* 0x0006b40001097983 */ /* 0x000ee40000300800 */
[----:B------:R-:W2:Y:S01]  /*352e0*/  LDL.LU R10, [R1+0x6b8] ;  /* 0x0006b800010a7983 */ /* 0x000ea20000300800 */
[----:B------:R-:W2:Y:S01]  /*352f0*/  LDL.LU R11, [R1+0x6bc] ;  /* 0x0006bc00010b7983 */ /* 0x000ea20000300800 */
[----:B------:R-:W4:Y:S02]  /*35300*/  LDL.LU R24, [R1+0x6d0] ;  /* 0x0006d00001187983 */ /* 0x000f240000300800 */
[----:B------:R-:W4:Y:S02]  /*35310*/  LDL.LU R25, [R1+0x6d4] ;  /* 0x0006d40001197983 */ /* 0x000f240000300800 */
[----:B------:R-:W2:Y:S01]  /*35320*/  LDL.LU R26, [R1+0x6d8] ;  /* 0x0006d800011a7983 */ /* 0x000ea20000300800 */
[----:B------:R-:W2:Y:S01]  /*35330*/  LDL.LU R27, [R1+0x6dc] ;  /* 0x0006dc00011b7983 */ /* 0x000ea20000300800 */
[----:B------:R-:W3:Y:S02]  /*35340*/  LDL.LU R12, [R1+0x2f0] ;  /* 0x0002f000010c7983 */ /* 0x000ee40000300800 */
[----:B------:R-:W3:Y:S02]  /*35350*/  LDL.LU R13, [R1+0x2f4] ;  /* 0x0002f400010d7983 */ /* 0x000ee40000300800 */
[----:B------:R-:W3:Y:S01]  /*35360*/  LDL.LU R14, [R1+0x2f8] ;  /* 0x0002f800010e7983 */ /* 0x000ee20000300800 */
[----:B------:R-:W3:Y:S01]  /*35370*/  LDL.LU R15, [R1+0x2fc] ;  /* 0x0002fc00010f7983 */ /* 0x000ee20000300800 */
[----:B------:R-:W3:Y:S03]  /*35380*/  LDL.64 R22, [R1+0x68] ;  /* 0x0000680001167983 */ /* 0x000ee60000100a00 */
[----:B--2---:R0:W-:Y:S01]  /*35390*/  STL.64 [R1+0x1eb0], R26 ;  /* 0x001eb01a01007387 */ /* 0x0041e20000100a00 */
[----:B----4-:R1:W-:Y:S03]  /*353a0*/  STL.64 [R1+0x1ea8], R24 ;  /* 0x001ea81801007387 */ /* 0x0103e60000100a00 */
[----:B0-----:R-:W2:Y:S04]  /*353b0*/  LDL.64 R26, [R1+0x38] ;  /* 0x00003800011a7983 */ /* 0x001ea80000100a00 */
[----:B--2---:R0:W-:Y:S01]  /*353c0*/  STL.64 [R1+0x1ec0], R26 ;  /* 0x001ec01a01007387 */ /* 0x0041e20000100a00 */
[----:B-1----:R-:W2:Y:S02]  /*353d0*/  LDL.LU R24, [R1+0x6f0] ;  /* 0x0006f00001187983 */ /* 0x002ea40000300800 */
[----:B------:R-:W2:Y:S01]  /*353e0*/  LDL.LU R25, [R1+0x6f4] ;  /* 0x0006f40001197983 */ /* 0x000ea20000300800 */
[----:B0-----:R-:W4:Y:S01]  /*353f0*/  LDL.LU R26, [R1+0x6f8] ;  /* 0x0006f800011a7983 */ /* 0x001f220000300800 */
[----:B------:R-:W4:Y:S03]  /*35400*/  LDL.LU R27, [R1+0x6fc] ;  /* 0x0006fc00011b7983 */ /* 0x000f260000300800 */
[----:B----4-:R0:W-:Y:S01]  /*35410*/  STL.64 [R1+0x1ed0], R26 ;  /* 0x001ed01a01007387 */ /* 0x0101e20000100a00 */
[----:B--2---:R-:W-:Y:S03]  /*35420*/  STL.64 [R1+0x1ec8], R24 ;  /* 0x001ec81801007387 */ /* 0x004fe60000100a00 */
[----:B0-----:R-:W2:Y:S01]  /*35430*/  LDL.64 R26, [R1+0x58] ;  /* 0x00005800011a7983 */ /* 0x001ea20000100a00 */
[----:B------:R0:W-:Y:S02]  /*35440*/  STL.64 [R1+0x1e80], R10 ;  /* 0x001e800a01007387 */ /* 0x0001e40000100a00 */
[----:B---3--:R-:W-:Y:S01]  /*35450*/  STL.64 [R1+0x1e78], R8 ;  /* 0x001e780801007387 */ /* 0x008fe20000100a00 */
[----:B0-----:R-:W3:Y:S04]  /*35460*/  LDL.64 R10, [R1+0x18] ;  /* 0x00001800010a7983 */ /* 0x001ee80000100a00 */
[----:B---3--:R0:W-:Y:S04]  /*35470*/  STL.64 [R1+0x1e98], R10 ;  /* 0x001e980a01007387 */ /* 0x0081e80000100a00 */
[----:B0-----:R-:W3:Y:S04]  /*35480*/  LDL.64 R10, [R1+0x28] ;  /* 0x00002800010a7983 */ /* 0x001ee80000100a00 */
[----:B---3--:R0:W-:Y:S01]  /*35490*/  STL.64 [R1+0x1eb8], R10 ;  /* 0x001eb80a01007387 */ /* 0x0081e20000100a00 */
[----:B------:R-:W3:Y:S02]  /*354a0*/  LDL.LU R8, [R1+0x6e0] ;  /* 0x0006e00001087983 */ /* 0x000ee40000300800 */
[----:B------:R-:W3:Y:S01]  /*354b0*/  LDL.LU R9, [R1+0x6e4] ;  /* 0x0006e40001097983 */ /* 0x000ee20000300800 */
[----:B0-----:R-:W4:Y:S01]  /*354c0*/  LDL.LU R10, [R1+0x6e8] ;  /* 0x0006e800010a7983 */ /* 0x001f220000300800 */
[----:B------:R-:W4:Y:S01]  /*354d0*/  LDL.LU R11, [R1+0x6ec] ;  /* 0x0006ec00010b7983 */ /* 0x000f220000300800 */
[----:B------:R-:W-:Y:S02]  /*354e0*/  HMMA.16816.F32 R12, R16, R22, R12 ;  /* 0x00000016100c723c */ /* 0x000fe4000000180c */
        /* <DEDUP_REMOVED lines=8> */
[----:B------:R-:W3:Y:S02]  /*35570*/  LDL.LU R6, [R1+0x6a8] ;  /* 0x0006a80001067983 */ /* 0x000ee40000300800 */
[----:B------:R-:W3:Y:S02]  /*35580*/  LDL.LU R7, [R1+0x6ac] ;  /* 0x0006ac0001077983 */ /* 0x000ee40000300800 */
[----:B--2---:R-:W-:-:S02]  /*35590*/  IMAD.MOV.U32 R29, RZ, RZ, R26 ;  /* 0x000000ffff1d7224 */ /* 0x004fc400078e001a */
[----:B------:R-:W-:Y:S01]  /*355a0*/  IMAD.MOV.U32 R28, RZ, RZ, R27 ;  /* 0x000000ffff1c7224 */ /* 0x000fe200078e001b */
[----:B---3--:R-:W-:Y:S01]  /*355b0*/  STL.64 [R1+0x1e90], R6 ;  /* 0x001e900601007387 */ /* 0x008fe20000100a00 */
[----:B----4-:R0:W-:Y:S03]  /*355c0*/  STL.64 [R1+0x1e88], R4 ;  /* 0x001e880401007387 */ /* 0x0101e60000100a00 */
[----:B0-----:R-:W2:Y:S01]  /*355d0*/  LDL.LU R4, [R1+0x6c0] ;  /* 0x0006c00001047983 */ /* 0x001ea20000300800 */
[----:B------:R-:W2:Y:S02]  /*355e0*/  LDL.LU R5, [R1+0x6c4] ;  /* 0x0006c40001057983 */ /* 0x000ea40000300800 */
[----:B------:R-:W2:Y:S02]  /*355f0*/  LDL.LU R6, [R1+0x6c8] ;  /* 0x0006c80001067983 */ /* 0x000ea40000300800 */
[----:B------:R-:W2:Y:S01]  /*35600*/  LDL.LU R7, [R1+0x6cc] ;  /* 0x0006cc0001077983 */ /* 0x000ea20000300800 */
[----:B------:R0:W-:Y:S02]  /*35610*/  STL.64 [R1+0xaf0], R12 ;  /* 0x000af00c01007387 */ /* 0x0001e40000100a00 */
[----:B0-----:R-:W-:-:S02]  /*35620*/  IMAD.MOV.U32 R13, RZ, RZ, R22 ;  /* 0x000000ffff0d7224 */ /* 0x001fc400078e0016 */
[----:B------:R-:W-:Y:S02]  /*35630*/  IMAD.MOV.U32 R12, RZ, RZ, R23 ;  /* 0x000000ffff0c7224 */ /* 0x000fe400078e0017 */
[----:B------:R-:W0:Y:S01]  /*35640*/  LDSM.16.MT88.4 R20, [R3+0xc300] ;  /* 0x00c300000314783b */ /* 0x000e220000004200 */
[C---:B------:R-:W-:Y:S03]  /*35650*/  HMMA.16816.F32 R8, R16.reuse, R26, R8 ;  /* 0x0000001a1008723c */ /* 0x040fe60000001808 */
[----:B------:R-:W-:Y:S04]  /*35660*/  STL.64 [R1+0xaf8], R14 ;  /* 0x000af80e01007387 */ /* 0x000fe80000100a00 */
[----:B0-----:R0:W-:Y:S01]  /*35670*/  STL.64 [R1+0x1cf0], R22 ;  /* 0x001cf01601007387 */ /* 0x0011e20000100a00 */
[----:B------:R-:W-:Y:S03]  /*35680*/  STL.64 [R1+0x1ce8], R20 ;  /* 0x001ce81401007387 */ /* 0x000fe60000100a00 */
[----:B0-----:R-:W3:Y:S11]  /*35690*/  LDL.64 R22, [R1+0x48] ;  /* 0x0000480001167983 */ /* 0x001ef60000100a00 */
[----:B------:R-:W-:Y:S01]  /*356a0*/  @!UPT UIADD3 URZ, URZ, URZ, URZ ;  /* 0x0000003f3f3ff290 */ /* 0x000fe2000fffe03f */
[----:B------:R-:W-:Y:S02]  /*356b0*/  STL.64 [R1+0xae0], R8 ;  /* 0x000ae00801007387 */ /* 0x000fe40000100a00 */
[----:B------:R0:W-:Y:S02]  /*356c0*/  STL.64 [R1+0xae8], R10 ;  /* 0x000ae80a01007387 */ /* 0x0001e40000100a00 */
[----:B0-----:R-:W4:Y:S01]  /*356d0*/  LDL.LU.64 R10, [R1+0x1ee0] ;  /* 0x001ee000010a7983 */ /* 0x001f220000300a00 */
[----:B------:R-:W4:Y:S02]  /*356e0*/  LDL.LU.64 R8, [R1+0x1ed8] ;  /* 0x001ed80001087983 */ /* 0x000f240000300a00 */
        /* <DEDUP_REMOVED lines=8> */
[----:B0-----:R-:W4:Y:S01]  /*35770*/  LDL.LU.64 R26, [R1+0x1ec0] ;  /* 0x001ec000011a7983 */ /* 0x001f220000300a00 */
[----:B------:R-:W3:Y:S02]  /*35780*/  LDL.LU R20, [R1+0x5b0] ;  /* 0x0005b00001147983 */ /* 0x000ee40000300800 */
[----:B------:R-:W3:Y:S02]  /*35790*/  LDL.LU R21, [R1+0x5b4] ;  /* 0x0005b40001157983 */ /* 0x000ee40000300800 */
[----:B------:R-:W2:Y:S01]  /*357a0*/  LDL.LU R22, [R1+0x5b8] ;  /* 0x0005b80001167983 */ /* 0x000ea20000300800 */
[----:B------:R-:W2:Y:S01]  /*357b0*/  LDL.LU R23, [R1+0x5bc] ;  /* 0x0005bc0001177983 */ /* 0x000ea20000300800 */
[----:B----4-:R-:W-:Y:S03]  /*357c0*/  HMMA.16816.F32 R8, R16, R26, R8 ;  /* 0x0000001a1008723c */ /* 0x010fe60000001808 */
[----:B--2---:R0:W-:Y:S01]  /*357d0*/  STL.64 [R1+0x1d00], R22 ;  /* 0x001d001601007387 */ /* 0x0041e20000100a00 */
[----:B---3--:R1:W-:Y:S03]  /*357e0*/  STL.64 [R1+0x1cf8], R20 ;  /* 0x001cf81401007387 */ /* 0x0083e60000100a00 */
[----:B0-----:R-:W2:Y:S04]  /*357f0*/  LDL R22, [R1+0x8] ;  /* 0x0000080001167983 */ /* 0x001ea80000100800 */
[----:B------:R-:W2:Y:S01]  /*35800*/  LDL R23, [R1+0xc] ;  /* 0x00000c0001177983 */ /* 0x000ea20000100800 */
[----:B-1----:R-:W-:-:S02]  /*35810*/  IMAD.MOV.U32 R21, RZ, RZ, R26 ;  /* 0x000000ffff157224 */ /* 0x002fc400078e001a */
[----:B------:R-:W-:-:S09]  /*35820*/  IMAD.MOV.U32 R20, RZ, RZ, R27 ;  /* 0x000000ffff147224 */ /* 0x000fd200078e001b */
        /* <DEDUP_REMOVED lines=13> */
[----:B------:R-:W4:Y:S02]  /*35900*/  LDL.LU.64 R10, [R1+0x1e98] ;  /* 0x001e9800010a7983 */ /* 0x000f240000300a00 */
[----:B----4-:R-:W-:Y:S01]  /*35910*/  HMMA.16816.F32 R4, R16, R10, R4 ;  /* 0x0000000a1004723c */ /* 0x010fe20000001804 */
        /* <DEDUP_REMOVED lines=8> */
[----:B------:R-:W2:Y:S02]  /*359a0*/  LDL.LU.64 R8, [R1+0x1e78] ;  /* 0x001e780001087983 */ /* 0x000ea40000300a00 */
[C---:B--2---:R-:W-:Y:S08]  /*359b0*/  HMMA.16816.F32 R8, R16.reuse, R22, R8 ;  /* 0x000000161008723c */ /* 0x044ff00000001808 */
[----:B---3--:R-:W-:Y:S11]  /*359c0*/  HMMA.16816.F32 R4, R16, R26, R4 ;  /* 0x0000001a1004723c */ /* 0x008ff60000001804 */
[----:B------:R-:W-:Y:S04]  /*359d0*/  @!UPT UIADD3 URZ, URZ, URZ, URZ ;  /* 0x0000003f3f3ff290 */ /* 0x000fe8000fffe03f */
[----:B------:R-:W-:Y:S01]  /*359e0*/  STL.64 [R1+0xa90], R8 ;  /* 0x000a900801007387 */ /* 0x000fe20000100a00 */
[----:B------:R0:W-:Y:S03]  /*359f0*/  STL.64 [R1+0xa98], R10 ;  /* 0x000a980a01007387 */ /* 0x0001e60000100a00 */
[----:B0-----:R-:W2:Y:S01]  /*35a00*/  LDL.LU.64 R10, [R1+0x1e70] ;  /* 0x001e7000010a7983 */ /* 0x001ea20000300a00 */
[----:B------:R-:W3:Y:S02]  /*35a10*/  LDL.LU.64 R8, [R1+0x1e68] ;  /* 0x001e680001087983 */ /* 0x000ee40000300a00 */
[----:B------:R0:W-:Y:S02]  /*35a20*/  STL.64 [R1+0x1d10], R22 ;  /* 0x001d101601007387 */ /* 0x0001e40000100a00 */
[----:B0-----:R-:W-:Y:S02]  /*35a30*/  IMAD.MOV.U32 R22, RZ, RZ, R0 ;  /* 0x000000ffff167224 */ /* 0x001fe400078e0000 */
[----:B------:R-:W-:Y:S01]  /*35a40*/  IMAD.MOV.U32 R23, RZ, RZ, R2 ;  /* 0x000000ffff177224 */ /* 0x000fe200078e0002 */
[----:B------:R-:W4:Y:S01]  /*35a50*/  LDL.LU R0, [R1+0x1e64] ;  /* 0x001e640001007983 */ /* 0x000f220000300800 */
[----:B------:R-:W2:Y:S03]  /*35a60*/  LDL.LU R2, [R1+0x1e60] ;  /* 0x001e600001027983 */ /* 0x000ea60000300800 */
[----:B------:R0:W-:Y:S01]  /*35a70*/  STL.64 [R1+0x1d28], R22 ;  /* 0x001d281601007387 */ /* 0x0001e20000100a00 */
[----:B------:R-:W-:Y:S02]  /*35a80*/  STL.64 [R1+0xa80], R4 ;  /* 0x000a800401007387 */ /* 0x000fe40000100a00 */
[----:B------:R1:W-:Y:S02]  /*35a90*/  STL.64 [R1+0xa88], R6 ;  /* 0x000a880601007387 */ /* 0x0003e40000100a00 */
[----:B0-----:R-:W-:-:S02]  /*35aa0*/  IMAD.MOV.U32 R22, RZ, RZ, R25 ;  /* 0x000000ffff167224 */ /* 0x001fc400078e0019 */
[----:B------:R-:W-:Y:S01]  /*35ab0*/  IMAD.MOV.U32 R23, RZ, RZ, R24 ;  /* 0x000000ffff177224 */ /* 0x000fe200078e0018 */
[----:B-1----:R-:W2:Y:S01]  /*35ac0*/  LDL.LU.64 R6, [R1+0x1e58] ;  /* 0x001e580001067983 */ /* 0x002ea20000300a00 */
[----:B------:R-:W2:Y:S03]  /*35ad0*/  LDL.LU.64 R4, [R1+0x1e50] ;  /* 0x001e500001047983 */ /* 0x000ea60000300a00 */
[----:B------:R-:W-:Y:S01]  /*35ae0*/  STL.64 [R1+0x1d40], R22 ;  /* 0x001d401601007387 */ /* 0x000fe20000100a00 */
[----:B------:R0:W-:Y:S02]  /*35af0*/  STL.64 [R1+0x1d08], R26 ;  /* 0x001d081a01007387 */ /* 0x0001e40000100a00 */
[----:B------:R-:W2:Y:S02]  /*35b00*/  LDL.LU R24, [R1+0x5c0] ;  /* 0x0005c00001187983 */ /* 0x000ea40000300800 */
[----:B------:R-:W2:Y:S01]  /*35b10*/  LDL.LU R25, [R1+0x5c4] ;  /* 0x0005c40001197983 */ /* 0x000ea20000300800 */
[----:B0-----:R-:W2:Y:S01]  /*35b20*/  LDL.LU R26, [R1+0x5c8] ;  /* 0x0005c800011a7983 */ /* 0x001ea20000300800 */
[----:B------:R-:W2:Y:S02]  /*35b30*/  LDL.LU R27, [R1+0x5cc] ;  /* 0x0005cc00011b7983 */ /* 0x000ea40000300800 */
[----:B------:R-:W-:-:S02]  /*35b40*/  IMAD.MOV.U32 R22, RZ, RZ, R21 ;  /* 0x000000ffff167224 */ /* 0x000fc400078e0015 */
        /* <DEDUP_REMOVED lines=31> */
[----:B0-----:R-:W2:Y:S04]  /*35d40*/  LDL.LU.64 R22, [R1+0x78] ;  /* 0x0000780001167983 */ /* 0x001ea80000300a00 */
[----:B--2---:R-:W-:Y:S01]  /*35d50*/  STL.64 [R1+0x1db8], R22 ;  /* 0x001db81601007387 */ /* 0x004fe20000100a00 */
        /* <DEDUP_REMOVED lines=78> */
[----:B------:R-:W-:-:S02]  /*36240*/  IMAD.MOV.U32 R22, RZ, RZ, R2 ;  /* 0x000000ffff167224 */ /* 0x000fc400078e0002 */
[----:B------:R-:W-:Y:S01]  /*36250*/  IMAD.MOV.U32 R23, RZ, RZ, R0 ;  /* 0x000000ffff177224 */ /* 0x000fe200078e0000 */
[----:B---3--:R-:W-:Y:S01]  /*36260*/  HMMA.16816.F32 R16, R16, R10, R4 ;  /* 0x0000000a1010723c */ /* 0x008fe20000001804 */
[----:B------:R-:W2:Y:S01]  /*36270*/  LDL.LU.64 R6, [R1+0x1e38] ;  /* 0x001e380001067983 */ /* 0x000ea20000300a00 */
        /* <DEDUP_REMOVED lines=11> */
[----:B------:R-:W-:Y:S01]  /*36330*/  STL [R1+0x1a24], R3 ;  /* 0x001a240301007387 */ /* 0x000fe20000100800 */
        /* <DEDUP_REMOVED lines=101> */
[----:B------:R-:W4:Y:S01]  /*36990*/  LDL.LU R24, [R1+0x5a0] ;  /* 0x0005a00001187983 */ /* 0x000f220000300800 */
[----:B------:R-:W4:Y:S04]  /*369a0*/  LDL.LU R25, [R1+0x5a4] ;  /* 0x0005a40001197983 */ /* 0x000f280000300800 */
[----:B0-----:R-:W4:Y:S01]  /*369b0*/  LDL.LU R26, [R1+0x5a8] ;  /* 0x0005a800011a7983 */ /* 0x001f220000300800 */
[----:B------:R-:W4:Y:S02]  /*369c0*/  LDL.LU R27, [R1+0x5ac] ;  /* 0x0005ac00011b7983 */ /* 0x000f240000300800 */
[----:B------:R-:W-:Y:S01]  /*369d0*/  STL.64 [R1+0x1c50], R14 ;  /* 0x001c500e01007387 */ /* 0x000fe20000100a00 */
[C---:B----4-:R-:W-:Y:S08]  /*369e0*/  HMMA.16816.F32 R24, R4.reuse, R14, R24 ;  /* 0x0000000e0418723c */ /* 0x050ff00000001818 */
[----:B---3--:R-:W-:Y:S11]  /*369f0*/  HMMA.16816.F32 R4, R4, R10, R16 ;  /* 0x0000000a0404723c */ /* 0x008ff60000001810 */
[----:B------:R-:W-:Y:S04]  /*36a00*/  @!UPT UIADD3 URZ, URZ, URZ, URZ ;  /* 0x0000003f3f3ff290 */ /* 0x000fe8000fffe03f */
[----:B------:R-:W-:Y:S01]  /*36a10*/  STL.64 [R1+0x9e0], R24 ;  /* 0x0009e01801007387 */ /* 0x000fe20000100a00 */
[----:B------:R-:W-:Y:S02]  /*36a20*/  STL.64 [R1+0x9e8], R26 ;  /* 0x0009e81a01007387 */ /* 0x000fe40000100a00 */
[----:B------:R-:W2:Y:S05]  /*36a30*/  LDL.LU R16, [R1+0x2c0] ;  /* 0x0002c00001107983 */ /* 0x000eaa0000300800 */
[----:B------:R-:W-:Y:S01]  /*36a40*/  STL.64 [R1+0x930], R4 ;  /* 0x0009300401007387 */ /* 0x000fe20000100a00 */
[----:B------:R0:W-:Y:S01]  /*36a50*/  STL.64 [R1+0x938], R6 ;  /* 0x0009380601007387 */ /* 0x0001e20000100a00 */
[----:B------:R-:W2:Y:S02]  /*36a60*/  LDL.LU R17, [R1+0x2c4] ;  /* 0x0002c40001117983 */ /* 0x000ea40000300800 */
[----:B------:R-:W2:Y:S02]  /*36a70*/  LDL.LU R18, [R1+0x2c8] ;  /* 0x0002c80001127983 */ /* 0x000ea40000300800 */
[----:B------:R-:W2:Y:S01]  /*36a80*/  LDL.LU R19, [R1+0x2cc] ;  /* 0x0002cc0001137983 */ /* 0x000ea20000300800 */
[----:B0-----:R-:W3:Y:S04]  /*36a90*/  LDL.LU.64 R6, [R1+0xa8] ;  /* 0x0000a80001067983 */ /* 0x001ee80000300a00 */
[----:B---3--:R0:W-:Y:S04]  /*36aa0*/  STL.64 [R1+0x1cd8], R6 ;  /* 0x001cd80601007387 */ /* 0x0081e80000100a00 */
[----:B0-----:R-:W3:Y:S04]  /*36ab0*/  LDL.LU.64 R6, [R1+0xb8] ;  /* 0x0000b80001067983 */ /* 0x001ee80000300a00 */
[----:B---3--:R0:W-:Y:S04]  /*36ac0*/  STL.64 [R1+0x1ce0], R6 ;  /* 0x001ce00601007387 */ /* 0x0081e80000100a00 */
[----:B0-----:R-:W2:Y:S01]  /*36ad0*/  LDL.LU.64 R6, [R1+0xc8] ;  /* 0x0000c80001067983 */ /* 0x001ea20000300a00 */
[----:B------:R-:W3:Y:S02]  /*36ae0*/  LDL.LU R24, [R1+0x280] ;  /* 0x0002800001187983 */ /* 0x000ee40000300800 */
[----:B------:R-:W3:Y:S02]  /*36af0*/  LDL.LU R25, [R1+0x284] ;  /* 0x0002840001197983 */ /* 0x000ee40000300800 */
[----:B------:R-:W4:Y:S01]  /*36b00*/  LDL.LU R26, [R1+0x288] ;  /* 0x00028800011a7983 */ /* 0x000f220000300800 */
[----:B------:R-:W4:Y:S04]  /*36b10*/  LDL.LU R27, [R1+0x28c] ;  /* 0x00028c00011b7983 */ /* 0x000f280000300800 */
[----:B----4-:R0:W-:Y:S01]  /*36b20*/  STL.64 [R1+0x1cc0], R26 ;  /* 0x001cc01a01007387 */ /* 0x0101e20000100a00 */
[----:B---3--:R1:W-:Y:S03]  /*36b30*/  STL.64 [R1+0x1cb8], R24 ;  /* 0x001cb81801007387 */ /* 0x0083e60000100a00 */
[----:B0-----:R-:W3:Y:S04]  /*36b40*/  LDL.LU.64 R26, [R1+0x98] ;  /* 0x00009800011a7983 */ /* 0x001ee80000300a00 */
[----:B---3--:R0:W-:Y:S01]  /*36b50*/  STL.64 [R1+0x1cd0], R26 ;  /* 0x001cd01a01007387 */ /* 0x0081e20000100a00 */
[----:B-1----:R-:W3:Y:S02]  /*36b60*/  LDL.LU R24, [R1+0x2a0] ;  /* 0x0002a00001187983 */ /* 0x002ee40000300800 */
[----:B------:R-:W3:Y:S01]  /*36b70*/  LDL.LU R25, [R1+0x2a4] ;  /* 0x0002a40001197983 */ /* 0x000ee20000300800 */
[----:B0-----:R-:W3:Y:S01]  /*36b80*/  LDL.LU R26, [R1+0x2a8] ;  /* 0x0002a800011a7983 */ /* 0x001ee20000300800 */
[----:B------:R-:W3:Y:S02]  /*36b90*/  LDL.LU R27, [R1+0x2ac] ;  /* 0x0002ac00011b7983 */ /* 0x000ee40000300800 */
[----:B------:R-:W4:Y:S01]  /*36ba0*/  LDL.LU.64 R14, [R1+0x68] ;  /* 0x00006800010e7983 */ /* 0x000f220000300a00 */
[----:B--2---:R-:W-:Y:S01]  /*36bb0*/  HMMA.16816.F32 R16, R20, R6, R16 ;  /* 0x000000061410723c */ /* 0x004fe20000001810 */
[----:B----4-:R0:W-:Y:S04]  /*36bc0*/  STL.64 [R1+0x1ca8], R14 ;  /* 0x001ca80e01007387 */ /* 0x0101e80000100a00 */
[----:B0-----:R-:W2:Y:S01]  /*36bd0*/  LDL.LU.64 R14, [R1+0x88] ;  /* 0x00008800010e7983 */ /* 0x001ea20000300a00 */
[----:B------:R-:W-:-:S03]  /*36be0*/  IMAD.MOV.U32 R3, RZ, RZ, R7 ;  /* 0x000000ffff037224 */ /* 0x000fc600078e0007 */
[----:B--2---:R0:W-:Y:S01]  /*36bf0*/  STL.64 [R1+0x1cc8], R14 ;  /* 0x001cc80e01007387 */ /* 0x0041e20000100a00 */
[----:B------:R-:W2:Y:S02]  /*36c00*/  LDL.LU R12, [R1+0x290] ;  /* 0x00029000010c7983 */ /* 0x000ea40000300800 */
[----:B------:R-:W2:Y:S01]  /*36c10*/  LDL.LU R13, [R1+0x294] ;  /* 0x00029400010d7983 */ /* 0x000ea20000300800 */
[----:B0-----:R-:W2:Y:S01]  /*36c20*/  LDL.LU R14, [R1+0x298] ;  /* 0x00029800010e7983 */ /* 0x001ea20000300800 */
[----:B------:R-:W2:Y:S02]  /*36c30*/  LDL.LU R15, [R1+0x29c] ;  /* 0x00029c00010f7983 */ /* 0x000ea40000300800 */
[----:B------:R0:W-:Y:S02]  /*36c40*/  STL [R1+0x1bf4], R10 ;  /* 0x001bf40a01007387 */ /* 0x0001e40000100800 */
[----:B------:R1:W-:Y:S01]  /*36c50*/  STL [R1+0x1bf0], R11 ;  /* 0x001bf00b01007387 */ /* 0x0003e20000100800 */
[----:B------:R-:W4:Y:S01]  /*36c60*/  LDL.LU R8, [R1+0x260] ;  /* 0x0002600001087983 */ /* 0x000f220000300800 */
[----:B------:R-:W4:Y:S03]  /*36c70*/  LDL.LU R9, [R1+0x264] ;  /* 0x0002640001097983 */ /* 0x000f260000300800 */
[----:B0-----:R-:W4:Y:S01]  /*36c80*/  LDL.LU R10, [R1+0x268] ;  /* 0x00026800010a7983 */ /* 0x001f220000300800 */
[----:B-1----:R-:W4:Y:S02]  /*36c90*/  LDL.LU R11, [R1+0x26c] ;  /* 0x00026c00010b7983 */ /* 0x002f240000300800 */
[----:B------:R0:W-:Y:S02]  /*36ca0*/  STL.64 [R1+0xe30], R16 ;  /* 0x000e301001007387 */ /* 0x0001e40000100a00 */
[----:B------:R-:W-:Y:S02]  /*36cb0*/  STL.64 [R1+0xe38], R18 ;  /* 0x000e381201007387 */ /* 0x000fe40000100a00 */
[----:B0-----:R-:W-:-:S02]  /*36cc0*/  IMAD.MOV.U32 R16, RZ, RZ, R6 ;  /* 0x000000ffff107224 */ /* 0x001fc400078e0006 */
[----:B------:R-:W2:Y:S01]  /*36cd0*/  LDL.LU.64 R6, [R1+0x1ce0] ;  /* 0x001ce00001067983 */ /* 0x000ea20000300a00 */
[----:B------:R-:W-:Y:S02]  /*36ce0*/  STL [R1+0x1c10], R3 ;  /* 0x001c100301007387 */ /* 0x000fe40000100800 */
[----:B------:R0:W-:Y:S02]  /*36cf0*/  STL [R1+0x1bf8], R16 ;  /* 0x001bf81001007387 */ /* 0x0001e40000100800 */
[----:B0-----:R-:W2:Y:S01]  /*36d00*/  LDL.LU R16, [R1+0x2b0] ;  /* 0x0002b00001107983 */ /* 0x001ea20000300800 */
[----:B------:R-:W2:Y:S02]  /*36d10*/  LDL.LU R17, [R1+0x2b4] ;  /* 0x0002b40001117983 */ /* 0x000ea40000300800 */
[----:B------:R-:W2:Y:S02]  /*36d20*/  LDL.LU R18, [R1+0x2b8] ;  /* 0x0002b80001127983 */ /* 0x000ea40000300800 */
[----:B------:R-:W2:Y:S02]  /*36d30*/  LDL.LU R19, [R1+0x2bc] ;  /* 0x0002bc0001137983 */ /* 0x000ea40000300800 */
[C---:B--2---:R-:W-:Y:S11]  /*36d40*/  HMMA.16816.F32 R16, R20.reuse, R6, R16 ;  /* 0x000000061410723c */ /* 0x044ff60000001810 */
[----:B------:R-:W-:Y:S11]  /*36d50*/  @!UPT UIADD3 URZ, URZ, URZ, URZ ;  /* 0x0000003f3f3ff290 */ /* 0x000ff6000fffe03f */
[----:B------:R-:W-:Y:S01]  /*36d60*/  @!UPT UIADD3 URZ, URZ, URZ, URZ ;  /* 0x0000003f3f3ff290 */ /* 0x000fe2000fffe03f */
[----:B------:R0:W-:Y:S01]  /*36d70*/  STL.64 [R1+0xe20], R16 ;  /* 0x000e201001007387 */ /* 0x0001e20000100a00 */
[----:B------:R1:W-:Y:S02]  /*36d80*/  STL.64 [R1+0xe28], R18 ;  /* 0x000e281201007387 */ /* 0x0003e40000100a00 */
[----:B0-----:R-:W-:Y:S02]  /*36d90*/  IMAD.MOV.U32 R17, RZ, RZ, R7 ;  /* 0x000000ffff117224 */ /* 0x001fe400078e0007 */
[----:B-1----:R-:W-:Y:S02]  /*36da0*/  IMAD.MOV.U32 R18, RZ, RZ, R6 ;  /* 0x000000ffff127224 */ /* 0x002fe400078e0006 */
[----:B------:R-:W3:Y:S03]  /*36db0*/  LDL.LU.64 R6, [R1+0x1cd8] ;  /* 0x001cd80001067983 */ /* 0x000ee60000300a00 */
[----:B------:R-:W-:Y:S01]  /*36dc0*/  STL [R1+0x1c14], R18 ;  /* 0x001c141201007387 */ /* 0x000fe20000100800 */
[C---:B---3--:R-:W-:Y:S01]  /*36dd0*/  HMMA.16816.F32 R24, R20.reuse, R6, R24 ;  /* 0x000000061418723c */ /* 0x048fe20000001818 */
[----:B------:R-:W-:Y:S11]  /*36de0*/  IMAD.MOV.U32 R19, RZ, RZ, R7 ;  /* 0x000000ffff137224 */ /* 0x000ff600078e0007 */
[----:B------:R-:W-:Y:S11]  /*36df0*/  @!UPT UIADD3 URZ, URZ, URZ, URZ ;  /* 0x0000003f3f3ff290 */ /* 0x000ff6000fffe03f */
[----:B------:R-:W-:Y:S01]  /*36e00*/  STL.64 [R1+0xe10], R24 ;  /* 0x000e101801007387 */ /* 0x000fe20000100a00 */
[----:B------:R0:W-:Y:S03]  /*36e10*/  STL.64 [R1+0xe18], R26 ;  /* 0x000e181a01007387 */ /* 0x0001e60000100a00 */
[----:B0-----:R-:W2:Y:S01]  /*36e20*/  LDL.LU.64 R26, [R1+0x1cd0] ;  /* 0x001cd000011a7983 */ /* 0x001ea20000300a00 */
[----:B------:R-:W-:Y:S02]  /*36e30*/  STL [R1+0x1c6c], R19 ;  /* 0x001c6c1301007387 */ /* 0x000fe40000100800 */
[----:B------:R0:W-:Y:S02]  /*36e40*/  STL [R1+0x1c68], R17 ;  /* 0x001c681101007387 */ /* 0x0001e40000100800 */
[----:B------:R-:W3:Y:S01]  /*36e50*/  LDL.LU R16, [R1+0x270] ;  /* 0x0002700001107983 */ /* 0x000ee20000300800 */
[----:B0-----:R-:W3:Y:S01]  /*36e60*/  LDL.LU R17, [R1+0x274] ;  /* 0x0002740001117983 */ /* 0x001ee20000300800 */
[----:B------:R-:W3:Y:S02]  /*36e70*/  LDL.LU R18, [R1+0x278] ;  /* 0x0002780001127983 */ /* 0x000ee40000300800 */
[----:B------:R-:W3:Y:S02]  /*36e80*/  LDL.LU R19, [R1+0x27c] ;  /* 0x00027c0001137983 */ /* 0x000ee40000300800 */
[----:B------:R-:W3:Y:S01]  /*36e90*/  LDL.LU.64 R4, [R1+0xfe0] ;  /* 0x000fe00001047983 */ /* 0x000ee20000300a00 */
[C---:B--2---:R-:W-:Y:S01]  /*36ea0*/  HMMA.16816.F32 R12, R20.reuse, R26, R12 ;  /* 0x0000001a140c723c */ /* 0x044fe2000000180c */
[----:B---3--:R0:W-:Y:S11]  /*36eb0*/  STL.64 [R1+0x1b38], R4 ;  /* 0x001b380401007387 */ /* 0x0081f60000100a00 */
[----:B------:R-:W-:Y:S11]  /*36ec0*/  @!UPT UIADD3 URZ, URZ, URZ, URZ ;  /* 0x0000003f3f3ff290 */ /* 0x000ff6000fffe03f */
[----:B------:R-:W-:Y:S01]  /*36ed0*/  STL.64 [R1+0xe00], R12 ;  /* 0x000e000c01007387 */ /* 0x000fe20000100a00 */
[----:B------:R1:W-:Y:S02]  /*36ee0*/  STL.64 [R1+0xe08], R14 ;  /* 0x000e080e01007387 */ /* 0x0003e40000100a00 */
[----:B0-----:R-:W-:Y:S02]  /*36ef0*/  IMAD.MOV.U32 R5, RZ, RZ, R26 ;  /* 0x000000ffff057224 */ /* 0x001fe400078e001a */
[----:B------:R-:W-:Y:S01]  /*36f00*/  IMAD.MOV.U32 R4, RZ, RZ, R27 ;  /* 0x000000ffff047224 */ /* 0x000fe200078e001b */
[----:B-1----:R-:W2:Y:S01]  /*36f10*/  LDL.LU.64 R14, [R1+0x1cc8] ;  /* 0x001cc800010e7983 */ /* 0x002ea20000300a00 */
        /* <DEDUP_REMOVED lines=8> */
[----:B------:R-:W-:Y:S02]  /*36fa0*/  IMAD.MOV.U32 R25, RZ, RZ, R14 ;  /* 0x000000ffff197224 */ /* 0x000fe400078e000e */
[----:B------:R-:W-:Y:S02]  /*36fb0*/  IMAD.MOV.U32 R24, RZ, RZ, R15 ;  /* 0x000000ffff187224 */ /* 0x000fe400078e000f */
[----:B------:R-:W4:Y:S01]  /*36fc0*/  LDL.LU.64 R14, [R1+0x1ca8] ;  /* 0x001ca800010e7983 */ /* 0x000f220000300a00 */
[----:B------:R-:W-:-:S02]  /*36fd0*/  IMAD.MOV.U32 R0, RZ, RZ, R6 ;  /* 0x000000ffff007224 */ /* 0x000fc400078e0006 */
[----:B------:R-:W-:Y:S02]  /*36fe0*/  IMAD.MOV.U32 R6, RZ, RZ, R28 ;  /* 0x000000ffff067224 */ /* 0x000fe400078e001c */
[----:B------:R-:W-:-:S07]  /*36ff0*/  IMAD.MOV.U32 R7, RZ, RZ, R2 ;  /* 0x000000ffff077224 */ /* 0x000fce00078e0002 */
[C---:B------:R-:W-:Y:S01]  /*37000*/  HMMA.16816.F32 R16, R20.reuse, R6, R16 ;  /* 0x000000061410723c */ /* 0x040fe20000001810 */
[----:B--2---:R0:W-:Y:S01]  /*37010*/  STL.64 [R1+0x1c30], R26 ;  /* 0x001c301a01007387 */ /* 0x0041e20000100a00 */
[----:B------:R-:W-:Y:S03]  /*37020*/  STL.64 [R1+0x1c28], R24 ;  /* 0x001c281801007387 */ /* 0x000fe60000100a00 */
[----:B0-----:R-:W2:Y:S03]  /*37030*/  LDL.LU.64 R26, [R1+0x8] ;  /* 0x00000800011a7983 */ /* 0x001ea60000300a00 */
[----:B----4-:R-:W-:Y:S01]  /*37040*/  HMMA.16816.F32 R8, R20, R14, R8 ;  /* 0x0000000e1408723c */ /* 0x010fe20000001808 */
[----:B--2---:R-:W-:Y:S11]  /*37050*/  STL.64 [R1+0x1c48], R26 ;  /* 0x001c481a01007387 */ /* 0x004ff60000100a00 */
[----:B------:R-:W-:Y:S03]  /*37060*/  @!UPT UIADD3 URZ, URZ, URZ, URZ ;  /* 0x0000003f3f3ff290 */ /* 0x000fe6000fffe03f */
[----:B------:R-:W-:Y:S02]  /*37070*/  STL.64 [R1+0x910], R16 ;  /* 0x0009101001007387 */ /* 0x000fe40000100a00 */
[----:B------:R-:W-:Y:S02]  /*37080*/  STL.64 [R1+0x918], R18 ;  /* 0x0009181201007387 */ /* 0x000fe40000100a00 */
[----:B------:R0:W-:Y:S04]  /*37090*/  STL.64 [R1+0x1b48], R6 ;  /* 0x001b480601007387 */ /* 0x0001e80000100a00 */
[----:B------:R1:W-:Y:S01]  /*370a0*/  STL.64 [R1+0x900], R8 ;  /* 0x0009000801007387 */ /* 0x0003e20000100a00 */
[----:B------:R2:W-:Y:S02]  /*370b0*/  STL.64 [R1+0x908], R10 ;  /* 0x0009080a01007387 */ /* 0x0005e40000100a00 */
[----:B------:R-:W3:Y:S02]  /*370c0*/  LDL.LU R12, [R1+0x210] ;  /* 0x00021000010c7983 */ /* 0x000ee40000300800 */
[----:B------:R-:W3:Y:S02]  /*370d0*/  LDL.LU R13, [R1+0x214] ;  /* 0x00021400010d7983 */ /* 0x000ee40000300800 */
[----:B0-----:R-:W-:-:S02]  /*370e0*/  IMAD.MOV.U32 R7, RZ, RZ, R14 ;  /* 0x000000ffff077224 */ /* 0x001fc400078e000e */
[----:B------:R-:W-:Y:S01]  /*370f0*/  IMAD.MOV.U32 R6, RZ, RZ, R15 ;  /* 0x000000ffff067224 */ /* 0x000fe200078e000f */
[----:B------:R-:W4:Y:S01]  /*37100*/  LDL.LU R14, [R1+0x218] ;  /* 0x00021800010e7983 */ /* 0x000f220000300800 */
[----:B------:R-:W4:Y:S02]  /*37110*/  LDL.LU R15, [R1+0x21c] ;  /* 0x00021c00010f7983 */ /* 0x000f240000300800 */
[----:B------:R-:W3:Y:S02]  /*37120*/  LDL.LU R16, [R1+0x220] ;  /* 0x0002200001107983 */ /* 0x000ee40000300800 */
[----:B------:R-:W3:Y:S01]  /*37130*/  LDL.LU R17, [R1+0x224] ;  /* 0x0002240001117983 */ /* 0x000ee20000300800 */
[----:B------:R-:W3:Y:S01]  /*37140*/  LDL.LU R18, [R1+0x228] ;  /* 0x0002280001127983 */ /* 0x000ee20000300800 */
[----:B------:R-:W3:Y:S02]  /*37150*/  LDL.LU R19, [R1+0x22c] ;  /* 0x00022c0001137983 */ /* 0x000ee40000300800 */
[----:B-1----:R-:W3:Y:S02]  /*37160*/  LDL.LU R8, [R1+0x240] ;  /* 0x0002400001087983 */ /* 0x002ee40000300800 */
[----:B------:R-:W3:Y:S01]  /*37170*/  LDL.LU R9, [R1+0x244] ;  /* 0x0002440001097983 */ /* 0x000ee20000300800 */
[----:B--2---:R-:W2:Y:S01]  /*37180*/  LDL.LU R10, [R1+0x248] ;  /* 0x00024800010a7983 */ /* 0x004ea20000300800 */
[----:B------:R-:W2:Y:S03]  /*37190*/  LDL.LU R11, [R1+0x24c] ;  /* 0x00024c00010b7983 */ /* 0x000ea60000300800 */
[----:B--2---:R0:W-:Y:S01]  /*371a0*/  STL.64 [R1+0x1c98], R10 ;  /* 0x001c980a01007387 */ /* 0x0041e20000100a00 */
[----:B---3--:R-:W-:Y:S03]  /*371b0*/  STL.64 [R1+0x1c90], R8 ;  /* 0x001c900801007387 */ /* 0x008fe60000100a00 */
[----:B0-----:R-:W2:Y:S01]  /*371c0*/  LDL.LU.64 R10, [R1+0x58] ;  /* 0x00005800010a7983 */ /* 0x001ea20000300a00 */
[----:B------:R0:W-:Y:S02]  /*371d0*/  STL.64 [R1+0x1c78], R18 ;  /* 0x001c781201007387 */ /* 0x0001e40000100a00 */
[----:B------:R-:W-:Y:S01]  /*371e0*/  STL.64 [R1+0x1c70], R16 ;  /* 0x001c701001007387 */ /* 0x000fe20000100a00 */
[----:B0-----:R-:W3:Y:S04]  /*371f0*/  LDL.LU.64 R18, [R1+0x38] ;  /* 0x0000380001127983 */ /* 0x001ee80000300a00 */
[----:B---3--:R0:W-:Y:S04]  /*37200*/  STL.64 [R1+0x1c88], R18 ;  /* 0x001c881201007387 */ /* 0x0081e80000100a00 */
[----:B0-----:R-:W3:Y:S04]  /*37210*/  LDL.LU.64 R18, [R1+0x48] ;  /* 0x0000480001127983 */ /* 0x001ee80000300a00 */
[----:B---3--:R0:W-:Y:S01]  /*37220*/  STL.64 [R1+0x1ca0], R18 ;  /* 0x001ca01201007387 */ /* 0x0081e20000100a00 */
[----:B------:R-:W2:Y:S02]  /*37230*/  LDL.LU R16, [R1+0x250] ;  /* 0x0002500001107983 */ /* 0x000ea40000300800 */
[----:B------:R-:W2:Y:S01]  /*37240*/  LDL.LU R17, [R1+0x254] ;  /* 0x0002540001117983 */ /* 0x000ea20000300800 */
[----:B0-----:R-:W2:Y:S01]  /*37250*/  LDL.LU R18, [R1+0x258] ;  /* 0x0002580001127983 */ /* 0x001ea20000300800 */
[----:B------:R-:W2:Y:S02]  /*37260*/  LDL.LU R19, [R1+0x25c] ;  /* 0x00025c0001137983 */ /* 0x000ea40000300800 */
[----:B----4-:R0:W-:Y:S02]  /*37270*/  STL.64 [R1+0x1c60], R14 ;  /* 0x001c600e01007387 */ /* 0x0101e40000100a00 */
[----:B------:R1:W-:Y:S01]  /*37280*/  STL.64 [R1+0x1c58], R12 ;  /* 0x001c580c01007387 */ /* 0x0003e20000100a00 */
[----:B0-----:R-:W3:Y:S04]  /*37290*/  LDL.LU.64 R14, [R1+0x28] ;  /* 0x00002800010e7983 */ /* 0x001ee80000300a00 */
[----:B---3--:R0:W-:Y:S01]  /*372a0*/  STL.64 [R1+0x1c80], R14 ;  /* 0x001c800e01007387 */ /* 0x0081e20000100a00 */
[----:B-1----:R-:W3:Y:S02]  /*372b0*/  LDL.LU R12, [R1+0x230] ;  /* 0x00023000010c7983 */ /* 0x002ee40000300800 */
[----:B------:R-:W3:Y:S01]  /*372c0*/  LDL.LU R13, [R1+0x234] ;  /* 0x00023400010d7983 */ /* 0x000ee20000300800 */
[----:B0-----:R-:W3:Y:S01]  /*372d0*/  LDL.LU R14, [R1+0x238] ;  /* 0x00023800010e7983 */ /* 0x001ee20000300800 */
[----:B------:R-:W3:Y:S02]  /*372e0*/  LDL.LU R15, [R1+0x23c] ;  /* 0x00023c00010f7983 */ /* 0x000ee40000300800 */
[----:B------:R-:W4:Y:S02]  /*372f0*/  LDL.LU.64 R26, [R1+0x18] ;  /* 0x00001800011a7983 */ /* 0x000f240000300a00 */
[----:B------:R-:W-:Y:S01]  /*37300*/  STL.64 [R1+0x1c08], R6 ;  /* 0x001c080601007387 */ /* 0x000fe20000100a00 */
[----:B------:R0:W-:Y:S04]  /*37310*/  STL.64 [R1+0x1c00], R4 ;  /* 0x001c000401007387 */ /* 0x0001e80000100a00 */
[----:B0-----:R-:W3:Y:S01]  /*37320*/  LDL.LU R4, [R1+0x1e0] ;  /* 0x0001e00001047983 */ /* 0x001ee20000300800 */
[----:B------:R-:W3:Y:S02]  /*37330*/  LDL.LU R5, [R1+0x1e4] ;  /* 0x0001e40001057983 */ /* 0x000ee40000300800 */
[----:B------:R-:W3:Y:S02]  /*37340*/  LDL.LU R6, [R1+0x1e8] ;  /* 0x0001e80001067983 */ /* 0x000ee40000300800 */
[----:B------:R-:W3:Y:S01]  /*37350*/  LDL.LU R7, [R1+0x1ec] ;  /* 0x0001ec0001077983 */ /* 0x000ee20000300800 */
[----:B--2---:R-:W-:Y:S01]  /*37360*/  HMMA.16816.F32 R16, R20, R10, R16 ;  /* 0x0000000a1410723c */ /* 0x004fe20000001810 */
[----:B---3--:R-:W-:Y:S01]  /*37370*/  STL.64 [R1+0x1c20], R6 ;  /* 0x001c200601007387 */ /* 0x008fe20000100a00 */
[----:B------:R0:W-:Y:S03]  /*37380*/  STL.64 [R1+0x1c18], R4 ;  /* 0x001c180401007387 */ /* 0x0001e60000100a00 */
        /* <DEDUP_REMOVED lines=40> */
[----:B-1----:R-:W3:Y:S01]  /*37610*/  LDL.LU R19, [R1+0x1c6c] ;  /* 0x001c6c0001137983 */ /* 0x002ee20000300800 */
[----:B------:R-:W2:Y:S02]  /*37620*/  LDL.LU R17, [R1+0x1c68] ;  /* 0x001c680001117983 */ /* 0x000ea40000300800 */
[----:B------:R-:W4:Y:S02]  /*37630*/  LDL.LU.64 R14, [R1+0x1c60] ;  /* 0x001c6000010e7983 */ /* 0x000f240000300a00 */
[----:B------:R-:W4:Y:S02]  /*37640*/  LDL.LU.64 R12, [R1+0x1c58] ;  /* 0x001c5800010c7983 */ /* 0x000f240000300a00 */
        /* <DEDUP_REMOVED lines=18> */
[----:B------:R-:W3:Y:S01]  /*37770*/  LDL.LU.64 R24, [R1+0x1c28] ;  /* 0x001c280001187983 */ /* 0x000ee20000300a00 */
[----:B--2---:R-:W-:Y:S11]  /*37780*/  HMMA.16816.F32 R4, R20, R26, R4 ;  /* 0x0000001a1404723c */ /* 0x004ff60000001804 */
[----:B------:R-:W-:Y:S11]  /*37790*/  @!UPT UIADD3 URZ, URZ, URZ, URZ ;  /* 0x0000003f3f3ff290 */ /* 0x000ff6000fffe03f */
[----:B------:R-:W-:Y:S01]  /*377a0*/  @!UPT UIADD3 URZ, URZ, URZ, URZ ;  /* 0x0000003f3f3ff290 */ /* 0x000fe2000fffe03f */
[----:B------:R-:W-:Y:S01]  /*377b0*/  STL.64 [R1+0x970], R4 ;  /* 0x0009700401007387 */ /* 0x000fe20000100a00 */
[----:B------:R0:W-:Y:S03]  /*377c0*/  STL.64 [R1+0x978], R6 ;  /* 0x0009780601007387 */ /* 0x0001e60000100a00 */
[----:B0-----:R-:W4:Y:S01]  /*377d0*/  LDL.LU.64 R6, [R1+0x1c20] ;  /* 0x001c200001067983 */ /* 0x001f220000300a00 */
[----:B------:R-:W4:Y:S02]  /*377e0*/  LDL.LU.64 R4, [R1+0x1c18] ;  /* 0x001c180001047983 */ /* 0x000f240000300a00 */
        /* <DEDUP_REMOVED lines=8> */
[----:B----4-:R-:W-:Y:S11]  /*37870*/  HMMA.16816.F32 R4, R20, R14, R4 ;  /* 0x0000000e1404723c */ /* 0x010ff60000001804 */
[----:B------:R-:W-:Y:S11]  /*37880*/  @!UPT UIADD3 URZ, URZ, URZ, URZ ;  /* 0x0000003f3f3ff290 */ /* 0x000ff6000fffe03f */
[----:B------:R-:W-:Y:S01]  /*37890*/  @!UPT UIADD3 URZ, URZ, URZ, URZ ;  /* 0x0000003f3f3ff290 */ /* 0x000fe2000fffe03f */
[----:B------:R-:W-:Y:S01]  /*378a0*/  STL.64 [R1+0x960], R4 ;  /* 0x0009600401007387 */ /* 0x000fe20000100a00 */
[----:B------:R0:W-:Y:S03]  /*378b0*/  STL.64 [R1+0x968], R6 ;  /* 0x0009680601007387 */ /* 0x0001e60000100a00 */
[----:B0-----:R-:W4:Y:S01]  /*378c0*/  LDL.LU.64 R6, [R1+0x1c08] ;  /* 0x001c080001067983 */ /* 0x001f220000300a00 */
[----:B------:R-:W2:Y:S02]  /*378d0*/  LDL.LU.64 R4, [R1+0x1c00] ;  /* 0x001c000001047983 */ /* 0x000ea40000300a00 */
[----:B------:R-:W-:Y:S02]  /*378e0*/  STL.64 [R1+0x1ac0], R26 ;  /* 0x001ac01a01007387 */ /* 0x000fe40000100a00 */
[----:B------:R0:W-:Y:S01]  /*378f0*/  STL.64 [R1+0x1a88], R14 ;  /* 0x001a880e01007387 */ /* 0x0001e20000100a00 */
[----:B------:R-:W2:Y:S01]  /*37900*/  LDL.LU R12, [R1+0xf0] ;  /* 0x0000f000010c7983 */ /* 0x000ea20000300800 */
[----:B------:R-:W2:Y:S03]  /*37910*/  LDL.LU R13, [R1+0xf4] ;  /* 0x0000f400010d7983 */ /* 0x000ea60000300800 */
[----:B0-----:R-:W2:Y:S01]  /*37920*/  LDL.LU R14, [R1+0xf8] ;  /* 0x0000f800010e7983 */ /* 0x001ea20000300800 */
        /* <DEDUP_REMOVED lines=39> */
[----:B----4-:R-:W-:-:S02]  /*37ba0*/  IMAD.MOV.U32 R26, RZ, RZ, R7 ;  /* 0x000000ffff1a7224 */ /* 0x010fc400078e0007 */
[----:B------:R-:W-:Y:S02]  /*37bb0*/  IMAD.MOV.U32 R27, RZ, RZ, R6 ;  /* 0x000000ffff1b7224 */ /* 0x000fe400078e0006 */
[----:B---3--:R-:W-:Y:S02]  /*37bc0*/  IMAD.MOV.U32 R6, RZ, RZ, R25 ;  /* 0x000000ffff067224 */ /* 0x008fe400078e0019 */
[----:B------:R-:W-:Y:S01]  /*37bd0*/  IMAD.MOV.U32 R7, RZ, RZ, R24 ;  /* 0x000000ffff077224 */ /* 0x000fe200078e0018 */
[----:B------:R-:W-:Y:S04]  /*37be0*/  STL.64 [R1+0x1b40], R26 ;  /* 0x001b401a01007387 */ /* 0x000fe80000100a00 */
[----:B--2---:R-:W-:Y:S01]  /*37bf0*/  STL.64 [R1+0x1ae8], R14 ;  /* 0x001ae80e01007387 */ /* 0x004fe20000100a00 */
[----:B------:R0:W-:Y:S03]  /*37c00*/  STL.64 [R1+0x1ae0], R12 ;  /* 0x001ae00c01007387 */ /* 0x0001e60000100a00 */
[----:B0-----:R-:W2:Y:S01]  /*37c10*/  LDL.LU R12, [R1+0x130] ;  /* 0x00013000010c7983 */ /* 0x001ea20000300800 */
[----:B------:R-:W2:Y:S02]  /*37c20*/  LDL.LU R13, [R1+0x134] ;  /* 0x00013400010d7983 */ /* 0x000ea40000300800 */
[----:B------:R-:W3:Y:S02]  /*37c30*/  LDL.LU R14, [R1+0x138] ;  /* 0x00013800010e7983 */ /* 0x000ee40000300800 */
[----:B------:R-:W3:Y:S01]  /*37c40*/  LDL.LU R15, [R1+0x13c] ;  /* 0x00013c00010f7983 */ /* 0x000ee20000300800 */
[----:B------:R0:W-:Y:S01]  /*37c50*/  STL.64 [R1+0x1b60], R6 ;  /* 0x001b600601007387 */ /* 0x0001e20000100a00 */
[----:B------:R-:W4:Y:S02]  /*37c60*/  LDL.LU R24, [R1+0x170] ;  /* 0x0001700001187983 */ /* 0x000f240000300800 */
[----:B------:R-:W4:Y:S02]  /*37c70*/  LDL.LU R25, [R1+0x174] ;  /* 0x0001740001197983 */ /* 0x000f240000300800 */
[----:B------:R-:W2:Y:S01]  /*37c80*/  LDL.LU R26, [R1+0x178] ;  /* 0x00017800011a7983 */ /* 0x000ea20000300800 */
[----:B------:R-:W2:Y:S01]  /*37c90*/  LDL.LU R27, [R1+0x17c] ;  /* 0x00017c00011b7983 */ /* 0x000ea20000300800 */
[----:B0-----:R-:W-:-:S02]  /*37ca0*/  IMAD.MOV.U32 R6, RZ, RZ, R5 ;  /* 0x000000ffff067224 */ /* 0x001fc400078e0005 */
[----:B------:R-:W-:-:S05]  /*37cb0*/  IMAD.MOV.U32 R7, RZ, RZ, R4 ;  /* 0x000000ffff077224 */ /* 0x000fca00078e0004 */
[----:B------:R-:W-:Y:S04]  /*37cc0*/  STL.64 [R1+0x1b78], R6 ;  /* 0x001b780601007387 */ /* 0x000fe80000100a00 */
        /* <DEDUP_REMOVED lines=8> */
[----:B------:R-:W3:Y:S04]  /*37d50*/  LDL.LU R0, [R1+0x1bd8] ;  /* 0x001bd80001007983 */ /* 0x000ee80000300800 */
[----:B------:R-:W-:Y:S04]  /*37d60*/  STL.64 [R1+0x1b90], R6 ;  /* 0x001b900601007387 */ /* 0x000fe80000100a00 */
[----:B----4-:R-:W-:Y:S01]  /*37d70*/  STL.64 [R1+0x1b70], R26 ;  /* 0x001b701a01007387 */ /* 0x010fe20000100a00 */
[----:B--2---:R0:W-:Y:S03]  /*37d80*/  STL.64 [R1+0x1b68], R24 ;  /* 0x001b681801007387 */ /* 0x0041e60000100a00 */
[----:B0-----:R-:W2:Y:S01]  /*37d90*/  LDL.LU R24, [R1+0x190] ;  /* 0x0001900001187983 */ /* 0x001ea20000300800 */
[----:B------:R-:W2:Y:S02]  /*37da0*/  LDL.LU R25, [R1+0x194] ;  /* 0x0001940001197983 */ /* 0x000ea40000300800 */
[----:B------:R-:W4:Y:S02]  /*37db0*/  LDL.LU R26, [R1+0x198] ;  /* 0x00019800011a7983 */ /* 0x000f240000300800 */
[----:B------:R-:W4:Y:S02]  /*37dc0*/  LDL.LU R27, [R1+0x19c] ;  /* 0x00019c00011b7983 */ /* 0x000f240000300800 */
[----:B------:R-:W-:-:S02]  /*37dd0*/  IMAD.MOV.U32 R6, RZ, RZ, R18 ;  /* 0x000000ffff067224 */ /* 0x000fc400078e0012 */
[----:B------:R-:W-:-:S05]  /*37de0*/  IMAD.MOV.U32 R7, RZ, RZ, R17 ;  /* 0x000000ffff077224 */ /* 0x000fca00078e0011 */
        /* <DEDUP_REMOVED lines=8> */
[----:B------:R-:W3:Y:S01]  /*37e70*/  LDL.LU R16, [R1+0x1d0] ;  /* 0x0001d00001107983 */ /* 0x000ee20000300800 */
[----:B------:R-:W3:Y:S02]  /*37e80*/  LDL.LU R17, [R1+0x1d4] ;  /* 0x0001d40001117983 */ /* 0x000ee40000300800 */
[----:B------:R-:W3:Y:S02]  /*37e90*/  LDL.LU R18, [R1+0x1d8] ;  /* 0x0001d80001127983 */ /* 0x000ee40000300800 */
[----:B------:R-:W3:Y:S01]  /*37ea0*/  LDL.LU R19, [R1+0x1dc] ;  /* 0x0001dc0001137983 */ /* 0x000ee20000300800 */
        /* <DEDUP_REMOVED lines=25> */
[----:B----4-:R-:W-:Y:S01]  /*38040*/  STL.64 [R1+0x1b30], R14 ;  /* 0x001b300e01007387 */ /* 0x010fe20000100a00 */
[----:B---3--:R0:W-:Y:S03]  /*38050*/  STL.64 [R1+0x1b28], R12 ;  /* 0x001b280c01007387 */ /* 0x0081e60000100a00 */
[----:B0-----:R-:W3:Y:S01]  /*38060*/  LDL.LU R12, [R1+0x160] ;  /* 0x00016000010c7983 */ /* 0x001ee20000300800 */
[----:B------:R-:W3:Y:S02]  /*38070*/  LDL.LU R13, [R1+0x164] ;  /* 0x00016400010d7983 */ /* 0x000ee40000300800 */
[----:B------:R-:W3:Y:S02]  /*38080*/  LDL.LU R14, [R1+0x168] ;  /* 0x00016800010e7983 */ /* 0x000ee40000300800 */
[----:B------:R-:W3:Y:S01]  /*38090*/  LDL.LU R15, [R1+0x16c] ;  /* 0x00016c00010f7983 */ /* 0x000ee20000300800 */
[----:B------:R-:W2:Y:S01]  /*380a0*/  LDL.LU.64 R18, [R1+0x1bd0] ;  /* 0x001bd00001127983 */ /* 0x000ea20000300a00 */
[----:B------:R-:W2:Y:S02]  /*380b0*/  LDL.LU.64 R16, [R1+0x1bc8] ;  /* 0x001bc80001107983 */ /* 0x000ea40000300a00 */
[----:B------:R-:W-:-:S09]  /*380c0*/  IMAD.MOV.U32 R7, RZ, RZ, R3 ;  /* 0x000000ffff077224 */ /* 0x000fd200078e0003 */
[----:B------:R0:W-:Y:S01]  /*380d0*/  STL.64 [R1+0x8f0], R20 ;  /* 0x0008f01401007387 */ /* 0x0001e20000100a00 */
[----:B------:R-:W-:Y:S04]  /*380e0*/  STL.64 [R1+0x8f8], R22 ;  /* 0x0008f81601007387 */ /* 0x000fe80000100a00 */
[----:B0-----:R-:W4:Y:S01]  /*380f0*/  LDL.LU R20, [R1+0xe0] ;  /* 0x0000e00001147983 */ /* 0x001f220000300800 */
[----:B------:R-:W-:Y:S02]  /*38100*/  IMAD.MOV.U32 R21, RZ, RZ, R0 ;  /* 0x000000ffff157224 */ /* 0x000fe400078e0000 */
[----:B------:R-:W3:Y:S02]  /*38110*/  LDL.LU R0, [R1+0x1bc0] ;  /* 0x001bc00001007983 */ /* 0x000ee40000300800 */
[----:B------:R-:W-:Y:S01]  /*38120*/  STL.64 [R1+0x1a78], R10 ;  /* 0x001a780a01007387 */ /* 0x000fe20000100a00 */
        /* <DEDUP_REMOVED lines=27> */
[----:B0-----:R-:W2:Y:S01]  /*382e0*/  LDL.LU.64 R6, [R1+0x1b60] ;  /* 0x001b600001067983 */ /* 0x001ea20000300a00 */
[----:B------:R-:W3:Y:S01]  /*382f0*/  LDL.LU.64 R10, [R1+0xfd8] ;  /* 0x000fd800010a7983 */ /* 0x000ee20000300a00 */
        /* <DEDUP_REMOVED lines=8> */
[----:B------:R-:W3:Y:S11]  /*38380*/  LDL.LU.64 R26, [R1+0x1b40] ;  /* 0x001b4000011a7983 */ /* 0x000ef60000300a00 */
[----:B------:R-:W-:Y:S10]  /*38390*/  @!UPT UIADD3 URZ, URZ, URZ, URZ ;  /* 0x0000003f3f3ff290 */ /* 0x000ff4000fffe03f */
[----:B------:R0:W-:Y:S01]  /*383a0*/  STL.64 [R1+0x8d0], R4 ;  /* 0x0008d00401007387 */ /* 0x0001e20000100a00 */
[----:B------:R1:W-:Y:S03]  /*383b0*/  STL.64 [R1+0x8d8], R6 ;  /* 0x0008d80601007387 */ /* 0x0003e60000100a00 */
[----:B0-----:R-:W2:Y:S01]  /*383c0*/  LDL.LU.64 R4, [R1+0x1b38] ;  /* 0x001b380001047983 */ /* 0x001ea20000300a00 */
[----:B-1----:R-:W2:Y:S01]  /*383d0*/  LDL.LU.64 R6, [R1+0xfd0] ;  /* 0x000fd00001067983 */ /* 0x002ea20000300a00 */
        /* <DEDUP_REMOVED lines=49> */
[----:B------:R-:W-:Y:S02]  /*386f0*/  IMAD.MOV.U32 R22, RZ, RZ, R29 ;  /* 0x000000ffff167224 */ /* 0x000fe400078e001d */
[----:B------:R-:W-:Y:S01]  /*38700*/  IMAD.MOV.U32 R23, RZ, RZ, R28 ;  /* 0x000000ffff177224 */ /* 0x000fe200078e001c */
[----:B---3--:R-:W-:Y:S01]  /*38710*/  HMMA.16816.F32 R24, R16, R26, R12 ;  /* 0x0000001a1018723c */ /* 0x008fe2000000180c */
[----:B------:R-:W4:Y:S01]  /*38720*/  LDL.LU.64 R14, [R1+0x1a88] ;  /* 0x001a8800010e7983 */ /* 0x000f220000300a00 */
[----:B------:R-:W-:-:S04]  /*38730*/  IMAD.MOV.U32 R29, RZ, RZ, c[0x0][0x188] ;  /* 0x00006200ff1d7624 */ /* 0x000fc800078e00ff */
[----:B------:R-:W-:-:S04]  /*38740*/  IMAD.SHL.U32 R29, R29, 0x40, RZ ;  /* 0x000000401d1d7824 */ /* 0x000fc800078e00ff */
[----:B------:R-:W-:-:S05]  /*38750*/  IMAD.SHL.U32 R29, R29, 0x2, RZ ;  /* 0x000000021d1d7824 */ /* 0x000fca00078e00ff */
[----:B--2---:R-:W-:-:S05]  /*38760*/  IADD3 R13, P0, R4, R29, RZ ;  /* 0x0000001d040d7210 */ /* 0x004fca0007f1e0ff */
[----:B------:R0:W-:Y:S03]  /*38770*/  STL [R1+0x1a80], R13 ;  /* 0x001a800d01007387 */ /* 0x0001e60000100800 */
[----:B------:R-:W-:Y:S02]  /*38780*/  STL.64 [R1+0x4c0], R24 ;  /* 0x0004c01801007387 */ /* 0x000fe40000100a00 */
[----:B------:R1:W-:Y:S01]  /*38790*/  STL.64 [R1+0x4c8], R26 ;  /* 0x0004c81a01007387 */ /* 0x0003e20000100a00 */
[----:B0-----:R-:W2:Y:S01]  /*387a0*/  LDL.64 R12, [R1+0xee8] ;  /* 0x000ee800010c7983 */ /* 0x001ea20000100a00 */
[----:B----4-:R-:W-:Y:S03]  /*387b0*/  HMMA.16816.F32 R20, R16, R14, R20 ;  /* 0x0000000e1014723c */ /* 0x010fe60000001814 */
[----:B------:R-:W3:Y:S01]  /*387c0*/  LDL.LU R15, [R1+0xff8] ;  /* 0x000ff800010f7983 */ /* 0x000ee20000300800 */
[----:B-1----:R-:W4:Y:S11]  /*387d0*/  LDL.LU R26, [R1+0x1630] ;  /* 0x00163000011a7983 */ /* 0x002f360000300800 */
[----:B------:R-:W-:Y:S08]  /*387e0*/  @!UPT UIADD3 URZ, URZ, URZ, URZ ;  /* 0x0000003f3f3ff290 */ /* 0x000ff0000fffe03f */
[----:B------:R0:W-:Y:S01]  /*387f0*/  STL.64 [R1+0x2c0], R20 ;  /* 0x0002c01401007387 */ /* 0x0001e20000100a00 */
[----:B------:R1:W-:Y:S02]  /*38800*/  STL.64 [R1+0x2c8], R22 ;  /* 0x0002c81601007387 */ /* 0x0003e40000100a00 */
[----:B------:R-:W3:Y:S02]  /*38810*/  LDL.LU R28, [R1+0x1628] ;  /* 0x00162800011c7983 */ /* 0x000ee40000300800 */
[----:B------:R-:W3:Y:S01]  /*38820*/  LDL.LU R27, [R1+0x1620] ;  /* 0x00162000011b7983 */ /* 0x000ee20000300800 */
[----:B0-----:R-:W3:Y:S01]  /*38830*/  LDL.LU R20, [R1+0x1618] ;  /* 0x0016180001147983 */ /* 0x001ee20000300800 */
[----:B------:R-:W3:Y:S02]  /*38840*/  LDL.LU R21, [R1+0x1610] ;  /* 0x0016100001157983 */ /* 0x000ee40000300800 */
[----:B-1----:R-:W3:Y:S02]  /*38850*/  LDL.LU R22, [R1+0x1608] ;  /* 0x0016080001167983 */ /* 0x002ee40000300800 */
[----:B------:R-:W3:Y:S02]  /*38860*/  LDL.LU R23, [R1+0x162c] ;  /* 0x00162c0001177983 */ /* 0x000ee40000300800 */
[----:B------:R-:W-:Y:S01]  /*38870*/  IMAD.X R4, R5, 0x1, R0, P0 ;  /* 0x0000000105047824 */ /* 0x000fe200000e0600 */
[-C--:B--2---:R-:W-:Y:S01]  /*38880*/  IADD3 R12, P2, R12, R29.reuse, RZ ;  /* 0x0000001d0c0c7210 */ /* 0x084fe20007f5e0ff */
[----:B---3--:R-:W-:Y:S01]  /*38890*/  STL.64 [R1+0x1a70], R22 ;  /* 0x001a701601007387 */ /* 0x008fe20000100a00 */
[----:B------:R0:W-:Y:S02]  /*388a0*/  STL.64 [R1+0x1a68], R20 ;  /* 0x001a681401007387 */ /* 0x0001e40000100a00 */
[----:B0-----:R-:W-:Y:S01]  /*388b0*/  IMAD.MOV.U32 R21, RZ, RZ, R9 ;  /* 0x000000ffff157224 */ /* 0x001fe200078e0009 */
[----:B------:R-:W-:Y:S01]  /*388c0*/  IADD3 R9, P0, R6, R29, RZ ;  /* 0x0000001d06097210 */ /* 0x000fe20007f1e0ff */
[----:B------:R-:W2:Y:S01]  /*388d0*/  LDL.LU R20, [R1+0xd0] ;  /* 0x0000d00001147983 */ /* 0x000ea20000300800 */
[----:B------:R-:W-:-:S02]  /*388e0*/  IMAD.MOV.U32 R22, RZ, RZ, R8 ;  /* 0x000000ffff167224 */ /* 0x000fc400078e0008 */
[----:B------:R-:W3:Y:S02]  /*388f0*/  LDL.LU R3, [R1+0x1600] ;  /* 0x0016000001037983 */ /* 0x000ee40000300800 */
[----:B------:R-:W-:Y:S01]  /*38900*/  IMAD.MOV.U32 R23, RZ, RZ, R2 ;  /* 0x000000ffff177224 */ /* 0x000fe200078e0002 */
[----:B------:R-:W2:Y:S01]  /*38910*/  LDL.LU R25, [R1+0x1624] ;  /* 0x0016240001197983 */ /* 0x000ea20000300800 */
[----:B------:R-:W-:Y:S01]  /*38920*/  IADD3 R8, P1, R10, R29, RZ ;  /* 0x0000001d0a087210 */ /* 0x000fe20007f3e0ff */
[----:B------:R-:W2:Y:S02]  /*38930*/  LDL.LU R2, [R1+0x15f8] ;  /* 0x0015f80001027983 */ /* 0x000ea40000300800 */
[----:B------:R-:W2:Y:S02]  /*38940*/  LDL R14, [R1+0x19f8] ;  /* 0x0019f800010e7983 */ /* 0x000ea40000100800 */
[--C-:B------:R-:W-:Y:S01]  /*38950*/  IMAD.X R6, R7, 0x1, R0.reuse, P0 ;  /* 0x0000000107067824 */ /* 0x100fe200000e0600 */
[----:B------:R-:W-:Y:S01]  /*38960*/  STL [R1+0x1a28], R9 ;  /* 0x001a280901007387 */ /* 0x000fe20000100800 */
[----:B------:R-:W2:Y:S02]  /*38970*/  LDL.LU R13, [R1+0x1a80] ;  /* 0x001a8000010d7983 */ /* 0x000ea40000300800 */
[----:B------:R-:W-:Y:S02]  /*38980*/  STL [R1+0x1a2c], R12 ;  /* 0x001a2c0c01007387 */ /* 0x000fe40000100800 */
[----:B------:R-:W-:-:S02]  /*38990*/  IMAD.X R5, R11, 0x1, R0, P1 ;  /* 0x000000010b057824 */ /* 0x000fc400008e0600 */
[----:B------:R-:W2:Y:S01]  /*389a0*/  LDL.LU.64 R10, [R1+0x1a78] ;  /* 0x001a7800010a7983 */ /* 0x000ea20000300a00 */
[----:B------:R0:W-:Y:S03]  /*389b0*/  STL [R1+0x1a30], R6 ;  /* 0x001a300601007387 */ /* 0x0001e60000100800 */
[----:B0-----:R-:W3:Y:S01]  /*389c0*/  LDL.LU.64 R6, [R1+0xee8] ;  /* 0x000ee80001067983 */ /* 0x001ee20000300a00 */
[----:B------:R-:W-:-:S05]  /*389d0*/  IADD3 R15, R15, 0x1, RZ ;  /* 0x000000010f0f7810 */ /* 0x000fca0007ffe0ff */
[----:B------:R-:W-:Y:S01]  /*389e0*/  STL [R1+0xff8], R15 ;  /* 0x000ff80f01007387 */ /* 0x000fe20000100800 */
[----:B------:R-:W4:Y:S01]  /*389f0*/  LDL.LU R24, [R1+0x161c] ;  /* 0x00161c0001187983 */ /* 0x000f220000300800 */
[----:B--2---:R-:W-:Y:S01]  /*38a00*/  HMMA.16816.F32 R16, R16, R10, R20 ;  /* 0x0000000a1010723c */ /* 0x004fe20000001814 */
[----:B---3--:R-:W-:-:S05]  /*38a10*/  IMAD.X R7, R7, 0x1, R0, P2 ;  /* 0x0000000107077824 */ /* 0x008fca00010e0600 */
[----:B------:R0:W-:Y:S01]  /*38a20*/  STL [R1+0x1a34], R7 ;  /* 0x001a340701007387 */ /* 0x0001e20000100800 */
[----:B------:R-:W2:Y:S02]  /*38a30*/  LDL.LU.64 R22, [R1+0x1a70] ;  /* 0x001a700001167983 */ /* 0x000ea40000300a00 */
[----:B------:R-:W3:Y:S02]  /*38a40*/  LDL.LU.64 R20, [R1+0x1a68] ;  /* 0x001a680001147983 */ /* 0x000ee40000300a00 */
[----:B------:R-:W-:Y:S01]  /*38a50*/  IMAD.MOV.U32 R6, RZ, RZ, R13 ;  /* 0x000000ffff067224 */ /* 0x000fe200078e000d */
[-C--:B------:R-:W-:Y:S11]  /*38a60*/  IADD3 R28, P3, R28, R29.reuse, RZ ;  /* 0x0000001d1c1c7210 */ /* 0x080ff60007f7e0ff */
[----:B------:R-:W-:Y:S01]  /*38a70*/  @!UPT UIADD3 URZ, URZ, URZ, URZ ;  /* 0x0000003f3f3ff290 */ /* 0x000fe2000fffe03f */
[----:B------:R-:W-:Y:S02]  /*38a80*/  IMAD.MOV.U32 R10, RZ, RZ, R19 ;  /* 0x000000ffff0a7224 */ /* 0x000fe400078e0013 */
[----:B------:R-:W-:Y:S02]  /*38a90*/  IMAD.MOV.U32 R11, RZ, RZ, R18 ;  /* 0x000000ffff0b7224 */ /* 0x000fe400078e0012 */
[----:B0-----:R-:W-:Y:S01]  /*38aa0*/  IMAD.MOV.U32 R7, RZ, RZ, R4 ;  /* 0x000000ffff077224 */ /* 0x001fe200078e0004 */
[----:B------:R-:W-:Y:S01]  /*38ab0*/  STL.64 [R1+0x40], R16 ;  /* 0x0000401001007387 */ /* 0x000fe20000100a00 */
[----:B------:R-:W-:Y:S02]  /*38ac0*/  IMAD.MOV.U32 R4, RZ, RZ, R8 ;  /* 0x000000ffff047224 */ /* 0x000fe400078e0008 */
[----:B------:R-:W-:Y:S02]  /*38ad0*/  STL.64 [R1+0x48], R18 ;  /* 0x0000481201007387 */ /* 0x000fe40000100a00 */
[----:B------:R-:W-:Y:S01]  /*38ae0*/  STL [R1+0x1a3c], R10 ;  /* 0x001a3c0a01007387 */ /* 0x000fe20000100800 */
[----:B------:R-:W-:Y:S01]  /*38af0*/  STL [R1+0x1a38], R11 ;  /* 0x001a380b01007387 */ /* 0x000fe20000100800 */
[-C--:B----4-:R-:W-:Y:S01]  /*38b00*/  IADD3 R26, P2, R26, R29.reuse, RZ ;  /* 0x0000001d1a1a7210 */ /* 0x090fe20007f5e0ff */
[----:B------:R-:W-:Y:S01]  /*38b10*/  STL.64 [R1+0xfe0], R6 ;  /* 0x000fe00601007387 */ /* 0x000fe20000100a00 */
[-C--:B------:R-:W-:Y:S01]  /*38b20*/  IADD3 R27, P4, R27, R29.reuse, RZ ;  /* 0x0000001d1b1b7210 */ /* 0x080fe20007f9e0ff */
[----:B------:R-:W-:Y:S01]  /*38b30*/  STL.64 [R1+0xfd8], R4 ;  /* 0x000fd80401007387 */ /* 0x000fe20000100a00 */
[----:B------:R0:W-:Y:S02]  /*38b40*/  STL [R1+0x1628], R28 ;  /* 0x0016281c01007387 */ /* 0x0001e40000100800 */
[----:B------:R-:W-:Y:S01]  /*38b50*/  IMAD.X R25, R25, 0x1, R0, P3 ;  /* 0x0000000119197824 */ /* 0x000fe200018e0600 */
[----:B0-----:R-:W4:Y:S01]  /*38b60*/  LDL.LU R28, [R1+0x15f0] ;  /* 0x0015f000011c7983 */ /* 0x001f220000300800 */
[----:B------:R-:W-:Y:S02]  /*38b70*/  STL [R1+0x1630], R26 ;  /* 0x0016301a01007387 */ /* 0x000fe40000100800 */
[----:B------:R-:W-:Y:S01]  /*38b80*/  STL [R1+0x1620], R27 ;  /* 0x0016201b01007387 */ /* 0x000fe20000100800 */
[----:B---3--:R-:W-:-:S02]  /*38b90*/  IADD3 R20, P5, R20, R29, RZ ;  /* 0x0000001d14147210 */ /* 0x008fc40007fbe0ff */
[-C--:B------:R-:W-:Y:S02]  /*38ba0*/  IADD3 R21, P6, R21, R29.reuse, RZ ;  /* 0x0000001d15157210 */ /* 0x080fe40007fde0ff */
[-C--:B--2---:R-:W-:Y:S01]  /*38bb0*/  IADD3 R22, P1, R22, R29.reuse, RZ ;  /* 0x0000001d16167210 */ /* 0x084fe20007f3e0ff */
[--C-:B------:R-:W-:Y:S01]  /*38bc0*/  IMAD.X R23, R23, 0x1, R0.reuse, P2 ;  /* 0x0000000117177824 */ /* 0x100fe200010e0600 */
[-C--:B------:R-:W-:Y:S01]  /*38bd0*/  IADD3 R3, P2, R3, R29.reuse, RZ ;  /* 0x0000001d03037210 */ /* 0x080fe20007f5e0ff */
[----:B------:R-:W-:Y:S01]  /*38be0*/  STL [R1+0x1618], R20 ;  /* 0x0016181401007387 */ /* 0x000fe20000100800 */
[----:B------:R-:W-:Y:S02]  /*38bf0*/  STL [R1+0x1610], R21 ;  /* 0x0016101501007387 */ /* 0x000fe40000100800 */
[----:B------:R-:W-:Y:S02]  /*38c00*/  STL [R1+0x1608], R22 ;  /* 0x0016081601007387 */ /* 0x000fe40000100800 */
[----:B------:R0:W-:Y:S01]  /*38c10*/  STL [R1+0x1624], R25 ;  /* 0x0016241901007387 */ /* 0x0001e20000100800 */
[----:B------:R-:W-:Y:S04]  /*38c20*/  STL [R1+0x162c], R23 ;  /* 0x00162c1701007387 */ /* 0x000fe80000100800 */
[----:B0-----:R-:W2:Y:S01]  /*38c30*/  LDL.LU R25, [R1+0x1614] ;  /* 0x0016140001197983 */ /* 0x001ea20000300800 */
[----:B------:R-:W-:Y:S02]  /*38c40*/  STL [R1+0x1600], R3 ;  /* 0x0016000301007387 */ /* 0x000fe40000100800 */
[----:B------:R-:W3:Y:S01]  /*38c50*/  LDL.LU R8, [R1+0x160c] ;  /* 0x00160c0001087983 */ /* 0x000ee20000300800 */
[-C--:B------:R-:W-:Y:S01]  /*38c60*/  IADD3 R2, P3, R2, R29.reuse, RZ ;  /* 0x0000001d02027210 */ /* 0x080fe20007f7e0ff */
[--C-:B------:R-:W-:Y:S01]  /*38c70*/  IMAD.X R24, R24, 0x1, R0.reuse, P4 ;  /* 0x0000000118187824 */ /* 0x100fe200020e0600 */
[----:B------:R-:W-:Y:S01]  /*38c80*/  ISETP.NE.U32.AND P0, PT, R15, R14, PT ;  /* 0x0000000e0f00720c */ /* 0x000fe20003f05070 */
[----:B---3--:R0:W-:Y:S04]  /*38c90*/  STL [R1+0x1a60], R8 ;  /* 0x001a600801007387 */ /* 0x0081e80000100800 */
[----:B0-----:R-:W3:Y:S01]  /*38ca0*/  LDL.LU R8, [R1+0x15e8] ;  /* 0x0015e80001087983 */ /* 0x001ee20000300800 */
[----:B------:R0:W-:Y:S02]  /*38cb0*/  STL [R1+0x15f8], R2 ;  /* 0x0015f80201007387 */ /* 0x0001e40000100800 */
[----:B------:R-:W3:Y:S02]  /*38cc0*/  LDL.LU R5, [R1+0x15e0] ;  /* 0x0015e00001057983 */ /* 0x000ee40000300800 */
[----:B------:R-:W3:Y:S01]  /*38cd0*/  LDL.LU R13, [R1+0x1604] ;  /* 0x00160400010d7983 */ /* 0x000ee20000300800 */
[----:B------:R-:W3:Y:S01]  /*38ce0*/  LDL.LU R4, [R1+0x15d8] ;  /* 0x0015d80001047983 */ /* 0x000ee20000300800 */
[----:B------:R-:W3:Y:S02]  /*38cf0*/  LDL.LU R11, [R1+0x15fc] ;  /* 0x0015fc00010b7983 */ /* 0x000ee40000300800 */
[----:B------:R-:W3:Y:S02]  /*38d00*/  LDL.LU R10, [R1+0x15d0] ;  /* 0x0015d000010a7983 */ /* 0x000ee40000300800 */
[----:B------:R-:W3:Y:S01]  /*38d10*/  LDL.LU R16, [R1+0x15f4] ;  /* 0x0015f40001107983 */ /* 0x000ee20000300800 */
[----:B0-----:R-:W3:Y:S01]  /*38d20*/  LDL.LU R2, [R1+0x15c8] ;  /* 0x0015c80001027983 */ /* 0x001ee20000300800 */
[----:B------:R-:W3:Y:S02]  /*38d30*/  LDL.LU R17, [R1+0x15ec] ;  /* 0x0015ec0001117983 */ /* 0x000ee40000300800 */
[----:B------:R-:W3:Y:S02]  /*38d40*/  LDL.LU R18, [R1+0x15c0] ;  /* 0x0015c00001127983 */ /* 0x000ee40000300800 */
[----:B------:R-:W3:Y:S01]  /*38d50*/  LDL.LU R19, [R1+0x15e4] ;  /* 0x0015e40001137983 */ /* 0x000ee20000300800 */
[----:B------:R0:W-:Y:S01]  /*38d60*/  STL [R1+0x161c], R24 ;  /* 0x00161c1801007387 */ /* 0x0001e20000100800 */
[----:B------:R-:W3:Y:S02]  /*38d70*/  LDL.LU R7, [R1+0x15b8] ;  /* 0x0015b80001077983 */ /* 0x000ee40000300800 */
[----:B------:R-:W3:Y:S02]  /*38d80*/  LDL.LU R6, [R1+0x15dc] ;  /* 0x0015dc0001067983 */ /* 0x000ee40000300800 */
[----:B------:R-:W3:Y:S01]  /*38d90*/  LDL.LU R12, [R1+0x15b0] ;  /* 0x0015b000010c7983 */ /* 0x000ee20000300800 */
[----:B------:R-:W3:Y:S01]  /*38da0*/  LDL.LU R9, [R1+0x15d4] ;  /* 0x0015d40001097983 */ /* 0x000ee20000300800 */
[----:B------:R-:W3:Y:S02]  /*38db0*/  LDL.LU R14, [R1+0x15a8] ;  /* 0x0015a800010e7983 */ /* 0x000ee40000300800 */
[----:B------:R-:W3:Y:S01]  /*38dc0*/  LDL.LU R15, [R1+0x15cc] ;  /* 0x0015cc00010f7983 */ /* 0x000ee20000300800 */
[----:B----4-:R-:W-:Y:S01]  /*38dd0*/  IADD3 R28, P4, R28, R29, RZ ;  /* 0x0000001d1c1c7210 */ /* 0x010fe20007f9e0ff */
[----:B0-----:R-:W4:Y:S01]  /*38de0*/  LDL.LU R24, [R1+0x15a0] ;  /* 0x0015a00001187983 */ /* 0x001f220000300800 */
[----:B------:R-:W4:Y:S02]  /*38df0*/  LDL.LU R26, [R1+0x15c4] ;  /* 0x0015c400011a7983 */ /* 0x000f240000300800 */
[----:B------:R-:W4:Y:S02]  /*38e00*/  LDL.LU R27, [R1+0x1598] ;  /* 0x00159800011b7983 */ /* 0x000f240000300800 */
[----:B------:R-:W4:Y:S01]  /*38e10*/  LDL.LU R20, [R1+0x15bc] ;  /* 0x0015bc0001147983 */ /* 0x000f220000300800 */
[----:B------:R0:W-:Y:S01]  /*38e20*/  STL [R1+0x15f0], R28 ;  /* 0x0015f01c01007387 */ /* 0x0001e20000100800 */
[----:B------:R-:W4:Y:S02]  /*38e30*/  LDL.LU R21, [R1+0x1590] ;  /* 0x0015900001157983 */ /* 0x000f240000300800 */
[----:B--2---:R-:W-:-:S02]  /*38e40*/  IMAD.X R25, R25, 0x1, R0, P5 ;  /* 0x0000000119197824 */ /* 0x004fc400028e0600 */
[----:B------:R-:W2:Y:S01]  /*38e50*/  LDL.LU R22, [R1+0x15b4] ;  /* 0x0015b40001167983 */ /* 0x000ea20000300800 */
[----:B------:R-:W2:Y:S04]  /*38e60*/  LDL.LU R23, [R1+0x1588] ;  /* 0x0015880001177983 */ /* 0x000ea80000300800 */
[----:B0-----:R-:W2:Y:S01]  /*38e70*/  LDL.LU R28, [R1+0x15ac] ;  /* 0x0015ac00011c7983 */ /* 0x001ea20000300800 */
[----:B------:R-:W2:Y:S02]  /*38e80*/  LDL.LU R3, [R1+0x1580] ;  /* 0x0015800001037983 */ /* 0x000ea40000300800 */
[----:B------:R0:W-:Y:S02]  /*38e90*/  STL [R1+0x1614], R25 ;  /* 0x0016141901007387 */ /* 0x0001e40000100800 */
[----:B0-----:R-:W2:Y:S01]  /*38ea0*/  LDL.LU R25, [R1+0x15a4] ;  /* 0x0015a40001197983 */ /* 0x001ea20000300800 */
[----:B---3--:R-:W-:-:S05]  /*38eb0*/  IADD3 R8, P5, R8, R29, RZ ;  /* 0x0000001d08087210 */ /* 0x008fca0007fbe0ff */
[----:B------:R0:W-:Y:S04]  /*38ec0*/  STL [R1+0x15e8], R8 ;  /* 0x0015e80801007387 */ /* 0x0001e80000100800 */
[----:B0-----:R-:W3:Y:S01]  /*38ed0*/  LDL.LU R8, [R1+0x1a60] ;  /* 0x001a600001087983 */ /* 0x001ee20000300800 */
[--C-:B------:R-:W-:Y:S01]  /*38ee0*/  IMAD.X R13, R13, 0x1, R0.reuse, P1 ;  /* 0x000000010d0d7824 */ /* 0x100fe200008e0600 */
[-C--:B------:R-:W-:Y:S01]  /*38ef0*/  IADD3 R4, P1, R4, R29.reuse, RZ ;  /* 0x0000001d04047210 */ /* 0x080fe20007f3e0ff */
[--C-:B------:R-:W-:Y:S02]  /*38f00*/  IMAD.X R11, R11, 0x1, R0.reuse, P2 ;  /* 0x000000010b0b7824 */ /* 0x100fe400010e0600 */
[----:B------:R-:W-:Y:S01]  /*38f10*/  IMAD.X R16, R16, 0x1, R0, P3 ;  /* 0x0000000110107824 */ /* 0x000fe200018e0600 */
[----:B------:R-:W-:-:S02]  /*38f20*/  IADD3 R2, P3, R2, R29, RZ ;  /* 0x0000001d02027210 */ /* 0x000fc40007f7e0ff */
[-C--:B------:R-:W-:Y:S01]  /*38f30*/  IADD3 R10, P2, R10, R29.reuse, RZ ;  /* 0x0000001d0a0a7210 */ /* 0x080fe20007f5e0ff */
[--C-:B------:R-:W-:Y:S01]  /*38f40*/  IMAD.X R17, R17, 0x1, R0.reuse, P4 ;  /* 0x0000000111117824 */ /* 0x100fe200020e0600 */
[-C--:B------:R-:W-:Y:S01]  /*38f50*/  IADD3 R18, P4, R18, R29.reuse, RZ ;  /* 0x0000001d12127210 */ /* 0x080fe20007f9e0ff */
[--C-:B------:R-:W-:Y:S01]  /*38f60*/  IMAD.X R19, R19, 0x1, R0.reuse, P5 ;  /* 0x0000000113137824 */ /* 0x100fe200028e0600 */
[-C--:B------:R-:W-:Y:S01]  /*38f70*/  IADD3 R7, P5, R7, R29.reuse, RZ ;  /* 0x0000001d07077210 */ /* 0x080fe20007fbe0ff */
[--C-:B------:R-:W-:Y:S02]  /*38f80*/  IMAD.X R9, R9, 0x1, R0.reuse, P1 ;  /* 0x0000000109097824 */ /* 0x100fe400008e0600 */
[--C-:B------:R-:W-:Y:S01]  /*38f90*/  IMAD.X R15, R15, 0x1, R0.reuse, P2 ;  /* 0x000000010f0f7824 */ /* 0x100fe200010e0600 */
[-C--:B----4-:R-:W-:Y:S02]  /*38fa0*/  IADD3 R24, P2, R24, R29.reuse, RZ ;  /* 0x0000001d18187210 */ /* 0x090fe40007f5e0ff */
[-C--:B------:R-:W-:Y:S01]  /*38fb0*/  IADD3 R14, P1, R14, R29.reuse, RZ ;  /* 0x0000001d0e0e7210 */ /* 0x080fe20007f3e0ff */
[--C-:B------:R-:W-:Y:S01]  /*38fc0*/  IMAD.X R26, R26, 0x1, R0.reuse, P3 ;  /* 0x000000011a1a7824 */ /* 0x100fe200018e0600 */
[-C--:B------:R-:W-:Y:S01]  /*38fd0*/  IADD3 R27, P3, R27, R29.reuse, RZ ;  /* 0x0000001d1b1b7210 */ /* 0x080fe20007f7e0ff */
[--C-:B------:R-:W-:Y:S01]  /*38fe0*/  IMAD.X R20, R20, 0x1, R0.reuse, P4 ;  /* 0x0000000114147824 */ /* 0x100fe200020e0600 */
[----:B------:R-:W-:Y:S01]  /*38ff0*/  IADD3 R21, P4, R21, R29, RZ ;  /* 0x0000001d15157210 */ /* 0x000fe20007f9e0ff */
[----:B--2---:R-:W-:-:S02]  /*39000*/  IMAD.X R22, R22, 0x1, R0, P5 ;  /* 0x0000000116167824 */ /* 0x004fc400028e0600 */
[----:B---3--:R-:W-:Y:S01]  /*39010*/  IMAD.X R8, R8, 0x1, R0, P6 ;  /* 0x0000000108087824 */ /* 0x008fe200030e0600 */
[----:B------:R-:W-:-:S04]  /*39020*/  IADD3 R5, P6, R5, R29, RZ ;  /* 0x0000001d05057210 */ /* 0x000fc80007fde0ff */
[----:B------:R-:W-:Y:S01]  /*39030*/  STL [R1+0x160c], R8 ;  /* 0x00160c0801007387 */ /* 0x000fe20000100800 */
[----:B------:R-:W-:Y:S02]  /*39040*/  STL [R1+0x15e0], R5 ;  /* 0x0015e00501007387 */ /* 0x000fe40000100800 */
[----:B------:R-:W-:Y:S02]  /*39050*/  STL [R1+0x1604], R13 ;  /* 0x0016040d01007387 */ /* 0x000fe40000100800 */
[----:B------:R-:W-:Y:S01]  /*39060*/  STL [R1+0x15d8], R4 ;  /* 0x0015d80401007387 */ /* 0x000fe20000100800 */
[----:B------:R-:W-:Y:S01]  /*39070*/  STL [R1+0x15fc], R11 ;  /* 0x0015fc0b01007387 */ /* 0x000fe20000100800 */
[----:B------:R0:W-:Y:S02]  /*39080*/  STL [R1+0x15c8], R2 ;  /* 0x0015c80201007387 */ /* 0x0001e40000100800 */
[----:B------:R-:W-:Y:S02]  /*39090*/  STL [R1+0x15d0], R10 ;  /* 0x0015d00a01007387 */ /* 0x000fe40000100800 */
[--C-:B------:R-:W-:Y:S01]  /*390a0*/  IMAD.X R6, R6, 0x1, R0.reuse, P6 ;  /* 0x0000000106067824 */ /* 0x100fe200030e0600 */
[-C--:B------:R-:W-:Y:S01]  /*390b0*/  IADD3 R12, P6, R12, R29.reuse, RZ ;  /* 0x0000001d0c0c7210 */ /* 0x080fe20007fde0ff */
[----:B0-----:R-:W2:Y:S01]  /*390c0*/  LDL.LU R2, [R1+0x1578] ;  /* 0x0015780001027983 */ /* 0x001ea20000300800 */
        /* <DEDUP_REMOVED lines=8> */
[----:B------:R0:W-:Y:S02]  /*39150*/  STL [R1+0x15a0], R24 ;  /* 0x0015a01801007387 */ /* 0x0001e40000100800 */
[----:B------:R-:W-:Y:S02]  /*39160*/  STL [R1+0x15a8], R14 ;  /* 0x0015a80e01007387 */ /* 0x000fe40000100800 */
[----:B------:R-:W-:Y:S01]  /*39170*/  IMAD.X R28, R28, 0x1, R0, P6 ;  /* 0x000000011c1c7824 */ /* 0x000fe200030e0600 */
[----:B0-----:R-:W3:Y:S01]  /*39180*/  LDL.LU R24, [R1+0x159c] ;  /* 0x00159c0001187983 */ /* 0x001ee20000300800 */
[----:B------:R-:W-:Y:S02]  /*39190*/  STL [R1+0x15cc], R15 ;  /* 0x0015cc0f01007387 */ /* 0x000fe40000100800 */
[----:B------:R-:W-:Y:S02]  /*391a0*/  STL [R1+0x15c4], R26 ;  /* 0x0015c41a01007387 */ /* 0x000fe40000100800 */
[----:B------:R-:W-:Y:S01]  /*391b0*/  STL [R1+0x1598], R27 ;  /* 0x0015981b01007387 */ /* 0x000fe20000100800 */
[----:B------:R-:W-:Y:S01]  /*391c0*/  STL [R1+0x15bc], R20 ;  /* 0x0015bc1401007387 */ /* 0x000fe20000100800 */
[----:B------:R-:W-:Y:S02]  /*391d0*/  STL [R1+0x1590], R21 ;  /* 0x0015901501007387 */ /* 0x000fe40000100800 */
[----:B------:R0:W-:Y:S02]  /*391e0*/  STL [R1+0x15ac], R28 ;  /* 0x0015ac1c01007387 */ /* 0x0001e40000100800 */
[----:B------:R-:W-:Y:S01]  /*391f0*/  STL [R1+0x15b4], R22 ;  /* 0x0015b41601007387 */ /* 0x000fe20000100800 */
[----:B0-----:R-:W4:Y:S01]  /*39200*/  LDL.LU R28, [R1+0x1570] ;  /* 0x00157000011c7983 */ /* 0x001f220000300800 */
[----:B------:R-:W-:-:S02]  /*39210*/  IADD3 R23, P5, R23, R29, RZ ;  /* 0x0000001d17177210 */ /* 0x000fc40007fbe0ff */
[-C--:B------:R-:W-:Y:S01]  /*39220*/  IADD3 R3, P6, R3, R29.reuse, RZ ;  /* 0x0000001d03037210 */ /* 0x080fe20007fde0ff */
[----:B------:R-:W-:Y:S02]  /*39230*/  IMAD.X R25, R25, 0x1, R0, P1 ;  /* 0x0000000119197824 */ /* 0x000fe400008e0600 */
[----:B------:R-:W-:Y:S01]  /*39240*/  STL [R1+0x1588], R23 ;  /* 0x0015881701007387 */ /* 0x000fe20000100800 */
[----:B------:R-:W4:Y:S02]  /*39250*/  LDL.LU R8, [R1+0x1568] ;  /* 0x0015680001087983 */ /* 0x000f240000300800 */
[----:B------:R-:W4:Y:S02]  /*39260*/  LDL.LU R5, [R1+0x158c] ;  /* 0x00158c0001057983 */ /* 0x000f240000300800 */
[----:B------:R-:W-:Y:S01]  /*39270*/  STL [R1+0x1580], R3 ;  /* 0x0015800301007387 */ /* 0x000fe20000100800 */
[----:B------:R-:W4:Y:S01]  /*39280*/  LDL.LU R13, [R1+0x1560] ;  /* 0x00156000010d7983 */ /* 0x000f220000300800 */
[----:B------:R0:W-:Y:S02]  /*39290*/  STL [R1+0x15a4], R25 ;  /* 0x0015a41901007387 */ /* 0x0001e40000100800 */
[----:B------:R-:W4:Y:S02]  /*392a0*/  LDL.LU R4, [R1+0x1584] ;  /* 0x0015840001047983 */ /* 0x000f240000300800 */
[----:B------:R-:W4:Y:S01]  /*392b0*/  LDL.LU R11, [R1+0x1558] ;  /* 0x00155800010b7983 */ /* 0x000f220000300800 */
[----:B------:R-:W4:Y:S01]  /*392c0*/  LDL.LU R10, [R1+0x157c] ;  /* 0x00157c00010a7983 */ /* 0x000f220000300800 */
[----:B------:R-:W4:Y:S02]  /*392d0*/  LDL.LU R16, [R1+0x1550] ;  /* 0x0015500001107983 */ /* 0x000f240000300800 */
[----:B------:R-:W4:Y:S01]  /*392e0*/  LDL.LU R17, [R1+0x1574] ;  /* 0x0015740001117983 */ /* 0x000f220000300800 */
[----:B0-----:R-:W4:Y:S01]  /*392f0*/  LDL.LU R25, [R1+0x1548] ;  /* 0x0015480001197983 */ /* 0x001f220000300800 */
[----:B------:R-:W4:Y:S02]  /*39300*/  LDL.LU R18, [R1+0x156c] ;  /* 0x00156c0001127983 */ /* 0x000f240000300800 */
[----:B------:R-:W4:Y:S02]  /*39310*/  LDL.LU R19, [R1+0x1540] ;  /* 0x0015400001137983 */ /* 0x000f240000300800 */
[----:B------:R-:W4:Y:S01]  /*39320*/  LDL.LU R7, [R1+0x1564] ;  /* 0x0015640001077983 */ /* 0x000f220000300800 */
[----:B--2---:R-:W-:-:S05]  /*39330*/  IADD3 R2, P1, R2, R29, RZ ;  /* 0x0000001d02027210 */ /* 0x004fca0007f3e0ff */
[----:B------:R0:W-:Y:S01]  /*39340*/  STL [R1+0x1578], R2 ;  /* 0x0015780201007387 */ /* 0x0001e20000100800 */
[----:B------:R-:W2:Y:S02]  /*39350*/  LDL.LU R6, [R1+0x1538] ;  /* 0x0015380001067983 */ /* 0x000ea40000300800 */
[----:B------:R-:W2:Y:S02]  /*39360*/  LDL.LU R12, [R1+0x155c] ;  /* 0x00155c00010c7983 */ /* 0x000ea40000300800 */
[----:B------:R-:W2:Y:S01]  /*39370*/  LDL.LU R9, [R1+0x1530] ;  /* 0x0015300001097983 */ /* 0x000ea20000300800 */
[----:B------:R-:W2:Y:S01]  /*39380*/  LDL.LU R14, [R1+0x1554] ;  /* 0x00155400010e7983 */ /* 0x000ea20000300800 */
[----:B------:R-:W2:Y:S02]  /*39390*/  LDL.LU R15, [R1+0x1528] ;  /* 0x00152800010f7983 */ /* 0x000ea40000300800 */
[----:B------:R-:W2:Y:S01]  /*393a0*/  LDL.LU R26, [R1+0x154c] ;  /* 0x00154c00011a7983 */ /* 0x000ea20000300800 */
[----:B0-----:R-:W2:Y:S01]  /*393b0*/  LDL.LU R2, [R1+0x1520] ;  /* 0x0015200001027983 */ /* 0x001ea20000300800 */
[----:B------:R-:W2:Y:S02]  /*393c0*/  LDL.LU R27, [R1+0x1544] ;  /* 0x00154400011b7983 */ /* 0x000ea40000300800 */
[----:B------:R-:W2:Y:S02]  /*393d0*/  LDL.LU R20, [R1+0x1518] ;  /* 0x0015180001147983 */ /* 0x000ea40000300800 */
[----:B------:R-:W2:Y:S02]  /*393e0*/  LDL.LU R21, [R1+0x153c] ;  /* 0x00153c0001157983 */ /* 0x000ea40000300800 */
[----:B---3--:R-:W-:-:S05]  /*393f0*/  IMAD.X R24, R24, 0x1, R0, P2 ;  /* 0x0000000118187824 */ /* 0x008fca00010e0600 */
[----:B------:R0:W-:Y:S01]  /*39400*/  STL [R1+0x159c], R24 ;  /* 0x00159c1801007387 */ /* 0x0001e20000100800 */
[----:B------:R-:W3:Y:S02]  /*39410*/  LDL.LU R22, [R1+0x1510] ;  /* 0x0015100001167983 */ /* 0x000ee40000300800 */
[----:B------:R-:W2:Y:S02]  /*39420*/  LDL.LU R23, [R1+0x1534] ;  /* 0x0015340001177983 */ /* 0x000ea40000300800 */
[----:B------:R-:W2:Y:S01]  /*39430*/  LDL.LU R3, [R1+0x1508] ;  /* 0x0015080001037983 */ /* 0x000ea20000300800 */
[----:B0-----:R-:W2:Y:S01]  /*39440*/  LDL.LU R24, [R1+0x152c] ;  /* 0x00152c0001187983 */ /* 0x001ea20000300800 */
[----:B----4-:R-:W-:-:S03]  /*39450*/  IADD3 R28, P2, R28, R29, RZ ;  /* 0x0000001d1c1c7210 */ /* 0x010fc60007f5e0ff */
[----:B------:R-:W4:Y:S04]  /*39460*/  LDL.LU R29, [R1+0x1594] ;  /* 0x00159400011d7983 */ /* 0x000f280000300800 */
[----:B------:R0:W-:Y:S04]  /*39470*/  STL [R1+0x1570], R28 ;  /* 0x0015701c01007387 */ /* 0x0001e80000100800 */
[----:B0-----:R-:W2:Y:S01]  /*39480*/  LDL.LU R28, [R1+0x1500] ;  /* 0x00150000011c7983 */ /* 0x001ea20000300800 */
[--C-:B------:R-:W-:Y:S02]  /*39490*/  IMAD.X R5, R5, 0x1, R0.reuse, P4 ;  /* 0x0000000105057824 */ /* 0x100fe400020e0600 */
[----:B------:R-:W-:-:S02]  /*394a0*/  IMAD.X R4, R4, 0x1, R0, P5 ;  /* 0x0000000104047824 */ /* 0x000fc400028e0600 */
[--C-:B------:R-:W-:Y:S02]  /*394b0*/  IMAD.X R10, R10, 0x1, R0.reuse, P6 ;  /* 0x000000010a0a7824 */ /* 0x100fe400030e0600 */
[--C-:B------:R-:W-:Y:S02]  /*394c0*/  IMAD.X R17, R17, 0x1, R0.reuse, P1 ;  /* 0x0000000111117824 */ /* 0x100fe400008e0600 */
[--C-:B------:R-:W-:Y:S02]  /*394d0*/  IMAD.X R18, R18, 0x1, R0.reuse, P2 ;  /* 0x0000000112127824 */ /* 0x100fe400010e0600 */
[----:B----4-:R-:W-:-:S05]  /*394e0*/  IMAD.X R29, R29, 0x1, R0, P3 ;  /* 0x000000011d1d7824 */ /* 0x010fca00018e0600 */
[----:B------:R0:W-:Y:S02]  /*394f0*/  STL [R1+0x1594], R29 ;  /* 0x0015941d01007387 */ /* 0x0001e40000100800 */
[----:B0-----:R-:W-:-:S04]  /*39500*/  IMAD.MOV.U32 R29, RZ, RZ, c[0x0][0x188] ;  /* 0x00006200ff1d7624 */ /* 0x001fc800078e00ff */
[----:B------:R-:W-:-:S04]  /*39510*/  IMAD.SHL.U32 R29, R29, 0x40, RZ ;  /* 0x000000401d1d7824 */ /* 0x000fc800078e00ff */
[----:B------:R-:W-:-:S05]  /*39520*/  IMAD.SHL.U32 R29, R29, 0x2, RZ ;  /* 0x000000021d1d7824 */ /* 0x000fca00078e00ff */
[-C--:B------:R-:W-:Y:S02]  /*39530*/  IADD3 R8, P3, R8, R29.reuse, RZ ;  /* 0x0000001d08087210 */ /* 0x080fe40007f7e0ff */
[-C--:B------:R-:W-:Y:S02]  /*39540*/  IADD3 R13, P4, R13, R29.reuse, RZ ;  /* 0x0000001d0d0d7210 */ /* 0x080fe40007f9e0ff */
[-C--:B------:R-:W-:Y:S02]  /*39550*/  IADD3 R11, P5, R11, R29.reuse, RZ ;  /* 0x0000001d0b0b7210 */ /* 0x080fe40007fbe0ff */
[-C--:B------:R-:W-:Y:S01]  /*39560*/  IADD3 R25, P1, R25, R29.reuse, RZ ;  /* 0x0000001d19197210 */ /* 0x080fe20007f3e0ff */
[----:B------:R-:W-:Y:S01]  /*39570*/  STL [R1+0x1568], R8 ;  /* 0x0015680801007387 */ /* 0x000fe20000100800 */
[----:B------:R-:W-:Y:S02]  /*39580*/  STL [R1+0x158c], R5 ;  /* 0x00158c0501007387 */ /* 0x000fe40000100800 */
[----:B------:R-:W-:Y:S01]  /*39590*/  STL [R1+0x1560], R13 ;  /* 0x0015600d01007387 */ /* 0x000fe20000100800 */
[-C--:B------:R-:W-:Y:S01]  /*395a0*/  IADD3 R16, P6, R16, R29.reuse, RZ ;  /* 0x0000001d10107210 */ /* 0x080fe20007fde0ff */
[----:B------:R-:W-:Y:S01]  /*395b0*/  STL [R1+0x1584], R4 ;  /* 0x0015840401007387 */ /* 0x000fe20000100800 */
[----:B------:R-:W-:Y:S02]  /*395c0*/  STL [R1+0x1558], R11 ;  /* 0x0015580b01007387 */ /* 0x000fe40000100800 */
[----:B------:R-:W-:Y:S02]  /*395d0*/  STL [R1+0x157c], R10 ;  /* 0x00157c0a01007387 */ /* 0x000fe40000100800 */
[----:B------:R0:W-:Y:S01]  /*395e0*/  STL [R1+0x1548], R25 ;  /* 0x0015481901007387 */ /* 0x0001e20000100800 */
[-C--:B------:R-:W-:Y:S01]  /*395f0*/  IADD3 R19, P2, R19, R29.reuse, RZ ;  /* 0x0000001d13137210 */ /* 0x080fe20007f5e0ff */
[----:B------:R-:W-:Y:S01]  /*39600*/  STL [R1+0x1550], R16 ;  /* 0x0015501001007387 */ /* 0x000fe20000100800 */
[--C-:B------:R-:W-:Y:S01]  /*39610*/  IMAD.X R7, R7, 0x1, R0.reuse, P3 ;  /* 0x0000000107077824 */ /* 0x100fe200018e0600 */
[-C--:B--2---:R-:W-:Y:S01]  /*39620*/  IADD3 R6, P3, R6, R29.reuse, RZ ;  /* 0x0000001d06067210 */ /* 0x084fe20007f7e0ff */
[--C-:B------:R-:W-:Y:S01]  /*39630*/  IMAD.X R12, R12, 0x1, R0.reuse, P4 ;  /* 0x000000010c0c7824 */ /* 0x100fe200020e0600 */
[-C--:B------:R-:W-:Y:S01]  /*39640*/  IADD3 R9, P4, R9, R29.reuse, RZ ;  /* 0x0000001d09097210 */ /* 0x080fe20007f9e0ff */
[--C-:B------:R-:W-:Y:S01]  /*39650*/  IMAD.X R14, R14, 0x1, R0.reuse, P5 ;  /* 0x000000010e0e7824 */ /* 0x100fe200028e0600 */
[----:B0-----:R-:W2:Y:S01]  /*39660*/  LDL.LU R25, [R1+0x1524] ;  /* 0x0015240001197983 */ /* 0x001ea20000300800 */
[----:B------:R-:W-:Y:S02]  /*39670*/  STL [R1+0x1574], R17 ;  /* 0x0015741101007387 */ /* 0x000fe40000100800 */
[----:B------:R-:W-:Y:S02]  /*39680*/  STL [R1+0x156c], R18 ;  /* 0x00156c1201007387 */ /* 0x000fe40000100800 */
[----:B------:R-:W-:Y:S02]  /*39690*/  STL [R1+0x1540], R19 ;  /* 0x0015401301007387 */ /* 0x000fe40000100800 */
[--C-:B------:R-:W-:Y:S01]  /*396a0*/  IMAD.X R26, R26, 0x1, R0.reuse, P6 ;  /* 0x000000011a1a7824 */ /* 0x100fe200030e0600 */
[----:B------:R-:W-:Y:S01]  /*396b0*/  STL [R1+0x1564], R7 ;  /* 0x0015640701007387 */ /* 0x000fe20000100800 */
[-C--:B------:R-:W-:Y:S01]  /*396c0*/  IADD3 R2, P6, R2, R29.reuse, RZ ;  /* 0x0000001d02027210 */ /* 0x080fe20007fde0ff */
[----:B------:R-:W-:Y:S01]  /*396d0*/  STL [R1+0x1538], R6 ;  /* 0x0015380601007387 */ /* 0x000fe20000100800 */
[-C--:B------:R-:W-:Y:S01]  /*396e0*/  IADD3 R15, P5, R15, R29.reuse, RZ ;  /* 0x0000001d0f0f7210 */ /* 0x080fe20007fbe0ff */
[----:B------:R-:W-:Y:S01]  /*396f0*/  STL [R1+0x155c], R12 ;  /* 0x00155c0c01007387 */ /* 0x000fe20000100800 */
[----:B------:R-:W-:Y:S02]  /*39700*/  STL [R1+0x1530], R9 ;  /* 0x0015300901007387 */ /* 0x000fe40000100800 */
[----:B------:R-:W-:Y:S02]  /*39710*/  STL [R1+0x1554], R14 ;  /* 0x0015540e01007387 */ /* 0x000fe40000100800 */
[--C-:B------:R-:W-:Y:S01]  /*39720*/  IMAD.X R27, R27, 0x1, R0.reuse, P1 ;  /* 0x000000011b1b7824 */ /* 0x100fe200008e0600 */
[----:B------:R0:W-:Y:S01]  /*39730*/  STL [R1+0x1520], R2 ;  /* 0x0015200201007387 */ /* 0x0001e20000100800 */
[-C--:B------:R-:W-:Y:S01]  /*39740*/  IADD3 R20, P1, R20, R29.reuse, RZ ;  /* 0x0000001d14147210 */ /* 0x080fe20007f3e0ff */
[----:B------:R-:W-:Y:S02]  /*39750*/  STL [R1+0x1528], R15 ;  /* 0x0015280f01007387 */ /* 0x000fe40000100800 */
[--C-:B------:R-:W-:Y:S01]  /*39760*/  IMAD.X R21, R21, 0x1, R0.reuse, P2 ;  /* 0x0000000115157824 */ /* 0x100fe200010e0600 */
[----:B---3--:R-:W-:Y:S01]  /*39770*/  IADD3 R22, P2, R22, R29, RZ ;  /* 0x0000001d16167210 */ /* 0x008fe20007f5e0ff */
[----:B------:R-:W-:-:S02]  /*39780*/  IMAD.X R24, R24, 0x1, R0, P4 ;  /* 0x0000000118187824 */ /* 0x000fc400020e0600 */
[--C-:B------:R-:W-:Y:S01]  /*39790*/  IMAD.X R23, R23, 0x1, R0.reuse, P3 ;  /* 0x0000000117177824 */ /* 0x100fe200018e0600 */
[----:B0-----:R-:W3:Y:S01]  /*397a0*/  LDL.LU R2, [R1+0x14f8] ;  /* 0x0014f80001027983 */ /* 0x001ee20000300800 */
[----:B------:R-:W-:Y:S02]  /*397b0*/  STL [R1+0x154c], R26 ;  /* 0x00154c1a01007387 */ /* 0x000fe40000100800 */
[----:B------:R-:W-:Y:S02]  /*397c0*/  STL [R1+0x1544], R27 ;  /* 0x0015441b01007387 */ /* 0x000fe40000100800 */
[----:B------:R-:W-:Y:S01]  /*397d0*/  STL [R1+0x1518], R20 ;  /* 0x0015181401007387 */ /* 0x000fe20000100800 */
[-C--:B------:R-:W-:Y:S01]  /*397e0*/  IADD3 R3, P3, R3, R29.reuse, RZ ;  /* 0x0000001d03037210 */ /* 0x080fe20007f7e0ff */
[----:B------:R-:W-:Y:S01]  /*397f0*/  STL [R1+0x153c], R21 ;  /* 0x00153c1501007387 */ /* 0x000fe20000100800 */
[----:B------:R-:W-:Y:S02]  /*39800*/  STL [R1+0x1510], R22 ;  /* 0x0015101601007387 */ /* 0x000fe40000100800 */
[----:B------:R0:W-:Y:S02]  /*39810*/  STL [R1+0x152c], R24 ;  /* 0x00152c1801007387 */ /* 0x0001e40000100800 */
[----:B------:R-:W-:Y:S01]  /*39820*/  STL [R1+0x1534], R23 ;  /* 0x0015341701007387 */ /* 0x000fe20000100800 */
[----:B0-----:R-:W4:Y:S01]  /*39830*/  LDL.LU R24, [R1+0x151c] ;  /* 0x00151c0001187983 */ /* 0x001f220000300800 */
[----:B------:R-:W-:Y:S02]  /*39840*/  STL [R1+0x1508], R3 ;  /* 0x0015080301007387 */ /* 0x000fe40000100800 */
[----:B------:R-:W2:Y:S01]  /*39850*/  LDL.LU R8, [R1+0x1514] ;  /* 0x0015140001087983 */ /* 0x000ea20000300800 */
[-C--:B------:R-:W-:Y:S01]  /*39860*/  IADD3 R28, P4, R28, R29.reuse, RZ ;  /* 0x0000001d1c1c7210 */ /* 0x080fe20007f9e0ff */
[----:B--2---:R0:W-:Y:S04]  /*39870*/  STL [R1+0x1a5c], R8 ;  /* 0x001a5c0801007387 */ /* 0x0041e80000100800 */
[----:B0-----:R-:W2:Y:S01]  /*39880*/  LDL.LU R8, [R1+0x14f0] ;  /* 0x0014f00001087983 */ /* 0x001ea20000300800 */
[----:B------:R0:W-:Y:S02]  /*39890*/  STL [R1+0x1500], R28 ;  /* 0x0015001c01007387 */ /* 0x0001e40000100800 */
[----:B------:R-:W2:Y:S02]  /*398a0*/  LDL.LU R5, [R1+0x14e8] ;  /* 0x0014e80001057983 */ /* 0x000ea40000300800 */
[----:B------:R-:W2:Y:S01]  /*398b0*/  LDL.LU R13, [R1+0x150c] ;  /* 0x00150c00010d7983 */ /* 0x000ea20000300800 */
[----:B------:R-:W2:Y:S01]  /*398c0*/  LDL.LU R4, [R1+0x14e0] ;  /* 0x0014e00001047983 */ /* 0x000ea20000300800 */
[----:B------:R-:W2:Y:S02]  /*398d0*/  LDL.LU R11, [R1+0x1504] ;  /* 0x00150400010b7983 */ /* 0x000ea40000300800 */
[----:B------:R-:W2:Y:S02]  /*398e0*/  LDL.LU R10, [R1+0x14d8] ;  /* 0x0014d800010a7983 */ /* 0x000ea40000300800 */
[----:B------:R-:W2:Y:S02]  /*398f0*/  LDL.LU R16, [R1+0x14fc] ;  /* 0x0014fc0001107983 */ /* 0x000ea40000300800 */
[--C-:B------:R-:W-:Y:S01]  /*39900*/  IMAD.X R25, R25, 0x1, R0.reuse, P5 ;  /* 0x0000000119197824 */ /* 0x100fe200028e0600 */
[----:B0-----:R-:W2:Y:S01]  /*39910*/  LDL.LU R28, [R1+0x14d0] ;  /* 0x0014d000011c7983 */ /* 0x001ea20000300800 */
[----:B------:R-:W2:Y:S02]  /*39920*/  LDL.LU R17, [R1+0x14f4] ;  /* 0x0014f40001117983 */ /* 0x000ea40000300800 */
[----:B------:R-:W2:Y:S02]  /*39930*/  LDL.LU R18, [R1+0x14c8] ;  /* 0x0014c80001127983 */ /* 0x000ea40000300800 */
[----:B------:R-:W2:Y:S01]  /*39940*/  LDL.LU R19, [R1+0x14ec] ;  /* 0x0014ec0001137983 */ /* 0x000ea20000300800 */
[----:B------:R0:W-:Y:S01]  /*39950*/  STL [R1+0x1524], R25 ;  /* 0x0015241901007387 */ /* 0x0001e20000100800 */
[----:B------:R-:W2:Y:S02]  /*39960*/  LDL.LU R7, [R1+0x14c0] ;  /* 0x0014c00001077983 */ /* 0x000ea40000300800 */
[----:B------:R-:W2:Y:S02]  /*39970*/  LDL.LU R6, [R1+0x14e4] ;  /* 0x0014e40001067983 */ /* 0x000ea40000300800 */
[----:B------:R-:W2:Y:S01]  /*39980*/  LDL.LU R12, [R1+0x14b8] ;  /* 0x0014b800010c7983 */ /* 0x000ea20000300800 */
[----:B------:R-:W2:Y:S01]  /*39990*/  LDL.LU R9, [R1+0x14dc] ;  /* 0x0014dc0001097983 */ /* 0x000ea20000300800 */
[----:B------:R-:W2:Y:S02]  /*399a0*/  LDL.LU R14, [R1+0x14b0] ;  /* 0x0014b000010e7983 */ /* 0x000ea40000300800 */
[----:B------:R-:W2:Y:S01]  /*399b0*/  LDL.LU R15, [R1+0x14d4] ;  /* 0x0014d400010f7983 */ /* 0x000ea20000300800 */
[----:B---3--:R-:W-:Y:S01]  /*399c0*/  IADD3 R2, P5, R2, R29, RZ ;  /* 0x0000001d02027210 */ /* 0x008fe20007fbe0ff */
[----:B0-----:R-:W3:Y:S01]  /*399d0*/  LDL.LU R25, [R1+0x14a8] ;  /* 0x0014a80001197983 */ /* 0x001ee20000300800 */
[----:B------:R-:W3:Y:S02]  /*399e0*/  LDL.LU R26, [R1+0x14cc] ;  /* 0x0014cc00011a7983 */ /* 0x000ee40000300800 */
[----:B------:R-:W3:Y:S02]  /*399f0*/  LDL.LU R27, [R1+0x14a0] ;  /* 0x0014a000011b7983 */ /* 0x000ee40000300800 */
[----:B------:R-:W3:Y:S01]  /*39a00*/  LDL.LU R20, [R1+0x14c4] ;  /* 0x0014c40001147983 */ /* 0x000ee20000300800 */
[----:B------:R0:W-:Y:S01]  /*39a10*/  STL [R1+0x14f8], R2 ;  /* 0x0014f80201007387 */ /* 0x0001e20000100800 */
[----:B------:R-:W3:Y:S02]  /*39a20*/  LDL.LU R21, [R1+0x1498] ;  /* 0x0014980001157983 */ /* 0x000ee40000300800 */
[----:B----4-:R-:W-:-:S02]  /*39a30*/  IMAD.X R24, R24, 0x1, R0, P6 ;  /* 0x0000000118187824 */ /* 0x010fc400030e0600 */
[----:B------:R-:W4:Y:S01]  /*39a40*/  LDL.LU R22, [R1+0x14bc] ;  /* 0x0014bc0001167983 */ /* 0x000f220000300800 */
[----:B------:R-:W4:Y:S04]  /*39a50*/  LDL.LU R23, [R1+0x1490] ;  /* 0x0014900001177983 */ /* 0x000f280000300800 */
[----:B0-----:R-:W4:Y:S01]  /*39a60*/  LDL.LU R2, [R1+0x14b4] ;  /* 0x0014b40001027983 */ /* 0x001f220000300800 */
[----:B------:R-:W4:Y:S02]  /*39a70*/  LDL.LU R3, [R1+0x1488] ;  /* 0x0014880001037983 */ /* 0x000f240000300800 */
[----:B------:R0:W-:Y:S02]  /*39a80*/  STL [R1+0x151c], R24 ;  /* 0x00151c1801007387 */ /* 0x0001e40000100800 */
[----:B0-----:R-:W4:Y:S01]  /*39a90*/  LDL.LU R24, [R1+0x14ac] ;  /* 0x0014ac0001187983 */ /* 0x001f220000300800 */
[----:B--2---:R-:W-:-:S05]  /*39aa0*/  IADD3 R8, P6, R8, R29, RZ ;  /* 0x0000001d08087210 */ /* 0x004fca0007fde0ff */
[----:B------:R0:W-:Y:S04]  /*39ab0*/  STL [R1+0x14f0], R8 ;  /* 0x0014f00801007387 */ /* 0x0001e80000100800 */
[----:B0-----:R-:W2:Y:S01]  /*39ac0*/  LDL.LU R8, [R1+0x1a5c] ;  /* 0x001a5c0001087983 */ /* 0x001ea20000300800 */
        /* <DEDUP_REMOVED lines=12> */
[-C--:B---3--:R-:W-:Y:S02]  /*39b90*/  IADD3 R25, P3, R25, R29.reuse, RZ ;  /* 0x0000001d19197210 */ /* 0x088fe40007f7e0ff */
[-C--:B------:R-:W-:Y:S01]  /*39ba0*/  IADD3 R14, P2, R14, R29.reuse, RZ ;  /* 0x0000001d0e0e7210 */ /* 0x080fe20007f5e0ff */
[--C-:B------:R-:W-:Y:S01]  /*39bb0*/  IMAD.X R26, R26, 0x1, R0.reuse, P4 ;  /* 0x000000011a1a7824 */ /* 0x100fe200020e0600 */
[-C--:B------:R-:W-:Y:S01]  /*39bc0*/  IADD3 R27, P4, R27, R29.reuse, RZ ;  /* 0x0000001d1b1b7210 */ /* 0x080fe20007f9e0ff */
[--C-:B------:R-:W-:Y:S01]  /*39bd0*/  IMAD.X R20, R20, 0x1, R0.reuse, P5 ;  /* 0x0000000114147824 */ /* 0x100fe200028e0600 */
[----:B------:R-:W-:Y:S01]  /*39be0*/  IADD3 R21, P5, R21, R29, RZ ;  /* 0x0000001d15157210 */ /* 0x000fe20007fbe0ff */
[----:B----4-:R-:W-:-:S02]  /*39bf0*/  IMAD.X R22, R22, 0x1, R0, P6 ;  /* 0x0000000116167824 */ /* 0x010fc400030e0600 */
[----:B--2---:R-:W-:Y:S01]  /*39c00*/  IMAD.X R8, R8, 0x1, R0, P1 ;  /* 0x0000000108087824 */ /* 0x004fe200008e0600 */
        /* <DEDUP_REMOVED lines=1239> */
[----:B------:R-:W-:Y:S01]  /*3e980*/  STL [R1+0x17ac], R16 ;  /* 0x0017ac1001007387 */ /* 0x000fe20000100800 */
[-C--:B------:R-:W-:Y:S01]  /*3e990*/  IADD3 R19, P3, R19, R29.reuse, RZ ;  /* 0x0000001d13137210 */ /* 0x080fe20007f7e0ff */
[--C-:B------:R-:W-:Y:S01]  /*3e9a0*/  IMAD.X R7, R7, 0x1, R0.reuse, P4 ;  /* 0x0000000107077824 */ /* 0x100fe200020e0600 */
[-C--:B--2---:R-:W-:Y:S01]  /*3e9b0*/  IADD3 R6, P4, R6, R29.reuse, RZ ;  /* 0x0000001d06067210 */ /* 0x084fe20007f9e0ff */
[--C-:B------:R-:W-:Y:S01]  /*3e9c0*/  IMAD.X R12, R12, 0x1, R0.reuse, P5 ;  /* 0x000000010c0c7824 */ /* 0x100fe200028e0600 */
[----:B------:R-:W-:Y:S01]  /*3e9d0*/  IADD3 R9, P5, R9, R29, RZ ;  /* 0x0000001d09097210 */ /* 0x000fe20007fbe0ff */
[----:B0-----:R-:W2:Y:S01]  /*3e9e0*/  LDL.LU R24, [R1+0x17c8] ;  /* 0x0017c80001187983 */ /* 0x001ea20000300800 */
[----:B------:R-:W-:Y:S02]  /*3e9f0*/  STL [R1+0x1778], R17 ;  /* 0x0017781101007387 */ /* 0x000fe40000100800 */
[----:B------:R-:W-:Y:S02]  /*3ea00*/  STL [R1+0x1780], R18 ;  /* 0x0017801201007387 */ /* 0x000fe40000100800 */
[----:B------:R-:W-:Y:S02]  /*3ea10*/  STL [R1+0x17bc], R19 ;  /* 0x0017bc1301007387 */ /* 0x000fe40000100800 */
[----:B------:R-:W-:-:S02]  /*3ea20*/  IMAD.X R14, R14, 0x1, R0, P6 ;  /* 0x000000010e0e7824 */ /* 0x000fc400030e0600 */
[--C-:B------:R-:W-:Y:S01]  /*3ea30*/  IMAD.X R26, R26, 0x1, R0.reuse, P1 ;  /* 0x000000011a1a7824 */ /* 0x100fe200008e0600 */
[----:B------:R-:W-:Y:S01]  /*3ea40*/  STL [R1+0x1788], R7 ;  /* 0x0017880701007387 */ /* 0x000fe20000100800 */
[-C--:B------:R-:W-:Y:S01]  /*3ea50*/  IADD3 R28, P1, R28, R29.reuse, RZ ;  /* 0x0000001d1c1c7210 */ /* 0x080fe20007f3e0ff */
[----:B------:R-:W-:Y:S01]  /*3ea60*/  STL [R1+0x17c4], R6 ;  /* 0x0017c40601007387 */ /* 0x000fe20000100800 */
[----:B------:R-:W-:Y:S01]  /*3ea70*/  IADD3 R15, P6, R15, R29, RZ ;  /* 0x0000001d0f0f7210 */ /* 0x000fe20007fde0ff */
[----:B------:R-:W-:Y:S01]  /*3ea80*/  STL [R1+0x1790], R12 ;  /* 0x0017900c01007387 */ /* 0x000fe20000100800 */
[----:B------:R-:W-:Y:S02]  /*3ea90*/  STL [R1+0x17cc], R9 ;  /* 0x0017cc0901007387 */ /* 0x000fe40000100800 */
[----:B------:R-:W-:Y:S02]  /*3eaa0*/  STL [R1+0x1798], R14 ;  /* 0x0017980e01007387 */ /* 0x000fe40000100800 */
[--C-:B------:R-:W-:Y:S01]  /*3eab0*/  IMAD.X R27, R27, 0x1, R0.reuse, P2 ;  /* 0x000000011b1b7824 */ /* 0x100fe200010e0600 */
[----:B------:R0:W-:Y:S01]  /*3eac0*/  STL [R1+0x17dc], R28 ;  /* 0x0017dc1c01007387 */ /* 0x0001e20000100800 */
[----:B------:R-:W-:Y:S01]  /*3ead0*/  IADD3 R20, P2, R20, UR8, RZ ;  /* 0x0000000814147c10 */ /* 0x000fe2000ff5e0ff */
[----:B------:R-:W-:Y:S02]  /*3eae0*/  STL [R1+0x17d4], R15 ;  /* 0x0017d40f01007387 */ /* 0x000fe40000100800 */
[--C-:B------:R-:W-:Y:S01]  /*3eaf0*/  IMAD.X R21, R21, 0x1, R0.reuse, P3 ;  /* 0x0000000115157824 */ /* 0x100fe200018e0600 */
[----:B---3--:R-:W-:Y:S01]  /*3eb00*/  IADD3 R22, P3, R22, UR8, RZ ;  /* 0x0000000816167c10 */ /* 0x008fe2000ff7e0ff */
[--C-:B------:R-:W-:Y:S01]  /*3eb10*/  IMAD.X R23, R23, 0x1, R0.reuse, P4 ;  /* 0x0000000117177824 */ /* 0x100fe200020e0600 */
[----:B------:R-:W-:Y:S01]  /*3eb20*/  IADD3 R3, P4, R3, UR8, RZ ;  /* 0x0000000803037c10 */ /* 0x000fe2000ff9e0ff */
[----:B0-----:R-:W3:Y:S01]  /*3eb30*/  LDL.LU R28, [R1+0x18f8] ;  /* 0x0018f800011c7983 */ /* 0x001ee20000300800 */
[----:B------:R-:W-:Y:S02]  /*3eb40*/  STL [R1+0x17a0], R26 ;  /* 0x0017a01a01007387 */ /* 0x000fe40000100800 */
[----:B------:R-:W-:Y:S02]  /*3eb50*/  STL [R1+0x17a8], R27 ;  /* 0x0017a81b01007387 */ /* 0x000fe40000100800 */
[----:B------:R-:W-:Y:S01]  /*3eb60*/  STL [R1+0x17f4], R20 ;  /* 0x0017f41401007387 */ /* 0x000fe20000100800 */
[----:B------:R-:W-:Y:S01]  /*3eb70*/  STL [R1+0x17b0], R21 ;  /* 0x0017b01501007387 */ /* 0x000fe20000100800 */
[----:B------:R-:W-:-:S02]  /*3eb80*/  IMAD.X R25, R25, 0x1, R0, P5 ;  /* 0x0000000119197824 */ /* 0x000fc400028e0600 */
[----:B------:R-:W-:Y:S02]  /*3eb90*/  STL [R1+0x1904], R22 ;  /* 0x0019041601007387 */ /* 0x000fe40000100800 */
[----:B------:R-:W4:Y:S01]  /*3eba0*/  LDL.LU R29, [R1+0x17d0] ;  /* 0x0017d000011d7983 */ /* 0x000f220000300800 */
[----:B------:R-:W-:Y:S01]  /*3ebb0*/  STL [R1+0x17b8], R23 ;  /* 0x0017b81701007387 */ /* 0x000fe20000100800 */
[----:B------:R-:W-:Y:S01]  /*3ebc0*/  IADD3 R2, P5, R2, UR8, RZ ;  /* 0x0000000802027c10 */ /* 0x000fe2000ffbe0ff */
[----:B------:R-:W-:Y:S02]  /*3ebd0*/  STL [R1+0x1900], R3 ;  /* 0x0019000301007387 */ /* 0x000fe40000100800 */
[----:B------:R-:W4:Y:S01]  /*3ebe0*/  LDL.LU R8, [R1+0x18f4] ;  /* 0x0018f40001087983 */ /* 0x000f220000300800 */
[----:B------:R-:W-:Y:S01]  /*3ebf0*/  STL [R1+0x17c0], R25 ;  /* 0x0017c01901007387 */ /* 0x000fe20000100800 */
[----:B------:R-:W4:Y:S02]  /*3ec00*/  LDL.LU R5, [R1+0x17d8] ;  /* 0x0017d80001057983 */ /* 0x000f240000300800 */
[----:B------:R-:W4:Y:S02]  /*3ec10*/  LDL.LU R13, [R1+0x18f0] ;  /* 0x0018f000010d7983 */ /* 0x000f240000300800 */
[----:B------:R0:W-:Y:S01]  /*3ec20*/  STL [R1+0x18fc], R2 ;  /* 0x0018fc0201007387 */ /* 0x0001e20000100800 */
[----:B------:R-:W4:Y:S01]  /*3ec30*/  LDL.LU R4, [R1+0x17f0] ;  /* 0x0017f00001047983 */ /* 0x000f220000300800 */
[----:B------:R-:W4:Y:S02]  /*3ec40*/  LDL.LU R11, [R1+0x18e8] ;  /* 0x0018e800010b7983 */ /* 0x000f240000300800 */
[----:B------:R-:W4:Y:S02]  /*3ec50*/  LDL.LU R10, [R1+0x17ec] ;  /* 0x0017ec00010a7983 */ /* 0x000f240000300800 */
[----:B------:R-:W4:Y:S01]  /*3ec60*/  LDL.LU R16, [R1+0x18e0] ;  /* 0x0018e00001107983 */ /* 0x000f220000300800 */
[----:B------:R-:W4:Y:S01]  /*3ec70*/  LDL.LU R17, [R1+0x17e8] ;  /* 0x0017e80001117983 */ /* 0x000f220000300800 */
[----:B------:R-:W4:Y:S03]  /*3ec80*/  LDL.LU R18, [R1+0x18d8] ;  /* 0x0018d80001127983 */ /* 0x000f260000300800 */
[----:B0-----:R-:W4:Y:S01]  /*3ec90*/  LDL.LU R2, [R1+0x17e4] ;  /* 0x0017e40001027983 */ /* 0x001f220000300800 */
[----:B------:R-:W4:Y:S02]  /*3eca0*/  LDL.LU R19, [R1+0x18d0] ;  /* 0x0018d00001137983 */ /* 0x000f240000300800 */
[----:B------:R-:W4:Y:S02]  /*3ecb0*/  LDL.LU R7, [R1+0x17e0] ;  /* 0x0017e00001077983 */ /* 0x000f240000300800 */
[----:B------:R-:W4:Y:S02]  /*3ecc0*/  LDL.LU R6, [R1+0x18c8] ;  /* 0x0018c80001067983 */ /* 0x000f240000300800 */
[----:B--2---:R-:W-:-:S05]  /*3ecd0*/  IMAD.X R24, R24, 0x1, R0, P6 ;  /* 0x0000000118187824 */ /* 0x004fca00030e0600 */
        /* <DEDUP_REMOVED lines=10> */
[----:B------:R-:W2:Y:S01]  /*3ed80*/  LDL.LU R22, [R1+0x18a0] ;  /* 0x0018a00001167983 */ /* 0x000ea20000300800 */
[----:B---3--:R-:W-:-:S05]  /*3ed90*/  IADD3 R28, P6, R28, UR8, RZ ;  /* 0x000000081c1c7c10 */ /* 0x008fca000ffde0ff */
[----:B------:R0:W-:Y:S01]  /*3eda0*/  STL [R1+0x18f8], R28 ;  /* 0x0018f81c01007387 */ /* 0x0001e20000100800 */
[----:B------:R-:W3:Y:S02]  /*3edb0*/  LDL.LU R23, [R1+0x18c4] ;  /* 0x0018c40001177983 */ /* 0x000ee40000300800 */
[----:B------:R-:W3:Y:S02]  /*3edc0*/  LDL.LU R3, [R1+0x1898] ;  /* 0x0018980001037983 */ /* 0x000ee40000300800 */
[----:B------:R-:W3:Y:S02]  /*3edd0*/  LDL.LU R25, [R1+0x18bc] ;  /* 0x0018bc0001197983 */ /* 0x000ee40000300800 */
[----:B----4-:R-:W-:Y:S01]  /*3ede0*/  IMAD.X R29, R29, 0x1, R0, P1 ;  /* 0x000000011d1d7824 */ /* 0x010fe200008e0600 */
[----:B------:R-:W-:Y:S02]  /*3edf0*/  IADD3 R8, P1, R8, UR8, RZ ;  /* 0x0000000808087c10 */ /* 0x000fe4000ff3e0ff */
[----:B------:R-:W-:Y:S01]  /*3ee00*/  IADD3.X R5, R5, UR5, RZ, P2, !PT ;  /* 0x0000000505057c10 */ /* 0x000fe200097fe4ff */
[----:B0-----:R-:W4:Y:S01]  /*3ee10*/  LDL.LU R28, [R1+0x1890] ;  /* 0x00189000011c7983 */ /* 0x001f220000300800 */
[----:B------:R-:W-:Y:S01]  /*3ee20*/  IADD3 R13, P2, R13, UR8, RZ ;  /* 0x000000080d0d7c10 */ /* 0x000fe2000ff5e0ff */
[----:B------:R-:W-:Y:S01]  /*3ee30*/  STL [R1+0x1a40], R0 ;  /* 0x001a400001007387 */ /* 0x000fe20000100800 */
[----:B------:R-:W-:Y:S01]  /*3ee40*/  IADD3.X R4, R4, UR5, RZ, P3, !PT ;  /* 0x0000000504047c10 */ /* 0x000fe20009ffe4ff */
[----:B------:R-:W-:Y:S01]  /*3ee50*/  STL [R1+0x17d0], R29 ;  /* 0x0017d01d01007387 */ /* 0x000fe20000100800 */
        /* <DEDUP_REMOVED lines=8> */
[----:B------:R-:W-:Y:S01]  /*3eee0*/  IADD3.X R17, R17, UR5, RZ, P5, !PT ;  /* 0x0000000511117c10 */ /* 0x000fe2000affe4ff */
[----:B------:R-:W-:Y:S02]  /*3eef0*/  STL [R1+0x18e8], R11 ;  /* 0x0018e80b01007387 */ /* 0x000fe40000100800 */
[----:B------:R-:W-:Y:S01]  /*3ef00*/  STL [R1+0x17ec], R10 ;  /* 0x0017ec0a01007387 */ /* 0x000fe20000100800 */
[----:B------:R-:W-:Y:S01]  /*3ef10*/  STL [R1+0x18e0], R16 ;  /* 0x0018e01001007387 */ /* 0x000fe20000100800 */
[----:B------:R0:W-:Y:S02]  /*3ef20*/  STL [R1+0x17e4], R2 ;  /* 0x0017e40201007387 */ /* 0x0001e40000100800 */
[----:B------:R-:W-:Y:S01]  /*3ef30*/  STL [R1+0x17e8], R17 ;  /* 0x0017e81101007387 */ /* 0x000fe20000100800 */
[----:B0-----:R-:W4:Y:S01]  /*3ef40*/  LDL.LU R2, [R1+0x18b4] ;  /* 0x0018b40001027983 */ /* 0x001f220000300800 */
[----:B------:R-:W-:-:S02]  /*3ef50*/  IADD3 R18, P5, R18, UR8, RZ ;  /* 0x0000000812127c10 */ /* 0x000fc4000ffbe0ff */
[----:B------:R-:W-:Y:S02]  /*3ef60*/  IADD3 R19, P6, R19, UR8, RZ ;  /* 0x0000000813137c10 */ /* 0x000fe4000ffde0ff */
[----:B------:R-:W-:Y:S01]  /*3ef70*/  IADD3.X R7, R7, UR5, RZ, P1, !PT ;  /* 0x0000000507077c10 */ /* 0x000fe20008ffe4ff */
[----:B------:R-:W-:Y:S01]  /*3ef80*/  IADD3 R6, P1, R6, UR8, RZ ;  /* 0x0000000806067c10 */ /* 0x000fe2000ff3e0ff */
[----:B------:R-:W-:Y:S01]  /*3ef90*/  STL [R1+0x18d8], R18 ;  /* 0x0018d81201007387 */ /* 0x000fe20000100800 */
[----:B------:R-:W-:Y:S02]  /*3efa0*/  STL [R1+0x18d0], R19 ;  /* 0x0018d01301007387 */ /* 0x000fe40000100800 */
[----:B------:R-:W-:Y:S02]  /*3efb0*/  STL [R1+0x17e0], R7 ;  /* 0x0017e00701007387 */ /* 0x000fe40000100800 */
[----:B------:R-:W-:Y:S01]  /*3efc0*/  STL [R1+0x18c8], R6 ;  /* 0x0018c80601007387 */ /* 0x000fe20000100800 */
[----:B--2---:R-:W-:Y:S01]  /*3efd0*/  IADD3.X R12, R12, UR5, RZ, P2, !PT ;  /* 0x000000050c0c7c10 */ /* 0x004fe200097fe4ff */
[----:B------:R-:W-:Y:S01]  /*3efe0*/  IADD3 R9, P2, R9, UR8, RZ ;  /* 0x0000000809097c10 */ /* 0x000fe2000ff5e0ff */
[----:B------:R-:W-:Y:S01]  /*3eff0*/  IADD3.X R14, R14, UR5, RZ, P3, !PT ;  /* 0x000000050e0e7c10 */ /* 0x000fe20009ffe4ff */
[----:B------:R-:W-:Y:S01]  /*3f000*/  IADD3 R15, P3, R15, UR8, RZ ;  /* 0x000000080f0f7c10 */ /* 0x000fe2000ff7e0ff */
[----:B------:R-:W-:Y:S01]  /*3f010*/  IADD3.X R26, R26, UR5, RZ, P4, !PT ;  /* 0x000000051a1a7c10 */ /* 0x000fe2000a7fe4ff */
[----:B------:R-:W-:Y:S01]  /*3f020*/  STL [R1+0x18ec], R12 ;  /* 0x0018ec0c01007387 */ /* 0x000fe20000100800 */
[----:B------:R-:W-:Y:S01]  /*3f030*/  STL [R1+0x18c0], R9 ;  /* 0x0018c00901007387 */ /* 0x000fe20000100800 */
[----:B------:R-:W-:-:S02]  /*3f040*/  IADD3.X R24, R24, UR5, RZ, P5, !PT ;  /* 0x0000000518187c10 */ /* 0x000fc4000affe4ff */
[----:B------:R-:W-:Y:S01]  /*3f050*/  IADD3 R27, P4, R27, UR8, RZ ;  /* 0x000000081b1b7c10 */ /* 0x000fe2000ff9e0ff */
[----:B------:R-:W-:Y:S01]  /*3f060*/  STL [R1+0x18e4], R14 ;  /* 0x0018e40e01007387 */ /* 0x000fe20000100800 */
[----:B------:R-:W-:Y:S01]  /*3f070*/  STL [R1+0x18b8], R15 ;  /* 0x0018b80f01007387 */ /* 0x000fe20000100800 */
[----:B------:R-:W-:Y:S01]  /*3f080*/  IADD3 R20, P5, R20, UR8, RZ ;  /* 0x0000000814147c10 */ /* 0x000fe2000ffbe0ff */
[----:B------:R0:W-:Y:S01]  /*3f090*/  STL [R1+0x18d4], R24 ;  /* 0x0018d41801007387 */ /* 0x0001e20000100800 */
[----:B------:R-:W-:Y:S01]  /*3f0a0*/  IADD3.X R21, R21, UR5, RZ, P6, !PT ;  /* 0x0000000515157c10 */ /* 0x000fe2000b7fe4ff */
[----:B------:R-:W-:Y:S01]  /*3f0b0*/  STL [R1+0x18dc], R26 ;  /* 0x0018dc1a01007387 */ /* 0x000fe20000100800 */
[----:B------:R-:W-:-:S03]  /*3f0c0*/  IADD3 R22, P6, R22, UR8, RZ ;  /* 0x0000000816167c10 */ /* 0x000fc6000ffde0ff */
[----:B0-----:R-:W2:Y:S01]  /*3f0d0*/  LDL.LU R24, [R1+0x1888] ;  /* 0x0018880001187983 */ /* 0x001ea20000300800 */
[----:B---3--:R-:W-:Y:S01]  /*3f0e0*/  IADD3.X R23, R23, UR5, RZ, P1, !PT ;  /* 0x0000000517177c10 */ /* 0x008fe20008ffe4ff */
[----:B------:R-:W-:Y:S02]  /*3f0f0*/  STL [R1+0x18b0], R27 ;  /* 0x0018b01b01007387 */ /* 0x000fe40000100800 */
[----:B------:R-:W-:Y:S01]  /*3f100*/  STL [R1+0x18a8], R20 ;  /* 0x0018a81401007387 */ /* 0x000fe20000100800 */
[----:B------:R-:W-:Y:S01]  /*3f110*/  IADD3 R3, P1, R3, UR8, RZ ;  /* 0x0000000803037c10 */ /* 0x000fe2000ff3e0ff */
[----:B------:R-:W-:Y:S01]  /*3f120*/  STL [R1+0x18cc], R21 ;  /* 0x0018cc1501007387 */ /* 0x000fe20000100800 */
[----:B------:R-:W-:Y:S01]  /*3f130*/  IADD3.X R25, R25, UR5, RZ, P2, !PT ;  /* 0x0000000519197c10 */ /* 0x000fe200097fe4ff */
[----:B------:R-:W-:Y:S02]  /*3f140*/  STL [R1+0x18a0], R22 ;  /* 0x0018a01601007387 */ /* 0x000fe40000100800 */
[----:B------:R-:W-:Y:S01]  /*3f150*/  STL [R1+0x18c4], R23 ;  /* 0x0018c41701007387 */ /* 0x000fe20000100800 */
[----:B----4-:R-:W-:Y:S01]  /*3f160*/  IADD3 R28, P2, R28, UR8, RZ ;  /* 0x000000081c1c7c10 */ /* 0x010fe2000ff5e0ff */
[----:B------:R-:W3:Y:S01]  /*3f170*/  LDL.LU R0, [R1+0x18ac] ;  /* 0x0018ac0001007983 */ /* 0x000ee20000300800 */
[----:B------:R-:W-:Y:S02]  /*3f180*/  STL [R1+0x1898], R3 ;  /* 0x0018980301007387 */ /* 0x000fe40000100800 */
        /* <DEDUP_REMOVED lines=12> */
[----:B0-----:R-:W4:Y:S02]  /*3f250*/  LDL.LU R28, [R1+0x1858] ;  /* 0x00185800011c7983 */ /* 0x001f240000300800 */
[----:B------:R-:W4:Y:S01]  /*3f260*/  LDL.LU R19, [R1+0x187c] ;  /* 0x00187c0001137983 */ /* 0x000f220000300800 */
[----:B------:R-:W4:Y:S01]  /*3f270*/  LDL.LU R7, [R1+0x1850] ;  /* 0x0018500001077983 */ /* 0x000f220000300800 */
[----:B------:R-:W4:Y:S01]  /*3f280*/  LDL.LU R6, [R1+0x1874] ;  /* 0x0018740001067983 */ /* 0x000f220000300800 */
[----:B------:R-:W-:-:S05]  /*3f290*/  IADD3.X R2, R2, UR5, RZ, P3, !PT ;  /* 0x0000000502027c10 */ /* 0x000fca0009ffe4ff */
[----:B------:R0:W-:Y:S01]  /*3f2a0*/  STL [R1+0x18b4], R2 ;  /* 0x0018b40201007387 */ /* 0x0001e20000100800 */
[----:B------:R-:W4:Y:S02]  /*3f2b0*/  LDL.LU R12, [R1+0x1848] ;  /* 0x00184800010c7983 */ /* 0x000f240000300800 */
        /* <DEDUP_REMOVED lines=9> */
[----:B--2---:R-:W-:-:S05]  /*3f350*/  IADD3 R24, P3, R24, UR8, RZ ;  /* 0x0000000818187c10 */ /* 0x004fca000ff7e0ff */
[----:B------:R0:W-:Y:S01]  /*3f360*/  STL [R1+0x1888], R24 ;  /* 0x0018881801007387 */ /* 0x0001e20000100800 */
[----:B------:R-:W2:Y:S02]  /*3f370*/  LDL.LU R23, [R1+0x1820] ;  /* 0x0018200001177983 */ /* 0x000ea40000300800 */
[----:B------:R-:W2:Y:S02]  /*3f380*/  LDL.LU R3, [R1+0x1844] ;  /* 0x0018440001037983 */ /* 0x000ea40000300800 */
[----:B------:R-:W2:Y:S01]  /*3f390*/  LDL.LU R25, [R1+0x1818] ;  /* 0x0018180001197983 */ /* 0x000ea20000300800 */
[----:B---3--:R-:W-:Y:S02]  /*3f3a0*/  IADD3.X R0, R0, UR5, RZ, P4, !PT ;  /* 0x0000000500007c10 */ /* 0x008fe4000a7fe4ff */
[----:B----4-:R-:W-:Y:S02]  /*3f3b0*/  IADD3 R29, P4, R29, UR8, RZ ;  /* 0x000000081d1d7c10 */ /* 0x010fe4000ff9e0ff */
[----:B------:R-:W-:Y:S01]  /*3f3c0*/  IADD3.X R8, R8, UR5, RZ, P5, !PT ;  /* 0x0000000508087c10 */ /* 0x000fe2000affe4ff */
[----:B0-----:R-:W3:Y:S01]  /*3f3d0*/  LDL.LU R24, [R1+0x183c] ;  /* 0x00183c0001187983 */ /* 0x001ee20000300800 */
[----:B------:R-:W-:-:S02]  /*3f3e0*/  IADD3 R5, P5, R5, UR8, RZ ;  /* 0x0000000805057c10 */ /* 0x000fc4000ffbe0ff */
        /* <DEDUP_REMOVED lines=8> */
[----:B------:R-:W-:Y:S02]  /*3f470*/  IADD3.X R16, R16, UR5, RZ, P2, !PT ;  /* 0x0000000510107c10 */ /* 0x000fe400097fe4ff */
[----:B------:R-:W-:Y:S01]  /*3f480*/  IADD3.X R18, R18, UR5, RZ, P3, !PT ;  /* 0x0000000512127c10 */ /* 0x000fe20009ffe4ff */
[----:B------:R-:W-:Y:S01]  /*3f490*/  STL [R1+0x189c], R13 ;  /* 0x00189c0d01007387 */ /* 0x000fe20000100800 */
[----:B------:R-:W-:Y:S01]  /*3f4a0*/  IADD3 R28, P3, R28, UR8, RZ ;  /* 0x000000081c1c7c10 */ /* 0x000fe2000ff7e0ff */
[----:B------:R-:W-:Y:S01]  /*3f4b0*/  STL [R1+0x1870], R4 ;  /* 0x0018700401007387 */ /* 0x000fe20000100800 */
[----:B------:R-:W-:Y:S01]  /*3f4c0*/  IADD3 R17, P2, R17, UR8, RZ ;  /* 0x0000000811117c10 */ /* 0x000fe2000ff5e0ff */
[----:B------:R-:W-:Y:S02]  /*3f4d0*/  STL [R1+0x1894], R11 ;  /* 0x0018940b01007387 */ /* 0x000fe40000100800 */
[----:B------:R-:W-:Y:S01]  /*3f4e0*/  STL [R1+0x1868], R10 ;  /* 0x0018680a01007387 */ /* 0x000fe20000100800 */
[----:B------:R-:W-:Y:S01]  /*3f4f0*/  STL [R1+0x188c], R16 ;  /* 0x00188c1001007387 */ /* 0x000fe20000100800 */
[----:B------:R0:W-:Y:S02]  /*3f500*/  STL [R1+0x1858], R28 ;  /* 0x0018581c01007387 */ /* 0x0001e40000100800 */
[----:B------:R-:W-:Y:S01]  /*3f510*/  STL [R1+0x1860], R17 ;  /* 0x0018601101007387 */ /* 0x000fe20000100800 */
[----:B------:R-:W-:Y:S01]  /*3f520*/  IADD3.X R19, R19, UR5, RZ, P4, !PT ;  /* 0x0000000513137c10 */ /* 0x000fe2000a7fe4ff */
[----:B------:R-:W-:Y:S01]  /*3f530*/  IADD3 R7, P4, R7, UR8, RZ ;  /* 0x0000000807077c10 */ /* 0x000fe2000ff9e0ff */
[----:B------:R-:W-:-:S02]  /*3f540*/  IADD3.X R6, R6, UR5, RZ, P5, !PT ;  /* 0x0000000506067c10 */ /* 0x000fc4000affe4ff */
[----:B------:R-:W-:Y:S01]  /*3f550*/  IADD3 R12, P5, R12, UR8, RZ ;  /* 0x000000080c0c7c10 */ /* 0x000fe2000ffbe0ff */
[----:B0-----:R-:W4:Y:S01]  /*3f560*/  LDL.LU R28, [R1+0x190c] ;  /* 0x00190c00011c7983 */ /* 0x001f220000300800 */
        /* <DEDUP_REMOVED lines=16> */
[----:B0-----:R-:W4:Y:S01]  /*3f670*/  LDL.LU R2, [R1+0x1834] ;  /* 0x0018340001027983 */ /* 0x001f220000300800 */
[----:B------:R-:W-:Y:S01]  /*3f680*/  IADD3.X R20, R20, UR5, RZ, P3, !PT ;  /* 0x0000000514147c10 */ /* 0x000fe20009ffe4ff */
[----:B------:R-:W-:Y:S01]  /*3f690*/  IADD3 R21, P3, R21, UR8, RZ ;  /* 0x0000000815157c10 */ /* 0x000fe2000ff7e0ff */
[----:B------:R-:W-:Y:S01]  /*3f6a0*/  IADD3.X R22, R22, UR5, RZ, P4, !PT ;  /* 0x0000000516167c10 */ /* 0x000fe2000a7fe4ff */
[----:B------:R-:W-:Y:S02]  /*3f6b0*/  STL [R1+0x185c], R27 ;  /* 0x00185c1b01007387 */ /* 0x000fe40000100800 */
[----:B------:R-:W-:Y:S02]  /*3f6c0*/  STL [R1+0x1854], R20 ;  /* 0x0018541401007387 */ /* 0x000fe40000100800 */
[----:B------:R-:W-:Y:S01]  /*3f6d0*/  STL [R1+0x1828], R21 ;  /* 0x0018281501007387 */ /* 0x000fe20000100800 */
[----:B------:R0:W-:Y:S01]  /*3f6e0*/  STL [R1+0x184c], R22 ;  /* 0x00184c1601007387 */ /* 0x0001e20000100800 */
[----:B--2---:R-:W-:-:S02]  /*3f6f0*/  IADD3 R23, P4, R23, UR8, RZ ;  /* 0x0000000817177c10 */ /* 0x004fc4000ff9e0ff */
[----:B------:R-:W-:Y:S01]  /*3f700*/  IADD3.X R3, R3, UR5, RZ, P5, !PT ;  /* 0x0000000503037c10 */ /* 0x000fe2000affe4ff */
[----:B------:R-:W-:Y:S02]  /*3f710*/  IADD3 R25, P5, R25, UR8, RZ ;  /* 0x0000000819197c10 */ /* 0x000fe4000ffbe0ff */
[----:B------:R1:W-:Y:S01]  /*3f720*/  STL [R1+0x1820], R23 ;  /* 0x0018201701007387 */ /* 0x0003e20000100800 */
[----:B------:R-:W2:Y:S02]  /*3f730*/  LDL.LU R0, [R1+0x1914] ;  /* 0x0019140001007983 */ /* 0x000ea40000300800 */
[----:B------:R0:W-:Y:S02]  /*3f740*/  STL [R1+0x1844], R3 ;  /* 0x0018440301007387 */ /* 0x0001e40000100800 */
[----:B------:R-:W2:Y:S01]  /*3f750*/  LDL.LU R29, [R1+0x182c] ;  /* 0x00182c00011d7983 */ /* 0x000ea20000300800 */
[----:B---3--:R-:W-:Y:S01]  /*3f760*/  IADD3.X R24, R24, UR5, RZ, P6, !PT ;  /* 0x0000000518187c10 */ /* 0x008fe2000b7fe4ff */
[----:B------:R3:W-:Y:S01]  /*3f770*/  STL [R1+0x1818], R25 ;  /* 0x0018181901007387 */ /* 0x0007e20000100800 */
[----:B------:R-:W2:Y:S03]  /*3f780*/  LDL.LU R8, [R1+0x191c] ;  /* 0x00191c0001087983 */ /* 0x000ea60000300800 */
[----:B------:R1:W-:Y:S01]  /*3f790*/  STL [R1+0x183c], R24 ;  /* 0x00183c1801007387 */ /* 0x0003e20000100800 */
        /* <DEDUP_REMOVED lines=8> */
[----:B0-----:R-:W2:Y:S02]  /*3f820*/  LDL.LU R22, [R1+0x180c] ;  /* 0x00180c0001167983 */ /* 0x001ea40000300800 */
[----:B------:R-:W2:Y:S02]  /*3f830*/  LDL.LU R19, [R1+0x1944] ;  /* 0x0019440001137983 */ /* 0x000ea40000300800 */
[----:B------:R-:W2:Y:S01]  /*3f840*/  LDL.LU R7, [R1+0x1808] ;  /* 0x0018080001077983 */ /* 0x000ea20000300800 */
[----:B------:R-:W2:Y:S01]  /*3f850*/  LDL.LU R6, [R1+0x194c] ;  /* 0x00194c0001067983 */ /* 0x000ea20000300800 */
[----:B----4-:R-:W-:-:S05]  /*3f860*/  IADD3 R28, P6, R28, UR8, RZ ;  /* 0x000000081c1c7c10 */ /* 0x010fca000ffde0ff */
[----:B------:R0:W-:Y:S01]  /*3f870*/  STL [R1+0x190c], R28 ;  /* 0x00190c1c01007387 */ /* 0x0001e20000100800 */
[----:B------:R-:W4:Y:S02]  /*3f880*/  LDL.LU R12, [R1+0x1804] ;  /* 0x00180400010c7983 */ /* 0x000f240000300800 */
[----:B------:R-:W4:Y:S02]  /*3f890*/  LDL.LU R9, [R1+0x1954] ;  /* 0x0019540001097983 */ /* 0x000f240000300800 */
[----:B------:R-:W4:Y:S01]  /*3f8a0*/  LDL.LU R14, [R1+0x1800] ;  /* 0x00180000010e7983 */ /* 0x000f220000300800 */
[----:B------:R-:W4:Y:S01]  /*3f8b0*/  LDL.LU R15, [R1+0x195c] ;  /* 0x00195c00010f7983 */ /* 0x000f220000300800 */
[----:B------:R-:W4:Y:S02]  /*3f8c0*/  LDL.LU R26, [R1+0x17fc] ;  /* 0x0017fc00011a7983 */ /* 0x000f240000300800 */
[----:B------:R-:W4:Y:S02]  /*3f8d0*/  LDL.LU R27, [R1+0x1964] ;  /* 0x00196400011b7983 */ /* 0x000f240000300800 */
[----:B-1----:R-:W4:Y:S01]  /*3f8e0*/  LDL.LU R23, [R1+0x17f8] ;  /* 0x0017f80001177983 */ /* 0x002f220000300800 */
[----:B------:R-:W4:Y:S01]  /*3f8f0*/  LDL.LU R20, [R1+0x196c] ;  /* 0x00196c0001147983 */ /* 0x000f220000300800 */
[----:B------:R-:W4:Y:S02]  /*3f900*/  LDL.LU R21, [R1+0x1908] ;  /* 0x0019080001157983 */ /* 0x000f240000300800 */
[----:B------:R-:W4:Y:S01]  /*3f910*/  LDL.LU R3, [R1+0x1974] ;  /* 0x0019740001037983 */ /* 0x000f220000300800 */
[----:B------:R-:W-:-:S05]  /*3f920*/  IADD3.X R2, R2, UR5, RZ, P1, !PT ;  /* 0x0000000502027c10 */ /* 0x000fca0008ffe4ff */
[----:B------:R1:W-:Y:S01]  /*3f930*/  STL [R1+0x1834], R2 ;  /* 0x0018340201007387 */ /* 0x0003e20000100800 */
[----:B---3--:R-:W3:Y:S02]  /*3f940*/  LDL.LU R25, [R1+0x1910] ;  /* 0x0019100001197983 */ /* 0x008ee40000300800 */
[----:B------:R-:W3:Y:S02]  /*3f950*/  LDL.LU R24, [R1+0x197c] ;  /* 0x00197c0001187983 */ /* 0x000ee40000300800 */
[----:B0-----:R-:W3:Y:S01]  /*3f960*/  LDL.LU R28, [R1+0x1918] ;  /* 0x00191800011c7983 */ /* 0x001ee20000300800 */
[----:B-1----:R-:W3:Y:S01]  /*3f970*/  LDL.LU R2, [R1+0x1984] ;  /* 0x0019840001027983 */ /* 0x002ee20000300800 */
[----:B--2---:R-:W-:Y:S02]  /*3f980*/  IADD3 R0, P1, R0, UR8, RZ ;  /* 0x0000000800007c10 */ /* 0x004fe4000ff3e0ff */
[----:B------:R-:W-:Y:S02]  /*3f990*/  IADD3.X R29, R29, UR5, RZ, P2, !PT ;  /* 0x000000051d1d7c10 */ /* 0x000fe400097fe4ff */
[----:B------:R-:W-:Y:S01]  /*3f9a0*/  IADD3 R8, P2, R8, UR8, RZ ;  /* 0x0000000808087c10 */ /* 0x000fe2000ff5e0ff */
[----:B------:R-:W-:Y:S01]  /*3f9b0*/  STL [R1+0x1914], R0 ;  /* 0x0019140001007387 */ /* 0x000fe20000100800 */
[----:B------:R-:W-:Y:S01]  /*3f9c0*/  IADD3.X R5, R5, UR5, RZ, P3, !PT ;  /* 0x0000000505057c10 */ /* 0x000fe20009ffe4ff */
[----:B------:R-:W-:Y:S01]  /*3f9d0*/  IADD3 R13, P3, R13, UR8, RZ ;  /* 0x000000080d0d7c10 */ /* 0x000fe2000ff7e0ff */
        /* <DEDUP_REMOVED lines=11> */
[----:B------:R-:W-:Y:S01]  /*3fa90*/  STL [R1+0x192c], R11 ;  /* 0x00192c0b01007387 */ /* 0x000fe20000100800 */
        /* <DEDUP_REMOVED lines=9> */
[----:B----4-:R-:W-:-:S03]  /*3fb30*/  IADD3.X R12, R12, UR5, RZ, P3, !PT ;  /* 0x000000050c0c7c10 */ /* 0x010fc60009ffe4ff */
[----:B------:R-:W-:Y:S01]  /*3fb40*/  STL [R1+0x193c], R18 ;  /* 0x00193c1201007387 */ /* 0x000fe20000100800 */
[----:B------:R-:W-:-:S03]  /*3fb50*/  IADD3 R9, P3, R9, UR8, RZ ;  /* 0x0000000809097c10 */ /* 0x000fc6000ff7e0ff */
        /* <DEDUP_REMOVED lines=10> */
[----:B------:R-:W-:Y:S02]  /*3fc00*/  STL [R1+0x1800], R14 ;  /* 0x0018000e01007387 */ /* 0x000fe40000100800 */
[----:B------:R-:W-:Y:S01]  /*3fc10*/  STL [R1+0x195c], R15 ;  /* 0x00195c0f01007387 */ /* 0x000fe20000100800 */
[----:B------:R-:W-:Y:S01]  /*3fc20*/  IADD3 R20, P6, R20, UR8, RZ ;  /* 0x0000000814147c10 */ /* 0x000fe2000ffde0ff */
[----:B------:R0:W-:Y:S01]  /*3fc30*/  STL [R1+0x17f8], R23 ;  /* 0x0017f81701007387 */ /* 0x0001e20000100800 */
[----:B------:R-:W-:Y:S01]  /*3fc40*/  IADD3.X R21, R21, UR5, RZ, P1, !PT ;  /* 0x0000000515157c10 */ /* 0x000fe20008ffe4ff */
[----:B------:R-:W-:Y:S01]  /*3fc50*/  STL [R1+0x17fc], R26 ;  /* 0x0017fc1a01007387 */ /* 0x000fe20000100800 */
[----:B------:R-:W-:-:S02]  /*3fc60*/  IADD3 R3, P1, R3, UR8, RZ ;  /* 0x0000000803037c10 */ /* 0x000fc4000ff3e0ff */
[----:B---3--:R-:W-:Y:S01]  /*3fc70*/  IADD3.X R25, R25, UR5, RZ, P2, !PT ;  /* 0x0000000519197c10 */ /* 0x008fe200097fe4ff */
[----:B0-----:R-:W3:Y:S01]  /*3fc80*/  LDL.LU R23, [R1+0x198c] ;  /* 0x00198c0001177983 */ /* 0x001ee20000300800 */
[----:B------:R-:W-:Y:S02]  /*3fc90*/  STL [R1+0x1964], R27 ;  /* 0x0019641b01007387 */ /* 0x000fe40000100800 */
[----:B------:R-:W-:Y:S01]  /*3fca0*/  STL [R1+0x196c], R20 ;  /* 0x00196c1401007387 */ /* 0x000fe20000100800 */
[----:B------:R-:W-:Y:S01]  /*3fcb0*/  IADD3 R24, P2, R24, UR8, RZ ;  /* 0x0000000818187c10 */ /* 0x000fe2000ff5e0ff */
[----:B------:R-:W-:Y:S01]  /*3fcc0*/  STL [R1+0x1908], R21 ;  /* 0x0019081501007387 */ /* 0x000fe20000100800 */
[----:B------:R-:W-:Y:S01]  /*3fcd0*/  IADD3.X R28, R28, UR5, RZ, P3, !PT ;  /* 0x000000051c1c7c10 */ /* 0x000fe20009ffe4ff */
[----:B------:R0:W-:Y:S02]  /*3fce0*/  STL [R1+0x1974], R3 ;  /* 0x0019740301007387 */ /* 0x0001e40000100800 */
[----:B------:R1:W-:Y:S01]  /*3fcf0*/  STL [R1+0x1910], R25 ;  /* 0x0019101901007387 */ /* 0x0003e20000100800 */
[----:B------:R-:W-:Y:S01]  /*3fd00*/  IADD3 R2, P3, R2, UR8, RZ ;  /* 0x0000000802027c10 */ /* 0x000fe2000ff7e0ff */
[----:B------:R-:W4:Y:S01]  /*3fd10*/  LDL.LU R0, [R1+0x1928] ;  /* 0x0019280001007983 */ /* 0x000f220000300800 */
[----:B------:R1:W-:Y:S02]  /*3fd20*/  STL [R1+0x197c], R24 ;  /* 0x00197c1801007387 */ /* 0x0003e40000100800 */
[----:B------:R-:W4:Y:S02]  /*3fd30*/  LDL.LU R10, [R1+0x1994] ;  /* 0x00199400010a7983 */ /* 0x000f240000300800 */
[----:B------:R1:W-:Y:S01]  /*3fd40*/  STL [R1+0x1918], R28 ;  /* 0x0019181c01007387 */ /* 0x0003e20000100800 */
[----:B------:R-:W4:Y:S01]  /*3fd50*/  LDL.LU R11, [R1+0x1930] ;  /* 0x00193000010b7983 */ /* 0x000f220000300800 */
[----:B------:R1:W-:Y:S02]  /*3fd60*/  STL [R1+0x1984], R2 ;  /* 0x0019840201007387 */ /* 0x0003e40000100800 */
[----:B------:R-:W4:Y:S02]  /*3fd70*/  LDL.LU R7, [R1+0x199c] ;  /* 0x00199c0001077983 */ /* 0x000f240000300800 */
[----:B------:R-:W4:Y:S01]  /*3fd80*/  LDL.LU R6, [R1+0x1938] ;  /* 0x0019380001067983 */ /* 0x000f220000300800 */
[----:B------:R-:W4:Y:S01]  /*3fd90*/  LDL.LU R12, [R1+0x19a4] ;  /* 0x0019a400010c7983 */ /* 0x000f220000300800 */
[----:B------:R-:W4:Y:S02]  /*3fda0*/  LDL.LU R9, [R1+0x1940] ;  /* 0x0019400001097983 */ /* 0x000f240000300800 */
[----:B0-----:R-:W4:Y:S02]  /*3fdb0*/  LDL.LU R3, [R1+0x19ac] ;  /* 0x0019ac0001037983 */ /* 0x001f240000300800 */
[----:B-1----:R-:W4:Y:S01]  /*3fdc0*/  LDL.LU R25, [R1+0x1948] ;  /* 0x0019480001197983 */ /* 0x002f220000300800 */
[----:B------:R-:W4:Y:S01]  /*3fdd0*/  LDL.LU R24, [R1+0x19b4] ;  /* 0x0019b40001187983 */ /* 0x000f220000300800 */
[----:B------:R-:W4:Y:S02]  /*3fde0*/  LDL.LU R28, [R1+0x1950] ;  /* 0x00195000011c7983 */ /* 0x000f240000300800 */
[----:B------:R-:W4:Y:S02]  /*3fdf0*/  LDL.LU R2, [R1+0x19bc] ;  /* 0x0019bc0001027983 */ /* 0x000f240000300800 */
[----:B------:R-:W4:Y:S01]  /*3fe00*/  LDL.LU R29, [R1+0x19d8] ;  /* 0x0019d800011d7983 */ /* 0x000f220000300800 */
[----:B------:R-:W4:Y:S01]  /*3fe10*/  LDL.LU R8, [R1+0x1960] ;  /* 0x0019600001087983 */ /* 0x000f220000300800 */
[----:B------:R-:W4:Y:S01]  /*3fe20*/  LDL.LU R5, [R1+0x19d4] ;  /* 0x0019d40001057983 */ /* 0x000f220000300800 */
[----:B--2---:R-:W-:-:S05]  /*3fe30*/  IADD3.X R22, R22, UR5, RZ, P4, !PT ;  /* 0x0000000516167c10 */ /* 0x004fca000a7fe4ff */
        /* <DEDUP_REMOVED lines=10> */
[----:B------:R-:W2:Y:S01]  /*3fee0*/  LDL.LU R27, [R1+0x1990] ;  /* 0x00199000011b7983 */ /* 0x000ea20000300800 */
[----:B---3--:R-:W-:-:S05]  /*3fef0*/  IADD3 R23, P4, R23, UR8, RZ ;  /* 0x0000000817177c10 */ /* 0x008fca000ff9e0ff */
[----:B------:R1:W-:Y:S01]  /*3ff00*/  STL [R1+0x198c], R23 ;  /* 0x00198c1701007387 */ /* 0x0003e20000100800 */
[----:B------:R-:W3:Y:S02]  /*3ff10*/  LDL.LU R20, [R1+0x1998] ;  /* 0x0019980001147983 */ /* 0x000ee40000300800 */
[----:B------:R-:W2:Y:S02]  /*3ff20*/  LDL.LU R21, [R1+0x19a0] ;  /* 0x0019a00001157983 */ /* 0x000ea40000300800 */
[----:B0-----:R-:W2:Y:S01]  /*3ff30*/  LDL.LU R22, [R1+0x19a8] ;  /* 0x0019a80001167983 */ /* 0x001ea20000300800 */
[----:B----4-:R-:W-:Y:S02]  /*3ff40*/  IADD3.X R0, R0, UR5, RZ, P5, !PT ;  /* 0x0000000500007c10 */ /* 0x010fe4000affe4ff */
[----:B------:R-:W-:Y:S02]  /*3ff50*/  IADD3 R10, P5, R10, UR8, RZ ;  /* 0x000000080a0a7c10 */ /* 0x000fe4000ffbe0ff */
[----:B------:R-:W-:Y:S01]  /*3ff60*/  IADD3.X R11, R11, UR5, RZ, P6, !PT ;  /* 0x000000050b0b7c10 */ /* 0x000fe2000b7fe4ff */
[----:B-1----:R-:W4:Y:S01]  /*3ff70*/  LDL.LU R23, [R1+0x19b0] ;  /* 0x0019b00001177983 */ /* 0x002f220000300800 */
[----:B------:R0:W-:Y:S01]  /*3ff80*/  STL [R1+0x1928], R0 ;  /* 0x0019280001007387 */ /* 0x0001e20000100800 */
[----:B------:R-:W-:-:S02]  /*3ff90*/  IADD3 R7, P6, R7, UR8, RZ ;  /* 0x0000000807077c10 */ /* 0x000fc4000ffde0ff */
[----:B------:R-:W-:Y:S01]  /*3ffa0*/  IADD3.X R6, R6, UR5, RZ, P1, !PT ;  /* 0x0000000506067c10 */ /* 0x000fe20008ffe4ff */
[----:B------:R-:W-:Y:S01]  /*3ffb0*/  IADD3 R12, P1, R12, UR8, RZ ;  /* 0x000000080c0c7c10 */ /* 0x000fe2000ff3e0ff */
[----:B------:R-:W-:Y:S01]  /*3ffc0*/  IADD3.X R9, R9, UR5, RZ, P2, !PT ;  /* 0x0000000509097c10 */ /* 0x000fe200097fe4ff */
[----:B0-----:R0:W5:Y:S01]  /*3ffd0*/  LDL.LU R0, [R1+0x1a40] ;  /* 0x001a400001007983 */ /* 0x0011620000300800 */
[----:B------:R1:W-:Y:S01]  /*3ffe0*/  STL [R1+0x1994], R10 ;  /* 0x0019940a01007387 */ /* 0x0003e20000100800 */
[----:B------:R-:W-:Y:S02]  /*3fff0*/  IADD3 R3, P2, R3, UR8, RZ ;  /* 0x0000000803037c10 */ /* 0x000fe4000ff5e0ff */
[----:B------:R-:W-:Y:S01]  /*40000*/  IADD3.X R25, R25, UR5, RZ, P3, !PT ;  /* 0x0000000519197c10 */ /* 0x000fe20009ffe4ff */
[----:B-1----:R0:W5:Y:S01]  /*40010*/  LDL.LU R10, [R1+0x1a3c] ;  /* 0x001a3c00010a7983 */ /* 0x0021620000300800 */
[----:B------:R1:W-:Y:S01]  /*40020*/  STL [R1+0x1930], R11 ;  /* 0x0019300b01007387 */ /* 0x0003e20000100800 */
[----:B------:R-:W-:-:S02]  /*40030*/  IADD3 R24, P3, R24, UR8, RZ ;  /* 0x0000000818187c10 */ /* 0x000fc4000ff7e0ff */
[----:B-1----:R0:W5:Y:S01]  /*40040*/  LDL.LU R11, [R1+0x1a38] ;  /* 0x001a3800010b7983 */ /* 0x0021620000300800 */
[----:B------:R1:W-:Y:S01]  /*40050*/  STL [R1+0x199c], R7 ;  /* 0x00199c0701007387 */ /* 0x0003e20000100800 */
[----:B------:R-:W-:Y:S02]  /*40060*/  IADD3.X R28, R28, UR5, RZ, P4, !PT ;  /* 0x000000051c1c7c10 */ /* 0x000fe4000a7fe4ff */
[----:B-1----:R-:W2:Y:S01]  /*40070*/  LDL.LU R7, [R1+0x1a34] ;  /* 0x001a340001077983 */ /* 0x002ea20000300800 */
[----:B------:R1:W-:Y:S01]  /*40080*/  STL [R1+0x1938], R6 ;  /* 0x0019380601007387 */ /* 0x0003e20000100800 */
[----:B------:R-:W-:Y:S02]  /*40090*/  IADD3 R2, P4, R2, UR8, RZ ;  /* 0x0000000802027c10 */ /* 0x000fe4000ff9e0ff */
[----:B-1----:R-:W2:Y:S01]  /*400a0*/  LDL.LU R6, [R1+0x1a30] ;  /* 0x001a300001067983 */ /* 0x002ea20000300800 */
[----:B------:R1:W-:Y:S03]  /*400b0*/  STL [R1+0x19a4], R12 ;  /* 0x0019a40c01007387 */ /* 0x0003e60000100800 */
[----:B-1----:R-:W2:Y:S01]  /*400c0*/  LDL.LU R12, [R1+0x1a2c] ;  /* 0x001a2c00010c7983 */ /* 0x002ea20000300800 */
[----:B------:R1:W-:Y:S03]  /*400d0*/  STL [R1+0x1940], R9 ;  /* 0x0019400901007387 */ /* 0x0003e60000100800 */
[----:B-1----:R-:W2:Y:S01]  /*400e0*/  LDL.LU R9, [R1+0x1a28] ;  /* 0x001a280001097983 */ /* 0x002ea20000300800 */
[----:B------:R1:W-:Y:S03]  /*400f0*/  STL [R1+0x19ac], R3 ;  /* 0x0019ac0301007387 */ /* 0x0003e60000100800 */
[----:B-1----:R0:W5:Y:S01]  /*40100*/  LDL.LU R3, [R1+0x1a24] ;  /* 0x001a240001037983 */ /* 0x0021620000300800 */
[----:B------:R1:W-:Y:S03]  /*40110*/  STL [R1+0x1948], R25 ;  /* 0x0019481901007387 */ /* 0x0003e60000100800 */
[----:B-1----:R0:W5:Y:S01]  /*40120*/  LDL.LU R25, [R1+0x1a20] ;  /* 0x001a200001197983 */ /* 0x0021620000300800 */
[----:B------:R1:W-:Y:S03]  /*40130*/  STL [R1+0x19b4], R24 ;  /* 0x0019b41801007387 */ /* 0x0003e60000100800 */
[----:B-1----:R0:W5:Y:S01]  /*40140*/  LDL.LU R24, [R1+0x1a1c] ;  /* 0x001a1c0001187983 */ /* 0x0021620000300800 */
[----:B------:R1:W-:Y:S03]  /*40150*/  STL [R1+0x1950], R28 ;  /* 0x0019501c01007387 */ /* 0x0003e60000100800 */
[----:B-1----:R0:W5:Y:S01]  /*40160*/  LDL.LU R28, [R1+0x1a18] ;  /* 0x001a1800011c7983 */ /* 0x0021620000300800 */
[----:B------:R1:W-:Y:S03]  /*40170*/  STL [R1+0x19bc], R2 ;  /* 0x0019bc0201007387 */ /* 0x0003e60000100800 */
[----:B-1----:R-:W2:Y:S01]  /*40180*/  LDL.LU R2, [R1+0x1a14] ;  /* 0x001a140001027983 */ /* 0x002ea20000300800 */
[----:B------:R-:W-:-:S02]  /*40190*/  IADD3.X R8, R8, UR5, RZ, P6, !PT ;  /* 0x0000000508087c10 */ /* 0x000fc4000b7fe4ff */
[----:B--2---:R-:W-:-:S05]  /*401a0*/  IADD3.X R2, R2, UR5, RZ, P5, !PT ;  /* 0x0000000502027c10 */ /* 0x004fca000affe4ff */
[----:B------:R1:W-:Y:S04]  /*401b0*/  STL [R1+0x1958], R2 ;  /* 0x0019580201007387 */ /* 0x0003e80000100800 */
[----:B-1----:R-:W2:Y:S01]  /*401c0*/  LDL.LU R2, [R1+0x1a10] ;  /* 0x001a100001027983 */ /* 0x002ea20000300800 */
[----:B------:R-:W-:Y:S02]  /*401d0*/  IADD3 R29, P5, R29, UR8, RZ ;  /* 0x000000081d1d7c10 */ /* 0x000fe4000ffbe0ff */
[----:B------:R-:W-:Y:S02]  /*401e0*/  IADD3 R5, P6, R5, UR8, RZ ;  /* 0x0000000805057c10 */ /* 0x000fe4000ffde0ff */
[----:B------:R-:W-:Y:S01]  /*401f0*/  IADD3.X R13, R13, UR5, RZ, P1, !PT ;  /* 0x000000050d0d7c10 */ /* 0x000fe20008ffe4ff */
[----:B------:R-:W-:Y:S01]  /*40200*/  IADD3 R4, P1, R4, UR8, RZ ;  /* 0x0000000804047c10 */ /* 0x000fe2000ff3e0ff */
[----:B------:R-:W-:Y:S01]  /*40210*/  IADD3.X R16, R16, UR5, RZ, P2, !PT ;  /* 0x0000000510107c10 */ /* 0x000fe200097fe4ff */
[----:B------:R-:W-:Y:S01]  /*40220*/  STL [R1+0x19d8], R29 ;  /* 0x0019d81d01007387 */ /* 0x000fe20000100800 */
[----:B------:R-:W-:Y:S01]  /*40230*/  STL [R1+0x1960], R8 ;  /* 0x0019600801007387 */ /* 0x000fe20000100800 */
[----:B------:R-:W-:Y:S01]  /*40240*/  IADD3 R17, P2, R17, UR8, RZ ;  /* 0x0000000811117c10 */ /* 0x000fe2000ff5e0ff */
[----:B------:R-:W-:Y:S01]  /*40250*/  STL [R1+0x19d4], R5 ;  /* 0x0019d40501007387 */ /* 0x000fe20000100800 */
[----:B------:R-:W-:-:S02]  /*40260*/  IADD3.X R18, R18, UR5, RZ, P3, !PT ;  /* 0x0000000512127c10 */ /* 0x000fc40009ffe4ff */
[----:B------:R-:W-:Y:S01]  /*40270*/  IADD3.X R14, R14, UR5, RZ, P4, !PT ;  /* 0x000000050e0e7c10 */ /* 0x000fe2000a7fe4ff */
[----:B------:R-:W-:Y:S01]  /*40280*/  STL [R1+0x1968], R13 ;  /* 0x0019680d01007387 */ /* 0x000fe20000100800 */
[----:B------:R-:W-:Y:S01]  /*40290*/  STL [R1+0x19d0], R4 ;  /* 0x0019d00401007387 */ /* 0x000fe20000100800 */
[----:B------:R-:W-:Y:S01]  /*402a0*/  IADD3 R19, P3, R19, UR8, RZ ;  /* 0x0000000813137c10 */ /* 0x000fe2000ff7e0ff */
[----:B------:R-:W-:Y:S01]  /*402b0*/  STL [R1+0x1970], R16 ;  /* 0x0019701001007387 */ /* 0x000fe20000100800 */
[----:B------:R-:W-:Y:S01]  /*402c0*/  STL [R1+0x19cc], R17 ;  /* 0x0019cc1101007387 */ /* 0x000fe20000100800 */
[----:B------:R-:W-:Y:S01]  /*402d0*/  STL [R1+0x1978], R18 ;  /* 0x0019781201007387 */ /* 0x000fe20000100800 */
[----:B--2---:R-:W-:-:S05]  /*402e0*/  IADD3 R2, P4, R2, UR8, RZ ;  /* 0x0000000802027c10 */ /* 0x004fca000ff9e0ff */
[----:B------:R1:W-:Y:S01]  /*402f0*/  STL [R1+0x19c4], R2 ;  /* 0x0019c40201007387 */ /* 0x0003e20000100800 */
[----:B------:R-:W-:Y:S03]  /*40300*/  STL [R1+0x19c8], R19 ;  /* 0x0019c81301007387 */ /* 0x000fe60000100800 */
[----:B-1----:R-:W2:Y:S01]  /*40310*/  LDL.LU R2, [R1+0x1a0c] ;  /* 0x001a0c0001027983 */ /* 0x002ea20000300800 */
[----:B------:R-:W-:Y:S01]  /*40320*/  IADD3.X R15, R15, UR5, RZ, P5, !PT ;  /* 0x000000050f0f7c10 */ /* 0x000fe2000affe4ff */
[----:B------:R-:W-:Y:S01]  /*40330*/  IADD3 R26, P5, R26, UR8, RZ ;  /* 0x000000081a1a7c10 */ /* 0x000fe2000ffbe0ff */
[----:B------:R-:W-:Y:S02]  /*40340*/  IADD3.X R27, R27, UR5, RZ, P6, !PT ;  /* 0x000000051b1b7c10 */ /* 0x000fe4000b7fe4ff */
[----:B---3--:R-:W-:Y:S01]  /*40350*/  IADD3.X R20, R20, UR5, RZ, P1, !PT ;  /* 0x0000000514147c10 */ /* 0x008fe20008ffe4ff */
[----:B------:R-:W-:Y:S01]  /*40360*/  STL [R1+0x1980], R14 ;  /* 0x0019800e01007387 */ /* 0x000fe20000100800 */
[----:B------:R-:W-:Y:S01]  /*40370*/  IADD3.X R21, R21, UR5, RZ, P2, !PT ;  /* 0x0000000515157c10 */ /* 0x000fe200097fe4ff */
[----:B------:R-:W-:Y:S02]  /*40380*/  STL [R1+0x1988], R15 ;  /* 0x0019880f01007387 */ /* 0x000fe40000100800 */
[----:B------:R-:W-:Y:S01]  /*40390*/  STL [R1+0x19c0], R26 ;  /* 0x0019c01a01007387 */ /* 0x000fe20000100800 */
[----:B------:R-:W-:Y:S01]  /*403a0*/  STL [R1+0x1990], R27 ;  /* 0x0019901b01007387 */ /* 0x000fe20000100800 */
[----:B------:R-:W-:Y:S02]  /*403b0*/  STL [R1+0x1998], R20 ;  /* 0x0019981401007387 */ /* 0x000fe40000100800 */
[----:B------:R-:W-:Y:S01]  /*403c0*/  STL [R1+0x19a0], R21 ;  /* 0x0019a01501007387 */ /* 0x000fe20000100800 */
[----:B------:R-:W-:-:S02]  /*403d0*/  IADD3.X R22, R22, UR5, RZ, P3, !PT ;  /* 0x0000000516167c10 */ /* 0x000fc40009ffe4ff */
[----:B----4-:R-:W-:Y:S01]  /*403e0*/  IADD3.X R23, R23, UR5, RZ, P4, !PT ;  /* 0x0000000517177c10 */ /* 0x010fe2000a7fe4ff */
[----:B------:R-:W-:Y:S02]  /*403f0*/  IMAD.MOV.U32 R8, RZ, RZ, R9 ;  /* 0x000000ffff087224 */ /* 0x000fe400078e0009 */
[----:B------:R-:W-:Y:S02]  /*40400*/  IMAD.MOV.U32 R4, RZ, RZ, R12 ;  /* 0x000000ffff047224 */ /* 0x000fe400078e000c */
[----:B------:R-:W-:Y:S02]  /*40410*/  IMAD.MOV.U32 R5, RZ, RZ, R7 ;  /* 0x000000ffff057224 */ /* 0x000fe400078e0007 */
[----:B------:R-:W-:Y:S02]  /*40420*/  IMAD.MOV.U32 R9, RZ, RZ, R6 ;  /* 0x000000ffff097224 */ /* 0x000fe400078e0006 */
[----:B------:R-:W-:-:S04]  /*40430*/  IMAD.MOV.U32 R29, RZ, RZ, c[0x0][0x188] ;  /* 0x00006200ff1d7624 */ /* 0x000fc800078e00ff */
[----:B------:R-:W-:-:S04]  /*40440*/  IMAD.SHL.U32 R29, R29, 0x40, RZ ;  /* 0x000000401d1d7824 */ /* 0x000fc800078e00ff */
[----:B------:R-:W-:Y:S01]  /*40450*/  IMAD.SHL.U32 R29, R29, 0x2, RZ ;  /* 0x000000021d1d7824 */ /* 0x000fe200078e00ff */
[----:B--2---:R-:W-:-:S05]  /*40460*/  IADD3.X R2, R2, UR5, RZ, P5, !PT ;  /* 0x0000000502027c10 */ /* 0x004fca000affe4ff */
[----:B------:R1:W-:Y:S01]  /*40470*/  STL [R1+0x19b8], R2 ;  /* 0x0019b80201007387 */ /* 0x0003e20000100800 */
[----:B------:R0:W-:Y:S02]  /*40480*/  STL [R1+0x19a8], R22 ;  /* 0x0019a81601007387 */ /* 0x0001e40000100800 */
[----:B------:R0:W-:Y:S01]  /*40490*/  STL [R1+0x19b0], R23 ;  /* 0x0019b01701007387 */ /* 0x0001e20000100800 */
[----:B-1----:R-:W1:Y:S01]  /*404a0*/  S2R R2, SR_TID.X ;  /* 0x0000000000027919 */ /* 0x002e620000002100 */
[----:B------:R0:W-:Y:S02]  /*404b0*/  STL.64 [R1+0xee8], R4 ;  /* 0x000ee80401007387 */ /* 0x0001e40000100a00 */
[----:B------:R0:W-:Y:S01]  /*404c0*/  STL.64 [R1+0xfd0], R8 ;  /* 0x000fd00801007387 */ /* 0x0001e20000100a00 */
[----:B-1----:R-:W-:-:S05]  /*404d0*/  LOP3.LUT R2, R2, 0x7f, RZ, 0xc0, !PT ;  /* 0x0000007f02027812 */ /* 0x002fca00078ec0ff */
[----:B------:R-:W-:Y:S01]  /*404e0*/  IMAD.SHL.U32 R2, R2, 0x2, RZ ;  /* 0x0000000202027824 */ /* 0x000fe200078e00ff */
[----:B0-----:R-:W-:Y:S01]  /*404f0*/  @!P0 CALL.REL.NOINC `(.L_x_1) ;  /* 0x0000001000008944 */ /* 0x001fe20003c00000 */
[----:B------:R-:W-:Y:S05]  /*40500*/  BRA `(.L_x_2) ;  /* 0xfffccba000007947 */ /* 0x000fea000383ffff */
.L_x_1:
[----:B-----5:R-:W2:Y:S04]  /*40510*/  LDL.LU R28, [R1+0x978] ;  /* 0x00097800011c7983 */ /* 0x020ea80000300800 */
[----:B--2---:R0:W-:Y:S04]  /*40520*/  STL [R1+0x1df8], R28 ;  /* 0x001df81c01007387 */ /* 0x0041e80000100800 */
[----:B0-----:R-:W2:Y:S04]  /*40530*/  LDL.LU R28, [R1+0x96c] ;  /* 0x00096c00011c7983 */ /* 0x001ea80000300800 */
        /* <DEDUP_REMOVED lines=17> */
[----:B------:R-:W2:Y:S01]  /*40650*/  LDL.LU R3, [R1+0x98c] ;  /* 0x00098c0001037983 */ /* 0x000ea20000300800 */
[----:B0-----:R-:W-:-:S03]  /*40660*/  IMAD.MOV.U32 R28, RZ, RZ, R11 ;  /* 0x000000ffff1c7224 */ /* 0x001fc600078e000b */
        /* <DEDUP_REMOVED lines=17> */
[----:B------:R-:W2:Y:S04]  /*40780*/  LDL.LU R2, [R1+0x988] ;  /* 0x0009880001027983 */ /* 0x000ea80000300800 */
[----:B------:R-:W3:Y:S04]  /*40790*/  LDL.LU R0, [R1+0x8f4] ;  /* 0x0008f40001007983 */ /* 0x000ee80000300800 */
[----:B------:R-:W3:Y:S04]  /*407a0*/  LDL.LU R29, [R1+0x8f0] ;  /* 0x0008f000011d7983 */ /* 0x000ee80000300800 */
[----:B------:R-:W4:Y:S04]  /*407b0*/  LDL.LU R12, [R1+0x964] ;  /* 0x00096400010c7983 */ /* 0x000f280000300800 */
[----:B------:R-:W4:Y:S04]  /*407c0*/  LDL.LU R7, [R1+0x960] ;  /* 0x0009600001077983 */ /* 0x000f280000300800 */
[----:B------:R-:W2:Y:S04]  /*407d0*/  LDL.LU R9, [R1+0x974] ;  /* 0x0009740001097983 */ /* 0x000ea80000300800 */
[----:B------:R-:W2:Y:S04]  /*407e0*/  LDL.LU R6, [R1+0x970] ;  /* 0x0009700001067983 */ /* 0x000ea80000300800 */
[----:B------:R-:W2:Y:S04]  /*407f0*/  LDL.LU R8, [R1+0x984] ;  /* 0x0009840001087983 */ /* 0x000ea80000300800 */
[----:B------:R-:W2:Y:S04]  /*40800*/  LDL.LU R5, [R1+0x980] ;  /* 0x0009800001057983 */ /* 0x000ea80000300800 */
[----:B------:R-:W2:Y:S04]  /*40810*/  LDL.LU R13, [R1+0x93c] ;  /* 0x00093c00010d7983 */ /* 0x000ea80000300800 */
[----:B------:R-:W2:Y:S01]  /*40820*/  LDL.LU R4, [R1+0x938] ;  /* 0x0009380001047983 */ /* 0x000ea20000300800 */
[----:B0-----:R-:W-:-:S03]  /*40830*/  IMAD.MOV.U32 R3, RZ, RZ, R10 ;  /* 0x000000ffff037224 */ /* 0x001fc600078e000a */
[----:B------:R-:W2:Y:S04]  /*40840*/  LDL.LU R16, [R1+0x9ec] ;  /* 0x0009ec0001107983 */ /* 0x000ea80000300800 */
        /* <DEDUP_REMOVED lines=9> */
[----:B------:R-:W2:Y:S01]  /*408e0*/  LDL.LU R20, [R1+0x9f4] ;  /* 0x0009f40001147983 */ /* 0x000ea20000300800 */
[----:B------:R-:W-:-:S03]  /*408f0*/  F2FP.PACK_AB R28, R3, R28 ;  /* 0x0000001c031c723e */ /* 0x000fc600000000ff */
[----:B------:R-:W2:Y:S04]  /*40900*/  LDL.LU R21, [R1+0x9f0] ;  /* 0x0009f00001157983 */ /* 0x000ea80000300800 */
[----:B------:R-:W2:Y:S04]  /*40910*/  LDL.LU R22, [R1+0xa04] ;  /* 0x000a040001167983 */ /* 0x000ea80000300800 */
[----:B------:R-:W2:Y:S04]  /*40920*/  LDL.LU R23, [R1+0xa00] ;  /* 0x000a000001177983 */ /* 0x000ea80000300800 */
[----:B------:R0:W-:Y:S04]  /*40930*/  STL [R1+0x1b90], R25 ;  /* 0x001b901901007387 */ /* 0x0001e80000100800 */
[----:B0-----:R-:W2:Y:S04]  /*40940*/  LDL.LU R25, [R1+0x97c] ;  /* 0x00097c0001197983 */ /* 0x001ea80000300800 */
[----:B------:R0:W-:Y:S04]  /*40950*/  STL [R1+0x1b8c], R24 ;  /* 0x001b8c1801007387 */ /* 0x0001e80000100800 */
[----:B0-----:R-:W2:Y:S04]  /*40960*/  LDL.LU R24, [R1+0x968] ;  /* 0x0009680001187983 */ /* 0x001ea80000300800 */
[----:B------:R-:W2:Y:S04]  /*40970*/  LDL.LU R3, [R1+0x1e40] ;  /* 0x001e400001037983 */ /* 0x000ea80000300800 */
[----:B------:R0:W-:Y:S04]  /*40980*/  STL [R1+0x39c], R28 ;  /* 0x00039c1c01007387 */ /* 0x0001e80000100800 */
[----:B0-----:R-:W2:Y:S02]  /*40990*/  LDL.LU R28, [R1+0x1e3c] ;  /* 0x001e3c00011c7983 */ /* 0x001ea40000300800 */
[----:B--2---:R-:W-:-:S02]  /*409a0*/  F2FP.PACK_AB R28, R3, R28 ;  /* 0x0000001c031c723e */ /* 0x004fc400000000ff */
        /* <DEDUP_REMOVED lines=33> */
[----:B------:R0:W-:Y:S02]  /*40bc0*/  STL [R1+0x378], R24 ;  /* 0x0003781801007387 */ /* 0x0001e40000100800 */
[----:B0-----:R-:W-:Y:S02]  /*40bd0*/  F2FP.PACK_AB R24, R3, R2 ;  /* 0x000000020318723e */ /* 0x001fe400000000ff */
[----:B---3--:R-:W-:Y:S02]  /*40be0*/  F2FP.PACK_AB R3, R0, R29 ;  /* 0x0000001d0003723e */ /* 0x008fe400000000ff */
[----:B----4-:R-:W-:-:S02]  /*40bf0*/  F2FP.PACK_AB R2, R12, R7 ;  /* 0x000000070c02723e */ /* 0x010fc400000000ff */
[----:B------:R-:W-:Y:S02]  /*40c00*/  F2FP.PACK_AB R0, R9, R6 ;  /* 0x000000060900723e */ /* 0x000fe400000000ff */
[----:B--2---:R-:W-:-:S05]  /*40c10*/  F2FP.PACK_AB R25, R25, R28 ;  /* 0x0000001c1919723e */ /* 0x004fca00000000ff */
[----:B------:R-:W-:Y:S04]  /*40c20*/  STL [R1+0x374], R25 ;  /* 0x0003741901007387 */ /* 0x000fe80000100800 */
[----:B------:R-:W-:Y:S04]  /*40c30*/  STL [R1+0x370], R24 ;  /* 0x0003701801007387 */ /* 0x000fe80000100800 */
[----:B------:R0:W-:Y:S04]  /*40c40*/  STL [R1+0x36c], R3 ;  /* 0x00036c0301007387 */ /* 0x0001e80000100800 */
[----:B------:R1:W-:Y:S01]  /*40c50*/  STL [R1+0x368], R2 ;  /* 0x0003680201007387 */ /* 0x0003e20000100800 */
[----:B0-----:R-:W-:-:S03]  /*40c60*/  F2FP.PACK_AB R3, R8, R5 ;  /* 0x000000050803723e */ /* 0x001fc600000000ff */
[----:B------:R0:W-:Y:S01]  /*40c70*/  STL [R1+0x364], R0 ;  /* 0x0003640001007387 */ /* 0x0001e20000100800 */
[----:B-1----:R-:W-:-:S03]  /*40c80*/  F2FP.PACK_AB R2, R13, R4 ;  /* 0x000000040d02723e */ /* 0x002fc600000000ff */
[----:B------:R1:W-:Y:S01]  /*40c90*/  STL [R1+0x360], R3 ;  /* 0x0003600301007387 */ /* 0x0003e20000100800 */
[----:B0-----:R-:W-:-:S03]  /*40ca0*/  F2FP.PACK_AB R0, R16, R17 ;  /* 0x000000111000723e */ /* 0x001fc600000000ff */
[----:B------:R0:W-:Y:S01]  /*40cb0*/  STL [R1+0x35c], R2 ;  /* 0x00035c0201007387 */ /* 0x0001e20000100800 */
[----:B-1----:R-:W-:-:S03]  /*40cc0*/  F2FP.PACK_AB R3, R18, R19 ;  /* 0x000000131203723e */ /* 0x002fc600000000ff */
[----:B------:R1:W-:Y:S04]  /*40cd0*/  STL [R1+0x358], R0 ;  /* 0x0003580001007387 */ /* 0x0003e80000100800 */
[----:B------:R2:W-:Y:S01]  /*40ce0*/  STL [R1+0x354], R3 ;  /* 0x0003540301007387 */ /* 0x0005e20000100800 */
[----:B0-----:R-:W-:Y:S02]  /*40cf0*/  F2FP.PACK_AB R2, R10, R11 ;  /* 0x0000000b0a02723e */ /* 0x001fe400000000ff */
[----:B-1----:R-:W-:-:S03]  /*40d00*/  F2FP.PACK_AB R0, R14, R15 ;  /* 0x0000000f0e00723e */ /* 0x002fc600000000ff */
[----:B------:R0:W-:Y:S01]  /*40d10*/  STL [R1+0x350], R2 ;  /* 0x0003500201007387 */ /* 0x0001e20000100800 */
[----:B--2---:R-:W-:-:S03]  /*40d20*/  F2FP.PACK_AB R3, R26, R27 ;  /* 0x0000001b1a03723e */ /* 0x004fc600000000ff */
[----:B------:R1:W-:Y:S04]  /*40d30*/  STL [R1+0x34c], R0 ;  /* 0x00034c0001007387 */ /* 0x0003e80000100800 */
[----:B------:R-:W-:Y:S04]  /*40d40*/  STL [R1+0x348], R3 ;  /* 0x0003480301007387 */ /* 0x000fe80000100800 */
[----:B------:R-:W2:Y:S01]  /*40d50*/  LDL.LU R24, [R1+0xb88] ;  /* 0x000b880001187983 */ /* 0x000ea20000300800 */
[----:B0-----:R-:W-:Y:S02]  /*40d60*/  F2FP.PACK_AB R2, R20, R21 ;  /* 0x000000151402723e */ /* 0x001fe400000000ff */
[----:B-1----:R-:W-:-:S03]  /*40d70*/  F2FP.PACK_AB R0, R22, R23 ;  /* 0x000000171600723e */ /* 0x002fc600000000ff */
        /* <DEDUP_REMOVED lines=36> */
[----:B------:R-:W3:Y:S04]  /*40fc0*/  LDL.LU R25, [R1+0xb9c] ;  /* 0x000b9c0001197983 */ /* 0x000ee80000300800 */
[----:B---3--:R0:W-:Y:S04]  /*40fd0*/  STL [R1+0x1d6c], R25 ;  /* 0x001d6c1901007387 */ /* 0x0081e80000100800 */
[----:B0-----:R-:W3:Y:S04]  /*40fe0*/  LDL.LU R25, [R1+0xb8c] ;  /* 0x000b8c0001197983 */ /* 0x001ee80000300800 */
        /* <DEDUP_REMOVED lines=33> */
[----:B0-----:R-:W2:Y:S04]  /*41200*/  LDL.LU R25, [R1+0x55c] ;  /* 0x00055c0001197983 */ /* 0x001ea80000300800 */
[----:B------:R-:W3:Y:S04]  /*41210*/  LDL.LU R28, [R1+0xb98] ;  /* 0x000b9800011c7983 */ /* 0x000ee80000300800 */
[----:B------:R-:W4:Y:S04]  /*41220*/  LDL.LU R3, [R1+0xbac] ;  /* 0x000bac0001037983 */ /* 0x000f280000300800 */
        /* <DEDUP_REMOVED lines=25> */
[----:B--2---:R-:W-:-:S03]  /*413c0*/  F2FP.PACK_AB R24, R25, R24 ;  /* 0x000000181918723e */ /* 0x004fc600000000ff */
        /* <DEDUP_REMOVED lines=70> */
[----:B----4-:R-:W-:Y:S02]  /*41830*/  F2FP.PACK_AB R24, R3, R2 ;  /* 0x000000020318723e */ /* 0x010fe400000000ff */
[----:B---3--:R-:W-:Y:S02]  /*41840*/  F2FP.PACK_AB R3, R0, R29 ;  /* 0x0000001d0003723e */ /* 0x008fe400000000ff */
[----:B------:R-:W-:-:S02]  /*41850*/  F2FP.PACK_AB R2, R12, R7 ;  /* 0x000000070c02723e */ /* 0x000fc400000000ff */
        /* <DEDUP_REMOVED lines=699> */
[----:B------:R-:W3:Y:S04]  /*44410*/  LDL.LU R24, [R1+0x1b94] ;  /* 0x001b940001187983 */ /* 0x000ee80000300800 */
[----:B------:R0:W-:Y:S04]  /*44420*/  STL [R1+0x124], R25 ;  /* 0x0001241901007387 */ /* 0x0001e80000100800 */
[----:B0-----:R-:W2:Y:S01]  /*44430*/  LDL.LU R25, [R1+0x1b90] ;  /* 0x001b900001197983 */ /* 0x001ea20000300800 */
[----:B---3--:R-:W-:-:S03]  /*44440*/  F2FP.PACK_AB R28, R24, R28 ;  /* 0x0000001c181c723e */ /* 0x008fc600000000ff */
[----:B------:R-:W3:Y:S01]  /*44450*/  LDL.LU R24, [R1+0x1b8c] ;  /* 0x001b8c0001187983 */ /* 0x000ee20000300800 */
[----:B----4-:R-:W-:Y:S02]  /*44460*/  F2FP.PACK_AB R27, R3, R27 ;  /* 0x0000001b031b723e */ /* 0x010fe400000000ff */
[----:B------:R-:W-:Y:S02]  /*44470*/  F2FP.PACK_AB R26, R2, R26 ;  /* 0x0000001a021a723e */ /* 0x000fe400000000ff */
[----:B------:R-:W-:Y:S01]  /*44480*/  F2FP.PACK_AB R23, R12, R23 ;  /* 0x000000170c17723e */ /* 0x000fe200000000ff */
[----:B------:R-:W-:Y:S01]  /*44490*/  STL [R1+0x1a0c], R27 ;  /* 0x001a0c1b01007387 */ /* 0x000fe20000100800 */
[----:B------:R-:W-:Y:S02]  /*444a0*/  F2FP.PACK_AB R22, R7, R22 ;  /* 0x000000160716723e */ /* 0x000fe400000000ff */
[----:B--2---:R-:W-:Y:S01]  /*444b0*/  F2FP.PACK_AB R25, R0, R25 ;  /* 0x000000190019723e */ /* 0x004fe200000000ff */
[----:B------:R-:W-:Y:S01]  /*444c0*/  STL [R1+0x120], R28 ;  /* 0x0001201c01007387 */ /* 0x000fe20000100800 */
[----:B------:R-:W-:-:S02]  /*444d0*/  F2FP.PACK_AB R21, R9, R21 ;  /* 0x000000150915723e */ /* 0x000fc400000000ff */
[----:B------:R-:W-:Y:S01]  /*444e0*/  F2FP.PACK_AB R20, R6, R20 ;  /* 0x000000140614723e */ /* 0x000fe200000000ff */
[----:B------:R-:W-:Y:S01]  /*444f0*/  STL [R1+0x1a10], R26 ;  /* 0x001a101a01007387 */ /* 0x000fe20000100800 */
[----:B------:R-:W-:-:S03]  /*44500*/  F2FP.PACK_AB R19, R8, R19 ;  /* 0x000000130813723e */ /* 0x000fc600000000ff */
[----:B------:R-:W-:Y:S01]  /*44510*/  STL [R1+0x1a14], R25 ;  /* 0x001a141901007387 */ /* 0x000fe20000100800 */
[----:B------:R-:W-:Y:S02]  /*44520*/  F2FP.PACK_AB R18, R5, R18 ;  /* 0x000000120512723e */ /* 0x000fe400000000ff */
[----:B------:R-:W-:Y:S02]  /*44530*/  F2FP.PACK_AB R17, R13, R17 ;  /* 0x000000110d11723e */ /* 0x000fe400000000ff */
[----:B------:R-:W-:Y:S02]  /*44540*/  F2FP.PACK_AB R16, R4, R16 ;  /* 0x000000100410723e */ /* 0x000fe400000000ff */
[----:B---3--:R-:W-:-:S05]  /*44550*/  F2FP.PACK_AB R24, R29, R24 ;  /* 0x000000181d18723e */ /* 0x008fca00000000ff */
        /* <DEDUP_REMOVED lines=9> */
[----:B0-----:R-:W2:Y:S01]  /*445f0*/  LDL.LU R16, [R1+0xdc8] ;  /* 0x000dc80001107983 */ /* 0x001ea20000300800 */
[----:B------:R-:W-:-:S02]  /*44600*/  F2FP.PACK_AB R2, R10, R11 ;  /* 0x0000000b0a02723e */ /* 0x000fc400000000ff */
[----:B------:R-:W-:-:S03]  /*44610*/  F2FP.PACK_AB R0, R14, R15 ;  /* 0x0000000f0e00723e */ /* 0x000fc600000000ff */
        /* <DEDUP_REMOVED lines=114> */
[----:B------:R0:W-:Y:S01]  /*44d40*/  STL [R1+0x10c], R16 ;  /* 0x00010c1001007387 */ /* 0x0001e20000100800 */
[----:B---3--:R-:W-:Y:S02]  /*44d50*/  F2FP.PACK_AB R15, R0, R15 ;  /* 0x0000000f000f723e */ /* 0x008fe400000000ff */
[----:B0-----:R-:W-:Y:S02]  /*44d60*/  F2FP.PACK_AB R16, R21, R22 ;  /* 0x000000161510723e */ /* 0x001fe400000000ff */
[----:B------:R-:W-:Y:S02]  /*44d70*/  F2FP.PACK_AB R2, R3, R2 ;  /* 0x000000020302723e */ /* 0x000fe400000000ff */
[----:B------:R-:W-:-:S02]  /*44d80*/  F2FP.PACK_AB R14, R29, R14 ;  /* 0x0000000e1d0e723e */ /* 0x000fc400000000ff */
[----:B------:R-:W-:Y:S02]  /*44d90*/  F2FP.PACK_AB R13, R12, R13 ;  /* 0x0000000d0c0d723e */ /* 0x000fe400000000ff */
[----:B------:R-:W-:Y:S02]  /*44da0*/  F2FP.PACK_AB R12, R7, R9 ;  /* 0x00000009070c723e */ /* 0x000fe400000000ff */
[----:B------:R-:W-:Y:S02]  /*44db0*/  F2FP.PACK_AB R11, R6, R11 ;  /* 0x0000000b060b723e */ /* 0x000fe400000000ff */
[----:B------:R-:W-:Y:S02]  /*44dc0*/  F2FP.PACK_AB R10, R8, R10 ;  /* 0x0000000a080a723e */ /* 0x000fe400000000ff */
[----:B--2---:R-:W-:Y:S02]  /*44dd0*/  F2FP.PACK_AB R18, R17, R18 ;  /* 0x000000121112723e */ /* 0x004fe400000000ff */
[----:B----4-:R-:W-:-:S03]  /*44de0*/  F2FP.PACK_AB R17, R19, R20 ;  /* 0x000000141311723e */ /* 0x010fc600000000ff */
[----:B------:R0:W-:Y:S04]  /*44df0*/  STL [R1+0x108], R18 ;  /* 0x0001081201007387 */ /* 0x0001e80000100800 */
[----:B------:R1:W-:Y:S04]  /*44e00*/  STL [R1+0x104], R17 ;  /* 0x0001041101007387 */ /* 0x0003e80000100800 */
[----:B------:R2:W-:Y:S01]  /*44e10*/  STL [R1+0x100], R16 ;  /* 0x0001001001007387 */ /* 0x0005e20000100800 */
[----:B0-----:R-:W-:Y:S02]  /*44e20*/  F2FP.PACK_AB R18, R23, R24 ;  /* 0x000000181712723e */ /* 0x001fe400000000ff */
[----:B-1----:R-:W-:-:S03]  /*44e30*/  F2FP.PACK_AB R17, R25, R26 ;  /* 0x0000001a1911723e */ /* 0x002fc600000000ff */
[----:B------:R-:W-:Y:S01]  /*44e40*/  STL [R1+0x11c], R18 ;  /* 0x00011c1201007387 */ /* 0x000fe20000100800 */
[----:B--2---:R-:W-:-:S03]  /*44e50*/  F2FP.PACK_AB R16, R27, R28 ;  /* 0x0000001c1b10723e */ /* 0x004fc600000000ff */
        /* <DEDUP_REMOVED lines=9> */
[----:B------:R-:W2:Y:S04]  /*44ef0*/  LDL.LU R8, [R1+0xdf0] ;  /* 0x000df00001087983 */ /* 0x000ea80000300800 */
[----:B------:R-:W3:Y:S04]  /*44f00*/  LDL.LU R7, [R1+0xe08] ;  /* 0x000e080001077983 */ /* 0x000ee80000300800 */
[----:B---3--:R0:W-:Y:S04]  /*44f10*/  STL [R1+0x1b34], R7 ;  /* 0x001b340701007387 */ /* 0x0081e80000100800 */
[----:B0-----:R-:W2:Y:S04]  /*44f20*/  LDL.LU R7, [R1+0xdf4] ;  /* 0x000df40001077983 */ /* 0x001ea80000300800 */
[----:B------:R-:W3:Y:S01]  /*44f30*/  LDL.LU R6, [R1+0xe18] ;  /* 0x000e180001067983 */ /* 0x000ee20000300800 */
[----:B------:R-:W-:-:S03]  /*44f40*/  F2FP.PACK_AB R9, R5, R4 ;  /* 0x000000040509723e */ /* 0x000fc600000000ff */
[----:B---3--:R0:W-:Y:S04]  /*44f50*/  STL [R1+0x1b30], R6 ;  /* 0x001b300601007387 */ /* 0x0081e80000100800 */
[----:B0-----:R-:W3:Y:S04]  /*44f60*/  LDL.LU R6, [R1+0xe0c] ;  /* 0x000e0c0001067983 */ /* 0x001ee80000300800 */
[----:B------:R-:W4:Y:S04]  /*44f70*/  LDL.LU R5, [R1+0xe28] ;  /* 0x000e280001057983 */ /* 0x000f280000300800 */
[----:B----4-:R0:W-:Y:S04]  /*44f80*/  STL [R1+0x1b2c], R5 ;  /* 0x001b2c0501007387 */ /* 0x0101e80000100800 */
[----:B0-----:R-:W4:Y:S04]  /*44f90*/  LDL.LU R5, [R1+0xe1c] ;  /* 0x000e1c0001057983 */ /* 0x001f280000300800 */
[----:B------:R-:W2:Y:S04]  /*44fa0*/  LDL.LU R4, [R1+0xe38] ;  /* 0x000e380001047983 */ /* 0x000ea80000300800 */
[----:B--2---:R0:W-:Y:S04]  /*44fb0*/  STL [R1+0x1b28], R4 ;  /* 0x001b280401007387 */ /* 0x0041e80000100800 */
[----:B0-----:R-:W2:Y:S04]  /*44fc0*/  LDL.LU R4, [R1+0xe2c] ;  /* 0x000e2c0001047983 */ /* 0x001ea80000300800 */
[----:B------:R-:W2:Y:S04]  /*44fd0*/  LDL.LU R10, [R1+0xe40] ;  /* 0x000e4000010a7983 */ /* 0x000ea80000300800 */
        /* <DEDUP_REMOVED lines=22> */
[----:B0-----:R-:W2:Y:S01]  /*45140*/  LDL.LU R11, [R1+0xe14] ;  /* 0x000e1400010b7983 */ /* 0x001ea20000300800 */
[----:B------:R-:W-:-:S03]  /*45150*/  F2FP.PACK_AB R8, R7, R8 ;  /* 0x000000080708723e */ /* 0x000fc600000000ff */
[----:B--2---:R0:W-:Y:S04]  /*45160*/  STL [R1+0x1b20], R11 ;  /* 0x001b200b01007387 */ /* 0x0041e80000100800 */
[----:B0-----:R-:W2:Y:S04]  /*45170*/  LDL.LU R11, [R1+0xe04] ;  /* 0x000e0400010b7983 */ /* 0x001ea80000300800 */
        /* <DEDUP_REMOVED lines=21> */
[----:B------:R0:W-:Y:S04]  /*452d0*/  STL [R1+0x1a54], R9 ;  /* 0x001a540901007387 */ /* 0x0001e80000100800 */
[----:B0-----:R-:W2:Y:S04]  /*452e0*/  LDL.LU R9, [R1+0xe44] ;  /* 0x000e440001097983 */ /* 0x001ea80000300800 */
[----:B------:R-:W3:Y:S04]  /*452f0*/  LDL.LU R7, [R1+0x1b34] ;  /* 0x001b340001077983 */ /* 0x000ee80000300800 */
[----:B------:R0:W-:Y:S04]  /*45300*/  STL [R1+0x1a58], R8 ;  /* 0x001a580801007387 */ /* 0x0001e80000100800 */
[----:B0-----:R-:W2:Y:S01]  /*45310*/  LDL.LU R8, [R1+0xe78] ;  /* 0x000e780001087983 */ /* 0x001ea20000300800 */
[----:B---3--:R-:W-:-:S03]  /*45320*/  F2FP.PACK_AB R7, R6, R7 ;  /* 0x000000070607723e */ /* 0x008fc600000000ff */
[----:B------:R-:W4:Y:S04]  /*45330*/  LDL.LU R6, [R1+0x1b30] ;  /* 0x001b300001067983 */ /* 0x000f280000300800 */
[----:B------:R0:W-:Y:S04]  /*45340*/  STL [R1+0x1a5c], R7 ;  /* 0x001a5c0701007387 */ /* 0x0001e80000100800 */
[----:B0-----:R-:W3:Y:S01]  /*45350*/  LDL.LU R7, [R1+0xe7c] ;  /* 0x000e7c0001077983 */ /* 0x001ee20000300800 */
[----:B----4-:R-:W-:-:S03]  /*45360*/  F2FP.PACK_AB R6, R5, R6 ;  /* 0x000000060506723e */ /* 0x010fc600000000ff */
[----:B------:R-:W4:Y:S04]  /*45370*/  LDL.LU R5, [R1+0x1b2c] ;  /* 0x001b2c0001057983 */ /* 0x000f280000300800 */
[----:B------:R0:W-:Y:S04]  /*45380*/  STL [R1+0x1a60], R6 ;  /* 0x001a600601007387 */ /* 0x0001e80000100800 */
[----:B0-----:R-:W2:Y:S01]  /*45390*/  LDL.LU R6, [R1+0xe68] ;  /* 0x000e680001067983 */ /* 0x001ea20000300800 */
[----:B----4-:R-:W-:-:S03]  /*453a0*/  F2FP.PACK_AB R5, R4, R5 ;  /* 0x000000050405723e */ /* 0x010fc600000000ff */
[----:B------:R-:W4:Y:S04]  /*453b0*/  LDL.LU R4, [R1+0x1b28] ;  /* 0x001b280001047983 */ /* 0x000f280000300800 */
[----:B------:R0:W-:Y:S04]  /*453c0*/  STL [R1+0x1a64], R5 ;  /* 0x001a640501007387 */ /* 0x0001e80000100800 */
[----:B0-----:R-:W2:Y:S01]  /*453d0*/  LDL.LU R5, [R1+0xe6c] ;  /* 0x000e6c0001057983 */ /* 0x001ea20000300800 */
[----:B----4-:R-:W-:-:S03]  /*453e0*/  F2FP.PACK_AB R4, R10, R4 ;  /* 0x000000040a04723e */ /* 0x010fc600000000ff */
[----:B------:R-:W2:Y:S02]  /*453f0*/  LDL.LU R10, [R1+0x1b24] ;  /* 0x001b2400010a7983 */ /* 0x000ea40000300800 */
[----:B------:R0:W-:Y:S02]  /*45400*/  STL [R1+0x1a68], R4 ;  /* 0x001a680401007387 */ /* 0x0001e40000100800 */
[----:B0-----:R-:W4:Y:S01]  /*45410*/  LDL.LU R4, [R1+0xe58] ;  /* 0x000e580001047983 */ /* 0x001f220000300800 */
[----:B--2---:R-:W-:-:S03]  /*45420*/  F2FP.PACK_AB R10, R11, R10 ;  /* 0x0000000a0b0a723e */ /* 0x004fc600000000ff */
[----:B------:R-:W2:Y:S02]  /*45430*/  LDL.LU R11, [R1+0x1b20] ;  /* 0x001b2000010b7983 */ /* 0x000ea40000300800 */
[----:B------:R0:W-:Y:S02]  /*45440*/  STL [R1+0xc], R10 ;  /* 0x00000c0a01007387 */ /* 0x0001e40000100800 */
[----:B0-----:R-:W2:Y:S02]  /*45450*/  LDL.LU R10, [R1+0x1b1c] ;  /* 0x001b1c00010a7983 */ /* 0x001ea40000300800 */
[----:B--2---:R-:W-:Y:S02]  /*45460*/  F2FP.PACK_AB R10, R11, R10 ;  /* 0x0000000a0b0a723e */ /* 0x004fe400000000ff */
[----:B------:R-:W2:Y:S03]  /*45470*/  LDL.LU R11, [R1+0x1b18] ;  /* 0x001b1800010b7983 */ /* 0x000ea60000300800 */
[----:B------:R0:W-:Y:S02]  /*45480*/  STL [R1+0x8], R10 ;  /* 0x0000080a01007387 */ /* 0x0001e40000100800 */
[----:B0-----:R-:W2:Y:S02]  /*45490*/  LDL.LU R10, [R1+0x1b14] ;  /* 0x001b1400010a7983 */ /* 0x001ea40000300800 */
[----:B--2---:R-:W-:-:S02]  /*454a0*/  F2FP.PACK_AB R10, R11, R10 ;  /* 0x0000000a0b0a723e */ /* 0x004fc400000000ff */
[----:B------:R-:W2:Y:S03]  /*454b0*/  LDL.LU R11, [R1+0x1b10] ;  /* 0x001b1000010b7983 */ /* 0x000ea60000300800 */
[----:B------:R0:W-:Y:S02]  /*454c0*/  STL [R1+0x4], R10 ;  /* 0x0000040a01007387 */ /* 0x0001e40000100800 */
[----:B0-----:R-:W2:Y:S02]  /*454d0*/  LDL.LU R10, [R1+0x1b0c] ;  /* 0x001b0c00010a7983 */ /* 0x001ea40000300800 */
[----:B--2---:R-:W-:Y:S02]  /*454e0*/  F2FP.PACK_AB R10, R11, R10 ;  /* 0x0000000a0b0a723e */ /* 0x004fe400000000ff */
[----:B------:R-:W2:Y:S03]  /*454f0*/  LDL.LU R11, [R1+0x1b08] ;  /* 0x001b0800010b7983 */ /* 0x000ea60000300800 */
[----:B------:R0:W-:Y:S02]  /*45500*/  STL [R1], R10 ;  /* 0x0000000a01007387 */ /* 0x0001e40000100800 */
[----:B0-----:R-:W2:Y:S02]  /*45510*/  LDL.LU R10, [R1+0x1b04] ;  /* 0x001b0400010a7983 */ /* 0x001ea40000300800 */
[----:B--2---:R-:W-:-:S02]  /*45520*/  F2FP.PACK_AB R10, R11, R10 ;  /* 0x0000000a0b0a723e */ /* 0x004fc400000000ff */
[----:B------:R-:W2:Y:S03]  /*45530*/  LDL.LU R11, [R1+0x1b00] ;  /* 0x001b0000010b7983 */ /* 0x000ea60000300800 */
[----:B------:R0:W-:Y:S02]  /*45540*/  STL [R1+0x1c], R10 ;  /* 0x00001c0a01007387 */ /* 0x0001e40000100800 */
[----:B0-----:R-:W4:Y:S01]  /*45550*/  LDL.LU R10, [R1+0x1afc] ;  /* 0x001afc00010a7983 */ /* 0x001f220000300800 */
[----:B------:R-:W-:Y:S02]  /*45560*/  F2FP.PACK_AB R6, R5, R6 ;  /* 0x000000060506723e */ /* 0x000fe400000000ff */
[----:B----4-:R-:W-:Y:S02]  /*45570*/  F2FP.PACK_AB R4, R10, R4 ;  /* 0x000000040a04723e */ /* 0x010fe400000000ff */
[----:B------:R-:W4:Y:S01]  /*45580*/  LDL.LU R10, [R1+0x1af8] ;  /* 0x001af800010a7983 */ /* 0x000f220000300800 */
[----:B---3--:R-:W-:-:S02]  /*45590*/  F2FP.PACK_AB R5, R7, R8 ;  /* 0x000000080705723e */ /* 0x008fc400000000ff */
[----:B------:R-:W-:Y:S02]  /*455a0*/  STL [R1+0x18], R4 ;  /* 0x0000180401007387 */ /* 0x000fe40000100800 */
[----:B------:R2:W-:Y:S01]  /*455b0*/  STL [R1+0x14], R6 ;  /* 0x0000140601007387 */ /* 0x0005e20000100800 */
[----:B------:R0:W-:Y:S01]  /*455c0*/  STL [R1+0x10], R5 ;  /* 0x0000100501007387 */ /* 0x0001e20000100800 */
[----:B--2---:R-:W-:Y:S02]  /*455d0*/  F2FP.PACK_AB R6, R11, R12 ;  /* 0x0000000c0b06723e */ /* 0x004fe400000000ff */
[----:B0-----:R-:W-:Y:S02]  /*455e0*/  F2FP.PACK_AB R5, R13, R14 ;  /* 0x0000000e0d05723e */ /* 0x001fe400000000ff */
[----:B----4-:R-:W-:-:S05]  /*455f0*/  F2FP.PACK_AB R4, R9, R10 ;  /* 0x0000000a0904723e */ /* 0x010fca00000000ff */
[----:B------:R0:W-:Y:S01]  /*45600*/  STL [R1+0x2c], R4 ;  /* 0x00002c0401007387 */ /* 0x0001e20000100800 */
[----:B------:R1:W-:Y:S02]  /*45610*/  STL [R1+0x28], R6 ;  /* 0x0000280601007387 */ /* 0x0003e40000100800 */
[----:B------:R2:W-:Y:S01]  /*45620*/  STL [R1+0x24], R5 ;  /* 0x0000240501007387 */ /* 0x0005e20000100800 */
[----:B0-----:R-:W-:Y:S02]  /*45630*/  F2FP.PACK_AB R4, R15, R16 ;  /* 0x000000100f04723e */ /* 0x001fe400000000ff */
[----:B-1----:R-:W-:Y:S02]  /*45640*/  F2FP.PACK_AB R6, R17, R18 ;  /* 0x000000121106723e */ /* 0x002fe400000000ff */
[----:B--2---:R-:W-:Y:S01]  /*45650*/  F2FP.PACK_AB R5, R19, R20 ;  /* 0x000000141305723e */ /* 0x004fe200000000ff */
[----:B------:R0:W-:Y:S02]  /*45660*/  STL [R1+0x20], R4 ;  /* 0x0000200401007387 */ /* 0x0001e40000100800 */
[----:B------:R1:W-:Y:S02]  /*45670*/  STL [R1+0x3c], R6 ;  /* 0x00003c0601007387 */ /* 0x0003e40000100800 */
[----:B------:R2:W-:Y:S01]  /*45680*/  STL [R1+0x38], R5 ;  /* 0x0000380501007387 */ /* 0x0005e20000100800 */
[----:B0-----:R-:W-:-:S02]  /*45690*/  F2FP.PACK_AB R4, R21, R22 ;  /* 0x000000161504723e */ /* 0x001fc400000000ff */
[----:B-1----:R-:W-:Y:S02]  /*456a0*/  F2FP.PACK_AB R6, R23, R24 ;  /* 0x000000181706723e */ /* 0x002fe400000000ff */
[----:B--2---:R-:W-:Y:S01]  /*456b0*/  F2FP.PACK_AB R5, R25, R26 ;  /* 0x0000001a1905723e */ /* 0x004fe200000000ff */
[----:B------:R0:W-:Y:S02]  /*456c0*/  STL [R1+0x34], R4 ;  /* 0x0000340401007387 */ /* 0x0001e40000100800 */
[----:B------:R-:W-:Y:S02]  /*456d0*/  STL [R1+0x30], R6 ;  /* 0x0000300601007387 */ /* 0x000fe40000100800 */
[----:B------:R-:W-:Y:S01]  /*456e0*/  STL [R1+0x4c], R5 ;  /* 0x00004c0501007387 */ /* 0x000fe20000100800 */
[----:B0-----:R-:W-:-:S05]  /*456f0*/  F2FP.PACK_AB R4, R27, R28 ;  /* 0x0000001c1b04723e */ /* 0x001fca00000000ff */
[----:B------:R0:W-:Y:S04]  /*45700*/  STL [R1+0x48], R4 ;  /* 0x0000480401007387 */ /* 0x0001e80000100800 */
[----:B0-----:R-:W2:Y:S01]  /*45710*/  LDL.LU R4, [R1+0xf68] ;  /* 0x000f680001047983 */ /* 0x001ea20000300800 */
[----:B------:R-:W-:Y:S02]  /*45720*/  F2FP.PACK_AB R2, R3, R2 ;  /* 0x000000020302723e */ /* 0x000fe400000000ff */
[----:B------:R-:W-:-:S03]  /*45730*/  F2FP.PACK_AB R0, R0, R29 ;  /* 0x0000001d0000723e */ /* 0x000fc600000000ff */
[----:B------:R-:W-:Y:S04]  /*45740*/  STL [R1+0x44], R2 ;  /* 0x0000440201007387 */ /* 0x000fe80000100800 */
[----:B--2---:R0:W-:Y:S01]  /*45750*/  STL [R1+0x1a70], R4 ;  /* 0x001a700401007387 */ /* 0x0041e20000100800 */
[----:B------:R-:W-:Y:S03]  /*45760*/  STL [R1+0x40], R0 ;  /* 0x0000400001007387 */ /* 0x000fe60000100800 */
        /* <DEDUP_REMOVED lines=33> */
[----:B------:R-:W3:Y:S03]  /*45980*/  LDL.LU R5, [R1+0xf7c] ;  /* 0x000f7c0001057983 */ /* 0x000ee60000300800 */
        /* <DEDUP_REMOVED lines=35> */
[----:B0-----:R-:W2:Y:S01]  /*45bc0*/  LDL.LU R5, [R1+0xecc] ;  /* 0x000ecc0001057983 */ /* 0x001ea20000300800 */
[----:B------:R-:W3:Y:S02]  /*45bd0*/  LDL.LU R6, [R1+0xf78] ;  /* 0x000f780001067983 */ /* 0x000ee40000300800 */
[----:B------:R-:W4:Y:S02]  /*45be0*/  LDL.LU R7, [R1+0xf8c] ;  /* 0x000f8c0001077983 */ /* 0x000f240000300800 */
[----:B------:R-:W4:Y:S01]  /*45bf0*/  LDL.LU R8, [R1+0xf88] ;  /* 0x000f880001087983 */ /* 0x000f220000300800 */
        /* <DEDUP_REMOVED lines=24> */
[----:B--2---:R-:W-:-:S02]  /*45d80*/  F2FP.PACK_AB R4, R5, R4 ;  /* 0x000000040504723e */ /* 0x004fc400000000ff */
[----:B------:R-:W2:Y:S03]  /*45d90*/  LDL.LU R5, [R1+0x1af4] ;  /* 0x001af40001057983 */ /* 0x000ea60000300800 */
        /* <DEDUP_REMOVED lines=68> */
[----:B------:R0:W-:Y:S01]  /*461e0*/  STL [R1+0x98], R4 ;  /* 0x0000980401007387 */ /* 0x0001e20000100800 */
[----:B----4-:R-:W-:-:S02]  /*461f0*/  F2FP.PACK_AB R8, R7, R8 ;  /* 0x000000080708723e */ /* 0x010fc400000000ff */
[----:B---3--:R-:W-:Y:S02]  /*46200*/  F2FP.PACK_AB R10, R9, R10 ;  /* 0x0000000a090a723e */ /* 0x008fe400000000ff */
[----:B------:R-:W-:Y:S01]  /*46210*/  F2FP.PACK_AB R12, R11, R12 ;  /* 0x0000000c0b0c723e */ /* 0x000fe200000000ff */
[----:B0-----:R0:W5:Y:S01]  /*46220*/  LDL.LU R4, [R1+0x1a68] ;  /* 0x001a680001047983 */ /* 0x0011620000300800 */
[----:B------:R-:W-:Y:S02]  /*46230*/  F2FP.PACK_AB R14, R13, R14 ;  /* 0x0000000e0d0e723e */ /* 0x000fe400000000ff */
[----:B------:R-:W-:Y:S02]  /*46240*/  F2FP.PACK_AB R16, R15, R16 ;  /* 0x000000100f10723e */ /* 0x000fe400000000ff */
[----:B------:R-:W-:Y:S02]  /*46250*/  F2FP.PACK_AB R18, R17, R18 ;  /* 0x000000121112723e */ /* 0x000fe400000000ff */
[----:B------:R-:W-:-:S02]  /*46260*/  F2FP.PACK_AB R20, R19, R20 ;  /* 0x000000141314723e */ /* 0x000fc400000000ff */
[----:B------:R-:W-:Y:S02]  /*46270*/  F2FP.PACK_AB R22, R21, R22 ;  /* 0x000000161516723e */ /* 0x000fe400000000ff */
[----:B------:R-:W-:Y:S02]  /*46280*/  F2FP.PACK_AB R24, R23, R24 ;  /* 0x000000181718723e */ /* 0x000fe400000000ff */
[----:B------:R-:W-:Y:S02]  /*46290*/  F2FP.PACK_AB R26, R25, R26 ;  /* 0x0000001a191a723e */ /* 0x000fe400000000ff */
[----:B------:R-:W-:Y:S02]  /*462a0*/  F2FP.PACK_AB R28, R27, R28 ;  /* 0x0000001c1b1c723e */ /* 0x000fe400000000ff */
[----:B------:R-:W-:Y:S02]  /*462b0*/  F2FP.PACK_AB R0, R0, R29 ;  /* 0x0000001d0000723e */ /* 0x000fe400000000ff */
[----:B------:R-:W-:-:S02]  /*462c0*/  F2FP.PACK_AB R2, R3, R2 ;  /* 0x000000020302723e */ /* 0x000fc400000000ff */
[----:B--2---:R-:W-:Y:S02]  /*462d0*/  F2FP.PACK_AB R6, R5, R6 ;  /* 0x000000060506723e */ /* 0x004fe400000000ff */
[----:B------:R0:W5:Y:S03]  /*462e0*/  LDL.LU R5, [R1+0x1a64] ;  /* 0x001a640001057983 */ /* 0x0001660000300800 */
[----:B------:R1:W-:Y:S02]  /*462f0*/  STL [R1+0x94], R6 ;  /* 0x0000940601007387 */ /* 0x0003e40000100800 */
[----:B-1----:R0:W5:Y:S01]  /*46300*/  LDL.LU R6, [R1+0x1a60] ;  /* 0x001a600001067983 */ /* 0x0021620000300800 */
[----:B------:R0:W5:Y:S02]  /*46310*/  LDL.LU R7, [R1+0x1a5c] ;  /* 0x001a5c0001077983 */ /* 0x0001640000300800 */
        /* <DEDUP_REMOVED lines=31> */
[----:B------:R0:W-:Y:S01]  /*46510*/  STL [R1+0xc0], R0 ;  /* 0x0000c00001007387 */ /* 0x0001e20000100800 */
[----:B------:R0:W-:Y:S02]  /*46520*/  STL [R1+0xc4], R2 ;  /* 0x0000c40201007387 */ /* 0x0001e40000100800 */
.L_x_0:
[----:B01----:R-:W2:Y:S04]  /*46530*/  LDL.LU R2, [R1+0xc4] ;  /* 0x0000c40001027983 */ /* 0x003ea80000300800 */
[----:B------:R-:W3:Y:S04]  /*46540*/  LDL.LU R0, [R1+0xc0] ;  /* 0x0000c00001007983 */ /* 0x000ee80000300800 */
[----:B-----5:R-:W-:Y:S04]  /*46550*/  STL.64 [R1+0x1c48], R6 ;  /* 0x001c480601007387 */ /* 0x020fe80000100a00 */
[----:B------:R-:W-:Y:S04]  /*46560*/  STL.64 [R1+0x1c40], R4 ;  /* 0x001c400401007387 */ /* 0x000fe80000100a00 */
[----:B------:R-:W-:Y:S04]  /*46570*/  STL.64 [R1+0x1c38], R10 ;  /* 0x001c380a01007387 */ /* 0x000fe80000100a00 */
[----:B------:R-:W-:Y:S04]  /*46580*/  STL.64 [R1+0x1c30], R8 ;  /* 0x001c300801007387 */ /* 0x000fe80000100a00 */
[----:B------:R-:W-:Y:S04]  /*46590*/  STL.64 [R1+0x1c28], R14 ;  /* 0x001c280e01007387 */ /* 0x000fe80000100a00 */
[----:B------:R-:W-:Y:S04]  /*465a0*/  STL.64 [R1+0x1c20], R12 ;  /* 0x001c200c01007387 */ /* 0x000fe80000100a00 */
[----:B------:R-:W-:Y:S04]  /*465b0*/  STL.64 [R1+0x1bf8], R18 ;  /* 0x001bf81201007387 */ /* 0x000fe80000100a00 */
[----:B------:R-:W-:Y:S04]  /*465c0*/  STL.64 [R1+0x1bf0], R16 ;  /* 0x001bf01001007387 */ /* 0x000fe80000100a00 */
[----:B------:R-:W-:Y:S04]  /*465d0*/  STL.64 [R1+0x1be8], R22 ;  /* 0x001be81601007387 */ /* 0x000fe80000100a00 */
[----:B------:R0:W-:Y:S04]  /*465e0*/  STL.64 [R1+0x1be0], R20 ;  /* 0x001be01401007387 */ /* 0x0001e80000100a00 */
[----:B------:R-:W-:Y:S04]  /*465f0*/  STL.64 [R1+0x1bd8], R26 ;  /* 0x001bd81a01007387 */ /* 0x000fe80000100a00 */
[----:B------:R1:W-:Y:S04]  /*46600*/  STL.64 [R1+0x1bd0], R24 ;  /* 0x001bd01801007387 */ /* 0x0003e80000100a00 */
[----:B0-----:R-:W4:Y:S04]  /*46610*/  LDL.LU R20, [R1+0x10] ;  /* 0x0000100001147983 */ /* 0x001f280000300800 */
[----:B------:R-:W4:Y:S04]  /*46620*/  LDL.LU R21, [R1+0x14] ;  /* 0x0000140001157983 */ /* 0x000f280000300800 */
[----:B------:R-:W4:Y:S04]  /*46630*/  LDL.LU R22, [R1+0x18] ;  /* 0x0000180001167983 */ /* 0x000f280000300800 */
[----:B------:R-:W4:Y:S04]  /*46640*/  LDL.LU R23, [R1+0x1c] ;  /* 0x00001c0001177983 */ /* 0x000f280000300800 */
[----:B------:R-:W0:Y:S04]  /*46650*/  S2R R28, SR_TID.X ;  /* 0x00000000001c7919 */ /* 0x000e280000002100 */
[----:B------:R-:W1:Y:S01]  /*46660*/  S2R R3, SR_TID.X ;  /* 0x0000000000037919 */ /* 0x000e620000002100 */
[----:B0-----:R-:W-:Y:S01]  /*46670*/  LOP3.LUT R29, R28, 0x7f, RZ, 0xc0, !PT ;  /* 0x0000007f1c1d7812 */ /* 0x001fe200078ec0ff */
[----:B-1----:R-:W-:-:S05]  /*46680*/  IMAD.SHL.U32 R28, R3, 0x400, RZ ;  /* 0x00000400031c7824 */ /* 0x002fca00078e00ff */
[----:B------:R-:W-:-:S05]  /*46690*/  LOP3.LUT R28, R28, 0x1800, RZ, 0xc0, !PT ;  /* 0x000018001c1c7812 */ /* 0x000fca00078ec0ff */
[----:B------:R-:W-:Y:S02]  /*466a0*/  IMAD R28, R29, 0x10, R28 ;  /* 0x000000101d1c7824 */ /* 0x000fe400078e021c */
[----:B--2---:R-:W-:Y:S02]  /*466b0*/  IMAD.MOV.U32 R29, RZ, RZ, R2 ;  /* 0x000000ffff1d7224 */ /* 0x004fe400078e0002 */
[C---:B------:R-:W-:Y:S02]  /*466c0*/  IMAD.SHL.U32 R2, R3.reuse, 0x100, RZ ;  /* 0x0000010003027824 */ /* 0x040fe400078e00ff */
[----:B---3--:R-:W-:Y:S02]  /*466d0*/  IMAD.MOV.U32 R11, RZ, RZ, R0 ;  /* 0x000000ffff0b7224 */ /* 0x008fe400078e0000 */
[----:B------:R-:W-:Y:S01]  /*466e0*/  IMAD.SHL.U32 R0, R3, 0x20, RZ ;  /* 0x0000002003007824 */ /* 0x000fe200078e00ff */
[----:B------:R-:W-:-:S04]  /*466f0*/  LOP3.LUT R2, R2, 0x1800, RZ, 0xc0, !PT ;  /* 0x0000180002027812 */ /* 0x000fc800078ec0ff */
[----:B------:R-:W-:Y:S01]  /*46700*/  LOP3.LUT R2, R2, 0x60, R0, 0xf8, !PT ;  /* 0x0000006002027812 */ /* 0x000fe200078ef800 */
[C---:B------:R-:W-:Y:S02]  /*46710*/  IMAD.SHL.U32 R0, R3.reuse, 0x8, RZ ;  /* 0x0000000803007824 */ /* 0x040fe400078e00ff */
[----:B------:R-:W-:Y:S01]  /*46720*/  IMAD.SHL.U32 R3, R3, 0x4, RZ ;  /* 0x0000000403037824 */ /* 0x000fe200078e00ff */
[----:B----4-:R-:W-:Y:S04]  /*46730*/  STL.64 [R1+0x1c58], R22 ;  /* 0x001c581601007387 */ /* 0x010fe80000100a00 */
[----:B------:R-:W-:Y:S04]  /*46740*/  STL.64 [R1+0x1c50], R20 ;  /* 0x001c501401007387 */ /* 0x000fe80000100a00 */
[----:B------:R-:W2:Y:S04]  /*46750*/  LDL.LU R24, [R1+0x20] ;  /* 0x0000200001187983 */ /* 0x000ea80000300800 */
[----:B------:R-:W2:Y:S04]  /*46760*/  LDL.LU R25, [R1+0x24] ;  /* 0x0000240001197983 */ /* 0x000ea80000300800 */
[----:B------:R-:W3:Y:S04]  /*46770*/  LDL.LU R26, [R1+0x28] ;  /* 0x00002800011a7983 */ /* 0x000ee80000300800 */
[----:B------:R-:W3:Y:S04]  /*46780*/  LDL.LU R27, [R1+0x2c] ;  /* 0x00002c00011b7983 */ /* 0x000ee80000300800 */
[----:B------:R-:W-:Y:S06]  /*46790*/  BAR.SYNC.DEFER_BLOCKING 0x0 ;  /* 0x0000000000007b1d */ /* 0x000fec0000010000 */
[----:B---3--:R-:W-:Y:S04]  /*467a0*/  STL.64 [R1+0x1c68], R26 ;  /* 0x001c681a01007387 */ /* 0x008fe80000100a00 */
[----:B--2---:R-:W-:Y:S04]  /*467b0*/  STL.64 [R1+0x1c60], R24 ;  /* 0x001c601801007387 */ /* 0x004fe80000100a00 */
[----:B------:R-:W2:Y:S04]  /*467c0*/  LDL.LU R4, [R1+0x50] ;  /* 0x0000500001047983 */ /* 0x000ea80000300800 */
[----:B------:R-:W2:Y:S04]  /*467d0*/  LDL.LU R5, [R1+0x54] ;  /* 0x0000540001057983 */ /* 0x000ea80000300800 */
[----:B------:R-:W3:Y:S04]  /*467e0*/  LDL.LU R6, [R1+0x58] ;  /* 0x0000580001067983 */ /* 0x000ee80000300800 */
[----:B------:R-:W3:Y:S04]  /*467f0*/  LDL.LU R7, [R1+0x5c] ;  /* 0x00005c0001077983 */ /* 0x000ee80000300800 */
[----:B------:R-:W4:Y:S04]  /*46800*/  LDL.LU R16, [R1+0xa0] ;  /* 0x0000a00001107983 */ /* 0x000f280000300800 */
[----:B------:R-:W4:Y:S04]  /*46810*/  LDL.LU R17, [R1+0xa4] ;  /* 0x0000a40001117983 */ /* 0x000f280000300800 */
[----:B------:R-:W2:Y:S04]  /*46820*/  LDL.LU R18, [R1+0xa8] ;  /* 0x0000a80001127983 */ /* 0x000ea80000300800 */
[----:B------:R-:W2:Y:S04]  /*46830*/  LDL.LU R19, [R1+0xac] ;  /* 0x0000ac0001137983 */ /* 0x000ea80000300800 */
[----:B--2---:R-:W-:Y:S04]  /*46840*/  STL.64 [R1+0x1c98], R18 ;  /* 0x001c981201007387 */ /* 0x004fe80000100a00 */
[----:B----4-:R0:W-:Y:S04]  /*46850*/  STL.64 [R1+0x1c90], R16 ;  /* 0x001c901001007387 */ /* 0x0101e80000100a00 */
[----:B0-----:R-:W2:Y:S04]  /*46860*/  LDL.LU R16, [R1+0xb0] ;  /* 0x0000b00001107983 */ /* 0x001ea80000300800 */
[----:B------:R-:W2:Y:S04]  /*46870*/  LDL.LU R17, [R1+0xb4] ;  /* 0x0000b40001117983 */ /* 0x000ea80000300800 */
[----:B------:R-:W4:Y:S04]  /*46880*/  LDL.LU R18, [R1+0xb8] ;  /* 0x0000b80001127983 */ /* 0x000f280000300800 */
[----:B------:R-:W4:Y:S04]  /*46890*/  LDL.LU R19, [R1+0xbc] ;  /* 0x0000bc0001137983 */ /* 0x000f280000300800 */
[----:B----4-:R0:W-:Y:S04]  /*468a0*/  STL.64 [R1+0x1ca8], R18 ;  /* 0x001ca81201007387 */ /* 0x0101e80000100a00 */
[----:B--2---:R1:W-:Y:S04]  /*468b0*/  STL.64 [R1+0x1ca0], R16 ;  /* 0x001ca01001007387 */ /* 0x0043e80000100a00 */
[----:B0-----:R-:W2:Y:S04]  /*468c0*/  LDL.LU R18, [R1+0xc8] ;  /* 0x0000c80001127983 */ /* 0x001ea80000300800 */
[----:B------:R-:W2:Y:S04]  /*468d0*/  LDL.LU R19, [R1+0xcc] ;  /* 0x0000cc0001137983 */ /* 0x000ea80000300800 */
[----:B---3--:R-:W-:Y:S04]  /*468e0*/  STL.64 [R1+0x1c78], R6 ;  /* 0x001c780601007387 */ /* 0x008fe80000100a00 */
[----:B------:R-:W-:Y:S04]  /*468f0*/  STL.64 [R1+0x1c70], R4 ;  /* 0x001c700401007387 */ /* 0x000fe80000100a00 */
[----:B------:R-:W3:Y:S04]  /*46900*/  LDL.LU R20, [R1+0x60] ;  /* 0x0000600001147983 */ /* 0x000ee80000300800 */
[----:B------:R-:W3:Y:S04]  /*46910*/  LDL.LU R21, [R1+0x64] ;  /* 0x0000640001157983 */ /* 0x000ee80000300800 */
[----:B------:R-:W4:Y:S04]  /*46920*/  LDL.LU R22, [R1+0x68] ;  /* 0x0000680001167983 */ /* 0x000f280000300800 */
[----:B------:R-:W4:Y:S01]  /*46930*/  LDL.LU R23, [R1+0x6c] ;  /* 0x00006c0001177983 */ /* 0x000f220000300800 */
[----:B------:R-:W-:-:S04]  /*46940*/  LOP3.LUT R0, R0, 0x300, RZ, 0xc0, !PT ;  /* 0x0000030000007812 */ /* 0x000fc800078ec0ff */
[----:B------:R-:W-:Y:S01]  /*46950*/  LOP3.LUT R0, R0, 0x70, R3, 0xf8, !PT ;  /* 0x0000007000007812 */ /* 0x000fe200078ef803 */
[----:B-1----:R-:W-:Y:S02]  /*46960*/  IMAD.MOV.U32 R16, RZ, RZ, R11 ;  /* 0x000000ffff107224 */ /* 0x002fe400078e000b */
[----:B------:R-:W-:Y:S01]  /*46970*/  IMAD.MOV.U32 R17, RZ, RZ, R29 ;  /* 0x000000ffff117224 */ /* 0x000fe200078e001d */
[----:B------:R-:W-:-:S05]  /*46980*/  LOP3.LUT R0, R2, R0, RZ, 0x3c, !PT ;  /* 0x0000000002007212 */ /* 0x000fca00078e3cff */
[----:B--2---:R-:W-:Y:S04]  /*46990*/  STS.128 [R0], R16 ;  /* 0x0000001000007388 */ /* 0x004fe80000000c00 */
[----:B----4-:R-:W-:Y:S04]  /*469a0*/  STL.64 [R1+0x1c88], R22 ;  /* 0x001c881601007387 */ /* 0x010fe80000100a00 */
[----:B---3--:R0:W-:Y:S04]  /*469b0*/  STL.64 [R1+0x1c80], R20 ;  /* 0x001c801401007387 */ /* 0x0081e80000100a00 */
[----:B0-----:R-:W2:Y:S04]  /*469c0*/  LDL.LU R20, [R1+0x90] ;  /* 0x0000900001147983 */ /* 0x001ea80000300800 */
[----:B------:R-:W2:Y:S04]  /*469d0*/  LDL.LU R21, [R1+0x94] ;  /* 0x0000940001157983 */ /* 0x000ea80000300800 */
[----:B------:R-:W2:Y:S04]  /*469e0*/  LDL.LU R22, [R1+0x98] ;  /* 0x0000980001167983 */ /* 0x000ea80000300800 */
[----:B------:R-:W2:Y:S04]  /*469f0*/  LDL.LU R23, [R1+0x9c] ;  /* 0x00009c0001177983 */ /* 0x000ea80000300800 */
[----:B------:R-:W3:Y:S04]  /*46a00*/  LDL.LU R4, [R1+0x80] ;  /* 0x0000800001047983 */ /* 0x000ee80000300800 */
[----:B------:R-:W3:Y:S04]  /*46a10*/  LDL.LU R5, [R1+0x84] ;  /* 0x0000840001057983 */ /* 0x000ee80000300800 */
[----:B------:R-:W3:Y:S04]  /*46a20*/  LDL.LU R6, [R1+0x88] ;  /* 0x0000880001067983 */ /* 0x000ee80000300800 */
[----:B------:R-:W3:Y:S04]  /*46a30*/  LDL.LU R7, [R1+0x8c] ;  /* 0x00008c0001077983 */ /* 0x000ee80000300800 */
[----:B------:R-:W4:Y:S04]  /*46a40*/  LDL.LU R24, [R1+0x70] ;  /* 0x0000700001187983 */ /* 0x000f280000300800 */
[----:B------:R-:W4:Y:S04]  /*46a50*/  LDL.LU R25, [R1+0x74] ;  /* 0x0000740001197983 */ /* 0x000f280000300800 */
[----:B------:R-:W4:Y:S04]  /*46a60*/  LDL.LU R26, [R1+0x78] ;  /* 0x00007800011a7983 */ /* 0x000f280000300800 */
[----:B------:R-:W4:Y:S04]  /*46a70*/  LDL.LU R27, [R1+0x7c] ;  /* 0x00007c00011b7983 */ /* 0x000f280000300800 */
        /* <DEDUP_REMOVED lines=8> */
[----:B------:R-:W2:Y:S04]  /*46b00*/  LDL.LU.64 R18, [R1+0x1ca8] ;  /* 0x001ca80001127983 */ /* 0x000ea80000300a00 */
[----:B------:R-:W2:Y:S04]  /*46b10*/  LDL.LU.64 R16, [R1+0x1ca0] ;  /* 0x001ca00001107983 */ /* 0x000ea80000300a00 */
[----:B--2---:R0:W-:Y:S04]  /*46b20*/  STS.128 [R0+0x80], R16 ;  /* 0x0000801000007388 */ /* 0x0041e80000000c00 */
[----:B0-----:R-:W2:Y:S04]  /*46b30*/  LDL.LU.64 R18, [R1+0x1c98] ;  /* 0x001c980001127983 */ /* 0x001ea80000300a00 */
[----:B------:R-:W2:Y:S04]  /*46b40*/  LDL.LU.64 R16, [R1+0x1c90] ;  /* 0x001c900001107983 */ /* 0x000ea80000300a00 */
[----:B------:R-:W-:Y:S01]  /*46b50*/  STS.128 [R0+0x480], R20 ;  /* 0x0004801400007388 */ /* 0x000fe20000000c00 */
[----:B------:R-:W-:-:S02]  /*46b60*/  LOP3.LUT R29, R28, 0x20, RZ, 0x3c, !PT ;  /* 0x000000201c1d7812 */ /* 0x000fc400078e3cff */
[C---:B------:R-:W-:Y:S02]  /*46b70*/  LOP3.LUT R3, R28.reuse, 0x40, RZ, 0x3c, !PT ;  /* 0x000000401c037812 */ /* 0x040fe400078e3cff */
[----:B------:R-:W-:Y:S01]  /*46b80*/  LOP3.LUT R2, R28, 0x60, RZ, 0x3c, !PT ;  /* 0x000000601c027812 */ /* 0x000fe200078e3cff */
[----:B--2---:R0:W-:Y:S04]  /*46b90*/  STS.128 [R0+0x400], R16 ;  /* 0x0004001000007388 */ /* 0x0041e80000000c00 */
[----:B------:R-:W-:Y:S06]  /*46ba0*/  BAR.SYNC.DEFER_BLOCKING 0x0 ;  /* 0x0000000000007b1d */ /* 0x000fec0000010000 */
[----:B0-----:R-:W2:Y:S04]  /*46bb0*/  LDL.LU R16, [R1] ;  /* 0x0000000001107983 */ /* 0x001ea80000300800 */
[----:B------:R-:W2:Y:S04]  /*46bc0*/  LDL.LU R17, [R1+0x4] ;  /* 0x0000040001117983 */ /* 0x000ea80000300800 */
[----:B------:R-:W2:Y:S04]  /*46bd0*/  LDL.LU R18, [R1+0x8] ;  /* 0x0000080001127983 */ /* 0x000ea80000300800 */
[----:B------:R-:W0:Y:S04]  /*46be0*/  LDS.128 R20, [R28] ;  /* 0x000000001c147984 */ /* 0x000e280000000c00 */
[----:B------:R-:W2:Y:S04]  /*46bf0*/  LDL.LU R19, [R1+0xc] ;  /* 0x00000c0001137983 */ /* 0x000ea80000300800 */
[----:B0-----:R-:W-:Y:S04]  /*46c00*/  STL.64 [R1+0x90], R20 ;  /* 0x0000901401007387 */ /* 0x001fe80000100a00 */
[----:B------:R-:W-:Y:S04]  /*46c10*/  STL.64 [R1+0x98], R22 ;  /* 0x0000981601007387 */ /* 0x000fe80000100a00 */
[----:B------:R-:W0:Y:S04]  /*46c20*/  LDS.128 R20, [R29] ;  /* 0x000000001d147984 */ /* 0x000e280000000c00 */
[----:B0-----:R-:W-:Y:S04]  /*46c30*/  STL.64 [R1+0xa0], R20 ;  /* 0x0000a01401007387 */ /* 0x001fe80000100a00 */
[----:B------:R-:W-:Y:S04]  /*46c40*/  STL.64 [R1+0xa8], R22 ;  /* 0x0000a81601007387 */ /* 0x000fe80000100a00 */
[----:B------:R-:W0:Y:S04]  /*46c50*/  LDS.128 R20, [R3] ;  /* 0x0000000003147984 */ /* 0x000e280000000c00 */
[----:B0-----:R-:W-:Y:S04]  /*46c60*/  STL.64 [R1+0xb0], R20 ;  /* 0x0000b01401007387 */ /* 0x001fe80000100a00 */
[----:B------:R-:W-:Y:S04]  /*46c70*/  STL.64 [R1+0xb8], R22 ;  /* 0x0000b81601007387 */ /* 0x000fe80000100a00 */
[----:B------:R-:W0:Y:S04]  /*46c80*/  LDS.128 R20, [R2] ;  /* 0x0000000002147984 */ /* 0x000e280000000c00 */
[----:B------:R-:W-:Y:S06]  /*46c90*/  BAR.SYNC.DEFER_BLOCKING 0x0 ;  /* 0x0000000000007b1d */ /* 0x000fec0000010000 */
[----:B---3--:R-:W-:Y:S04]  /*46ca0*/  STS.128 [R0], R4 ;  /* 0x0000000400007388 */ /* 0x008fe80000000c00 */
[----:B0-----:R-:W-:Y:S04]  /*46cb0*/  STL.64 [R1+0x3a0], R20 ;  /* 0x0003a01401007387 */ /* 0x001fe80000100a00 */
[----:B------:R0:W-:Y:S04]  /*46cc0*/  STL.64 [R1+0x3a8], R22 ;  /* 0x0003a81601007387 */ /* 0x0001e80000100a00 */
[----:B0-----:R-:W3:Y:S04]  /*46cd0*/  LDL.LU.64 R22, [R1+0x1c88] ;  /* 0x001c880001167983 */ /* 0x001ee80000300a00 */
[----:B------:R-:W3:Y:S04]  /*46ce0*/  LDL.LU.64 R20, [R1+0x1c80] ;  /* 0x001c800001147983 */ /* 0x000ee80000300a00 */
[----:B------:R-:W2:Y:S04]  /*46cf0*/  LDL.LU.64 R6, [R1+0x1c78] ;  /* 0x001c780001067983 */ /* 0x000ea80000300a00 */
[----:B------:R-:W2:Y:S04]  /*46d00*/  LDL.LU.64 R4, [R1+0x1c70] ;  /* 0x001c700001047983 */ /* 0x000ea80000300a00 */
[----:B----4-:R0:W-:Y:S04]  /*46d10*/  STS.128 [R0+0x80], R24 ;  /* 0x0000801800007388 */ /* 0x0101e80000000c00 */
[----:B0-----:R-:W4:Y:S04]  /*46d20*/  LDL.LU.64 R26, [R1+0x1c68] ;  /* 0x001c6800011a7983 */ /* 0x001f280000300a00 */
[----:B------:R-:W4:Y:S04]  /*46d30*/  LDL.LU.64 R24, [R1+0x1c60] ;  /* 0x001c600001187983 */ /* 0x000f280000300a00 */
[----:B---3--:R0:W-:Y:S04]  /*46d40*/  STS.128 [R0+0x400], R20 ;  /* 0x0004001400007388 */ /* 0x0081e80000000c00 */
[----:B--2---:R-:W-:Y:S04]  /*46d50*/  STS.128 [R0+0x480], R4 ;  /* 0x0004800400007388 */ /* 0x004fe80000000c00 */
[----:B------:R-:W-:Y:S06]  /*46d60*/  BAR.SYNC.DEFER_BLOCKING 0x0 ;  /* 0x0000000000007b1d */ /* 0x000fec0000010000 */
[----:B0-----:R-:W2:Y:S04]  /*46d70*/  LDL.LU.64 R22, [R1+0x1c58] ;  /* 0x001c580001167983 */ /* 0x001ea80000300a00 */
[----:B------:R-:W2:Y:S04]  /*46d80*/  LDL.LU.64 R20, [R1+0x1c50] ;  /* 0x001c500001147983 */ /* 0x000ea80000300a00 */
[----:B------:R-:W0:Y:S04]  /*46d90*/  LDS.128 R4, [R28] ;  /* 0x000000001c047984 */ /* 0x000e280000000c00 */
        /* <DEDUP_REMOVED lines=10> */
[----:B------:R-:W-:Y:S04]  /*46e40*/  STS.128 [R0], R8 ;  /* 0x0000000800007388 */ /* 0x000fe80000000c00 */
[----:B------:R-:W-:Y:S04]  /*46e50*/  STS.128 [R0+0x80], R12 ;  /* 0x0000800c00007388 */ /* 0x000fe80000000c00 */
[----:B0-----:R-:W-:Y:S04]  /*46e60*/  STL.64 [R1+0xc0], R4 ;  /* 0x0000c00401007387 */ /* 0x001fe80000100a00 */
[----:B------:R0:W-:Y:S04]  /*46e70*/  STL.64 [R1+0xc8], R6 ;  /* 0x0000c80601007387 */ /* 0x0001e80000100a00 */
[----:B0-----:R-:W3:Y:S04]  /*46e80*/  LDL.LU.64 R6, [R1+0x1c48] ;  /* 0x001c480001067983 */ /* 0x001ee80000300a00 */
[----:B------:R-:W3:Y:S04]  /*46e90*/  LDL.LU.64 R4, [R1+0x1c40] ;  /* 0x001c400001047983 */ /* 0x000ee80000300a00 */
[----:B------:R-:W3:Y:S04]  /*46ea0*/  LDL.LU.64 R10, [R1+0x1c38] ;  /* 0x001c3800010a7983 */ /* 0x000ee80000300a00 */
[----:B------:R-:W3:Y:S04]  /*46eb0*/  LDL.LU.64 R8, [R1+0x1c30] ;  /* 0x001c300001087983 */ /* 0x000ee80000300a00 */
[----:B------:R-:W3:Y:S04]  /*46ec0*/  LDL.LU.64 R14, [R1+0x1c28] ;  /* 0x001c2800010e7983 */ /* 0x000ee80000300a00 */
[----:B------:R-:W3:Y:S04]  /*46ed0*/  LDL.LU.64 R12, [R1+0x1c20] ;  /* 0x001c2000010c7983 */ /* 0x000ee80000300a00 */
[----:B----4-:R-:W-:Y:S04]  /*46ee0*/  STS.128 [R0+0x400], R24 ;  /* 0x0004001800007388 */ /* 0x010fe80000000c00 */
[----:B--2---:R-:W-:Y:S04]  /*46ef0*/  STS.128 [R0+0x480], R20 ;  /* 0x0004801400007388 */ /* 0x004fe80000000c00 */
[----:B------:R-:W-:Y:S06]  /*46f00*/  BAR.SYNC.DEFER_BLOCKING 0x0 ;  /* 0x0000000000007b1d */ /* 0x000fec0000010000 */
[----:B------:R-:W0:Y:S04]  /*46f10*/  LDS.128 R24, [R28] ;  /* 0x000000001c187984 */ /* 0x000e280000000c00 */
[----:B------:R-:W1:Y:S04]  /*46f20*/  LDS.128 R20, [R29] ;  /* 0x000000001d147984 */ /* 0x000e680000000c00 */
[----:B0-----:R-:W-:Y:S04]  /*46f30*/  STL.64 [R1+0x10], R24 ;  /* 0x0000101801007387 */ /* 0x001fe80000100a00 */
[----:B------:R-:W-:Y:S04]  /*46f40*/  STL.64 [R1+0x18], R26 ;  /* 0x0000181a01007387 */ /* 0x000fe80000100a00 */
[----:B-1----:R-:W-:Y:S04]  /*46f50*/  STL.64 [R1+0x20], R20 ;  /* 0x0000201401007387 */ /* 0x002fe80000100a00 */
[----:B------:R-:W-:Y:S04]  /*46f60*/  STL.64 [R1+0x28], R22 ;  /* 0x0000281601007387 */ /* 0x000fe80000100a00 */
[----:B------:R-:W0:Y:S04]  /*46f70*/  LDS.128 R24, [R3] ;  /* 0x0000000003187984 */ /* 0x000e280000000c00 */
[----:B------:R-:W1:Y:S04]  /*46f80*/  LDS.128 R20, [R2] ;  /* 0x0000000002147984 */ /* 0x000e680000000c00 */
[----:B------:R-:W-:Y:S06]  /*46f90*/  BAR.SYNC.DEFER_BLOCKING 0x0 ;  /* 0x0000000000007b1d */ /* 0x000fec0000010000 */
[----:B------:R-:W-:Y:S04]  /*46fa0*/  STS.128 [R0], R16 ;  /* 0x0000001000007388 */ /* 0x000fe80000000c00 */
[----:B0-----:R-:W-:Y:S04]  /*46fb0*/  STL.64 [R1+0x30], R24 ;  /* 0x0000301801007387 */ /* 0x001fe80000100a00 */
[----:B------:R-:W-:Y:S04]  /*46fc0*/  STL.64 [R1+0x38], R26 ;  /* 0x0000381a01007387 */ /* 0x000fe80000100a00 */
[----:B-1----:R-:W-:Y:S04]  /*46fd0*/  STL.64 [R1+0x80], R20 ;  /* 0x0000801401007387 */ /* 0x002fe80000100a00 */
[----:B------:R-:W-:Y:S04]  /*46fe0*/  STL.64 [R1+0x88], R22 ;  /* 0x0000881601007387 */ /* 0x000fe80000100a00 */
[----:B---3--:R-:W-:Y:S04]  /*46ff0*/  STS.128 [R0+0x80], R4 ;  /* 0x0000800400007388 */ /* 0x008fe80000000c00 */
[----:B------:R-:W-:Y:S04]  /*47000*/  STS.128 [R0+0x400], R8 ;  /* 0x0004000800007388 */ /* 0x000fe80000000c00 */
[----:B------:R-:W-:Y:S04]  /*47010*/  STS.128 [R0+0x480], R12 ;  /* 0x0004800c00007388 */ /* 0x000fe80000000c00 */
[----:B------:R-:W-:Y:S06]  /*47020*/  BAR.SYNC.DEFER_BLOCKING 0x0 ;  /* 0x0000000000007b1d */ /* 0x000fec0000010000 */
[----:B------:R-:W0:Y:S04]  /*47030*/  LDS.128 R4, [R28] ;  /* 0x000000001c047984 */ /* 0x000e280000000c00 */
[----:B------:R-:W1:Y:S04]  /*47040*/  LDS.128 R8, [R29] ;  /* 0x000000001d087984 */ /* 0x000e680000000c00 */
[----:B------:R-:W2:Y:S04]  /*47050*/  LDS.128 R12, [R2] ;  /* 0x00000000020c7984 */ /* 0x000ea80000000c00 */
[----:B0-----:R-:W-:Y:S04]  /*47060*/  STL [R1+0x1a84], R5 ;  /* 0x001a840501007387 */ /* 0x001fe80000100800 */
[----:B------:R2:W-:Y:S04]  /*47070*/  STL [R1+0x1a78], R6 ;  /* 0x001a780601007387 */ /* 0x0005e80000100800 */
[----:B------:R-:W-:Y:S04]  /*47080*/  STL [R1+0x1a6c], R7 ;  /* 0x001a6c0701007387 */ /* 0x000fe80000100800 */
[----:B------:R-:W3:Y:S04]  /*47090*/  LDL.LU R20, [R1+0xe0] ;  /* 0x0000e00001147983 */ /* 0x000ee80000300800 */
[----:B-1----:R-:W-:Y:S04]  /*470a0*/  STL.64 [R1], R8 ;  /* 0x0000000801007387 */ /* 0x002fe80000100a00 */
[----:B------:R-:W-:Y:S04]  /*470b0*/  STL.64 [R1+0x8], R10 ;  /* 0x0000080a01007387 */ /* 0x000fe80000100a00 */
[----:B------:R-:W3:Y:S04]  /*470c0*/  LDL.LU R21, [R1+0xe4] ;  /* 0x0000e40001157983 */ /* 0x000ee80000300800 */
[----:B------:R-:W4:Y:S04]  /*470d0*/  LDL.LU R22, [R1+0xe8] ;  /* 0x0000e80001167983 */ /* 0x000f280000300800 */
[----:B------:R-:W4:Y:S04]  /*470e0*/  LDL.LU R23, [R1+0xec] ;  /* 0x0000ec0001177983 */ /* 0x000f280000300800 */
[----:B------:R-:W0:Y:S01]  /*470f0*/  LDS.128 R8, [R3] ;  /* 0x0000000003087984 */ /* 0x000e220000000c00 */
[----:B--2---:R-:W-:-:S03]  /*47100*/  IMAD.MOV.U32 R6, RZ, RZ, R13 ;  /* 0x000000ffff067224 */ /* 0x004fc600078e000d */
[----:B------:R-:W-:Y:S06]  /*47110*/  BAR.SYNC.DEFER_BLOCKING 0x0 ;  /* 0x0000000000007b1d */ /* 0x000fec0000010000 */
[----:B----4-:R-:W-:Y:S04]  /*47120*/  STL.64 [R1+0x1c08], R22 ;  /* 0x001c081601007387 */ /* 0x010fe80000100a00 */
[----:B---3--:R1:W-:Y:S04]  /*47130*/  STL.64 [R1+0x1c00], R20 ;  /* 0x001c001401007387 */ /* 0x0083e80000100a00 */
[----:B-1----:R-:W2:Y:S04]  /*47140*/  LDL.LU R20, [R1+0x100] ;  /* 0x0001000001147983 */ /* 0x002ea80000300800 */
[----:B------:R-:W2:Y:S04]  /*47150*/  LDL.LU R21, [R1+0x104] ;  /* 0x0001040001157983 */ /* 0x000ea80000300800 */
[----:B------:R-:W3:Y:S04]  /*47160*/  LDL.LU R22, [R1+0x108] ;  /* 0x0001080001167983 */ /* 0x000ee80000300800 */
[----:B------:R-:W3:Y:S04]  /*47170*/  LDL.LU R23, [R1+0x10c] ;  /* 0x00010c0001177983 */ /* 0x000ee80000300800 */
[----:B---3--:R-:W-:Y:S04]  /*47180*/  STL.64 [R1+0x1c18], R22 ;  /* 0x001c181601007387 */ /* 0x008fe80000100a00 */
[----:B--2---:R1:W-:Y:S04]  /*47190*/  STL.64 [R1+0x1c10], R20 ;  /* 0x001c101401007387 */ /* 0x0043e80000100a00 */
[----:B-1----:R-:W2:Y:S04]  /*471a0*/  LDL.LU R20, [R1+0x110] ;  /* 0x0001100001147983 */ /* 0x002ea80000300800 */
        /* <DEDUP_REMOVED lines=11> */
[----:B0-----:R-:W-:Y:S04]  /*47260*/  STL [R1+0x1a80], R9 ;  /* 0x001a800901007387 */ /* 0x001fe80000100800 */
[----:B------:R0:W-:Y:S04]  /*47270*/  STL [R1+0x1a74], R10 ;  /* 0x001a740a01007387 */ /* 0x0001e80000100800 */
[----:B------:R-:W-:Y:S04]  /*47280*/  STL [R1+0x1a70], R11 ;  /* 0x001a700b01007387 */ /* 0x000fe80000100800 */
[----:B------:R1:W-:Y:S01]  /*47290*/  STL.64 [R1+0x48], R14 ;  /* 0x0000480e01007387 */ /* 0x0003e20000100a00 */
[----:B0-----:R-:W-:-:S03]  /*472a0*/  IMAD.MOV.U32 R10, RZ, RZ, R12 ;  /* 0x000000ffff0a7224 */ /* 0x001fc600078e000c */
[----:B------:R-:W3:Y:S04]  /*472b0*/  LDL.LU R12, [R1+0x150] ;  /* 0x00015000010c7983 */ /* 0x000ee80000300800 */
[----:B------:R-:W3:Y:S04]  /*472c0*/  LDL.LU R13, [R1+0x154] ;  /* 0x00015400010d7983 */ /* 0x000ee80000300800 */
[----:B-1----:R-:W3:Y:S04]  /*472d0*/  LDL.LU R14, [R1+0x158] ;  /* 0x00015800010e7983 */ /* 0x002ee80000300800 */
[----:B------:R-:W3:Y:S04]  /*472e0*/  LDL.LU R15, [R1+0x15c] ;  /* 0x00015c00010f7983 */ /* 0x000ee80000300800 */
[----:B------:R-:W-:Y:S04]  /*472f0*/  STL [R1+0x1aac], R10 ;  /* 0x001aac0a01007387 */ /* 0x000fe80000100800 */
[----:B------:R0:W-:Y:S04]  /*47300*/  STL [R1+0x1aa8], R8 ;  /* 0x001aa80801007387 */ /* 0x0001e80000100800 */
[----:B0-----:R-:W3:Y:S04]  /*47310*/  LDL.LU R8, [R1+0x140] ;  /* 0x0001400001087983 */ /* 0x001ee80000300800 */
[----:B------:R-:W3:Y:S04]  /*47320*/  LDL.LU R9, [R1+0x144] ;  /* 0x0001440001097983 */ /* 0x000ee80000300800 */
[----:B------:R-:W3:Y:S04]  /*47330*/  LDL.LU R10, [R1+0x148] ;  /* 0x00014800010a7983 */ /* 0x000ee80000300800 */
[----:B------:R-:W3:Y:S04]  /*47340*/  LDL.LU R11, [R1+0x14c] ;  /* 0x00014c00010b7983 */ /* 0x000ee80000300800 */
[----:B------:R-:W-:Y:S04]  /*47350*/  STL [R1+0x1a7c], R6 ;  /* 0x001a7c0601007387 */ /* 0x000fe80000100800 */
[----:B------:R0:W-:Y:S04]  /*47360*/  STL [R1+0x1b48], R4 ;  /* 0x001b480401007387 */ /* 0x0001e80000100800 */
[----:B0-----:R-:W3:Y:S04]  /*47370*/  LDL.LU R4, [R1+0x130] ;  /* 0x0001300001047983 */ /* 0x001ee80000300800 */
[----:B------:R-:W3:Y:S04]  /*47380*/  LDL.LU R5, [R1+0x134] ;  /* 0x0001340001057983 */ /* 0x000ee80000300800 */
[----:B------:R-:W3:Y:S04]  /*47390*/  LDL.LU R6, [R1+0x138] ;  /* 0x0001380001067983 */ /* 0x000ee80000300800 */
[----:B------:R-:W3:Y:S04]  /*473a0*/  LDL.LU R7, [R1+0x13c] ;  /* 0x00013c0001077983 */ /* 0x000ee80000300800 */
[----:B--2---:R0:W-:Y:S04]  /*473b0*/  STS.128 [R0], R20 ;  /* 0x0000001400007388 */ /* 0x0041e80000000c00 */
[----:B0-----:R-:W2:Y:S04]  /*473c0*/  LDL.LU.64 R22, [R1+0x1c18] ;  /* 0x001c180001167983 */ /* 0x001ea80000300a00 */
[----:B------:R-:W2:Y:S04]  /*473d0*/  LDL.LU.64 R20, [R1+0x1c10] ;  /* 0x001c100001147983 */ /* 0x000ea80000300a00 */
[----:B--2---:R0:W-:Y:S04]  /*473e0*/  STS.128 [R0+0x80], R20 ;  /* 0x0000801400007388 */ /* 0x0041e80000000c00 */
[----:B0-----:R-:W2:Y:S04]  /*473f0*/  LDL.LU.64 R22, [R1+0x1c08] ;  /* 0x001c080001167983 */ /* 0x001ea80000300a00 */
[----:B------:R-:W2:Y:S04]  /*47400*/  LDL.LU.64 R20, [R1+0x1c00] ;  /* 0x001c000001147983 */ /* 0x000ea80000300a00 */
[----:B---3--:R0:W-:Y:S04]  /*47410*/  STS.128 [R0+0x400], R16 ;  /* 0x0004001000007388 */ /* 0x0081e80000000c00 */
[----:B0-----:R-:W3:Y:S04]  /*47420*/  LDL.LU.64 R18, [R1+0x1bf8] ;  /* 0x001bf80001127983 */ /* 0x001ee80000300a00 */
[----:B------:R-:W3:Y:S04]  /*47430*/  LDL.LU.64 R16, [R1+0x1bf0] ;  /* 0x001bf00001107983 */ /* 0x000ee80000300a00 */
[----:B--2---:R-:W-:Y:S04]  /*47440*/  STS.128 [R0+0x480], R20 ;  /* 0x0004801400007388 */ /* 0x004fe80000000c00 */
[----:B------:R-:W-:Y:S06]  /*47450*/  BAR.SYNC.DEFER_BLOCKING 0x0 ;  /* 0x0000000000007b1d */ /* 0x000fec0000010000 */
        /* <DEDUP_REMOVED lines=11> */
[----:B----4-:R-:W-:Y:S04]  /*47510*/  STS.128 [R0], R24 ;  /* 0x0000001800007388 */ /* 0x010fe80000000c00 */
[----:B0-----:R-:W-:Y:S04]  /*47520*/  STL.64 [R1+0x410], R20 ;  /* 0x0004101401007387 */ /* 0x001fe80000100a00 */
[----:B------:R0:W-:Y:S04]  /*47530*/  STL.64 [R1+0x418], R22 ;  /* 0x0004181601007387 */ /* 0x0001e80000100a00 */
[----:B0-----:R-:W2:Y:S04]  /*47540*/  LDL.LU.64 R22, [R1+0x1be8] ;  /* 0x001be80001167983 */ /* 0x001ea80000300a00 */
[----:B------:R-:W2:Y:S04]  /*47550*/  LDL.LU.64 R20, [R1+0x1be0] ;  /* 0x001be00001147983 */ /* 0x000ea80000300a00 */
[----:B------:R-:W4:Y:S04]  /*47560*/  LDL.LU.64 R26, [R1+0x1bd8] ;  /* 0x001bd800011a7983 */ /* 0x000f280000300a00 */
[----:B------:R-:W4:Y:S04]  /*47570*/  LDL.LU.64 R24, [R1+0x1bd0] ;  /* 0x001bd00001187983 */ /* 0x000f280000300a00 */
[----:B---3--:R0:W-:Y:S04]  /*47580*/  STS.128 [R0+0x80], R16 ;  /* 0x0000801000007388 */ /* 0x0081e80000000c00 */
[----:B0-----:R-:W3:Y:S04]  /*47590*/  LDL.LU R16, [R1+0x120] ;  /* 0x0001200001107983 */ /* 0x001ee80000300800 */
[----:B------:R-:W3:Y:S04]  /*475a0*/  LDL.LU R17, [R1+0x124] ;  /* 0x0001240001117983 */ /* 0x000ee80000300800 */
[----:B------:R-:W3:Y:S04]  /*475b0*/  LDL.LU R18, [R1+0x128] ;  /* 0x0001280001127983 */ /* 0x000ee80000300800 */
[----:B------:R-:W3:Y:S04]  /*475c0*/  LDL.LU R19, [R1+0x12c] ;  /* 0x00012c0001137983 */ /* 0x000ee80000300800 */
[----:B--2---:R-:W-:Y:S04]  /*475d0*/  STS.128 [R0+0x400], R20 ;  /* 0x0004001400007388 */ /* 0x004fe80000000c00 */
[----:B----4-:R0:W-:Y:S04]  /*475e0*/  STS.128 [R0+0x480], R24 ;  /* 0x0004801800007388 */ /* 0x0101e80000000c00 */
[----:B------:R-:W-:Y:S04]  /*475f0*/  STL [R1+0x1a88], R23 ;  /* 0x001a881701007387 */ /* 0x000fe80000100800 */
[----:B------:R-:W-:Y:S06]  /*47600*/  BAR.SYNC.DEFER_BLOCKING 0x0 ;  /* 0x0000000000007b1d */ /* 0x000fec0000010000 */
[----:B------:R-:W1:Y:S01]  /*47610*/  LDS.128 R20, [R28] ;  /* 0x000000001c147984 */ /* 0x000e620000000c00 */
[----:B0-----:R-:W-:-:S03]  /*47620*/  LOP3.LUT R27, R28, 0x40, RZ, 0x3c, !PT ;  /* 0x000000401c1b7812 */ /* 0x001fc600078e3cff */
[----:B-1----:R-:W-:Y:S04]  /*47630*/  STL.64 [R1+0x100], R20 ;  /* 0x0001001401007387 */ /* 0x002fe80000100a00 */
        /* <DEDUP_REMOVED lines=9> */
[----:B---3--:R1:W-:Y:S04]  /*476d0*/  STS.128 [R0], R16 ;  /* 0x0000001000007388 */ /* 0x0083e80000000c00 */
[----:B------:R-:W-:Y:S04]  /*476e0*/  STS.128 [R0+0x80], R4 ;  /* 0x0000800400007388 */ /* 0x000fe80000000c00 */
[----:B------:R-:W-:Y:S04]  /*476f0*/  STS.128 [R0+0x400], R8 ;  /* 0x0004000800007388 */ /* 0x000fe80000000c00 */
[----:B------:R-:W-:Y:S04]  /*47700*/  STS.128 [R0+0x480], R12 ;  /* 0x0004800c00007388 */ /* 0x000fe80000000c00 */
[----:B------:R-:W-:Y:S06]  /*47710*/  BAR.SYNC.DEFER_BLOCKING 0x0 ;  /* 0x0000000000007b1d */ /* 0x000fec0000010000 */
[----:B------:R-:W2:Y:S04]  /*47720*/  LDS.128 R8, [R28] ;  /* 0x000000001c087984 */ /* 0x000ea80000000c00 */
[----:B------:R-:W3:Y:S04]  /*47730*/  LDS.128 R4, [R29] ;  /* 0x000000001d047984 */ /* 0x000ee80000000c00 */
[----:B0-----:R-:W-:Y:S04]  /*47740*/  STL.64 [R1+0x400], R20 ;  /* 0x0004001401007387 */ /* 0x001fe80000100a00 */
[----:B------:R-:W-:Y:S04]  /*47750*/  STL.64 [R1+0x408], R22 ;  /* 0x0004081601007387 */ /* 0x000fe80000100a00 */
[----:B-1----:R-:W4:Y:S04]  /*47760*/  LDL.LU R16, [R1+0x200] ;  /* 0x0002000001107983 */ /* 0x002f280000300800 */
[----:B--2---:R-:W-:Y:S04]  /*47770*/  STL.64 [R1+0xf0], R8 ;  /* 0x0000f00801007387 */ /* 0x004fe80000100a00 */
[----:B------:R-:W-:Y:S04]  /*47780*/  STL.64 [R1+0xf8], R10 ;  /* 0x0000f80a01007387 */ /* 0x000fe80000100a00 */
[----:B---3--:R-:W-:Y:S04]  /*47790*/  STL.64 [R1+0x120], R4 ;  /* 0x0001200401007387 */ /* 0x008fe80000100a00 */
[----:B------:R-:W-:Y:S04]  /*477a0*/  STL.64 [R1+0x128], R6 ;  /* 0x0001280601007387 */ /* 0x000fe80000100a00 */
[----:B------:R-:W4:Y:S04]  /*477b0*/  LDL.LU R17, [R1+0x204] ;  /* 0x0002040001117983 */ /* 0x000f280000300800 */
[----:B------:R-:W2:Y:S04]  /*477c0*/  LDL.LU R18, [R1+0x208] ;  /* 0x0002080001127983 */ /* 0x000ea80000300800 */
[----:B------:R-:W2:Y:S04]  /*477d0*/  LDL.LU R19, [R1+0x20c] ;  /* 0x00020c0001137983 */ /* 0x000ea80000300800 */
[----:B--2---:R-:W-:Y:S04]  /*477e0*/  STL.64 [R1+0x1b58], R18 ;  /* 0x001b581201007387 */ /* 0x004fe80000100a00 */
[----:B----4-:R0:W-:Y:S04]  /*477f0*/  STL.64 [R1+0x1b50], R16 ;  /* 0x001b501001007387 */ /* 0x0101e80000100a00 */
[----:B0-----:R-:W2:Y:S04]  /*47800*/  LDL.LU R16, [R1+0x1d0] ;  /* 0x0001d00001107983 */ /* 0x001ea80000300800 */
[----:B------:R-:W2:Y:S04]  /*47810*/  LDL.LU R17, [R1+0x1d4] ;  /* 0x0001d40001117983 */ /* 0x000ea80000300800 */
[----:B------:R-:W3:Y:S04]  /*47820*/  LDL.LU R18, [R1+0x1d8] ;  /* 0x0001d80001127983 */ /* 0x000ee80000300800 */
[----:B------:R-:W3:Y:S04]  /*47830*/  LDL.LU R19, [R1+0x1dc] ;  /* 0x0001dc0001137983 */ /* 0x000ee80000300800 */
[----:B---3--:R-:W-:Y:S04]  /*47840*/  STL.64 [R1+0x1b68], R18 ;  /* 0x001b681201007387 */ /* 0x008fe80000100a00 */
[----:B--2---:R0:W-:Y:S04]  /*47850*/  STL.64 [R1+0x1b60], R16 ;  /* 0x001b601001007387 */ /* 0x0041e80000100a00 */
[----:B0-----:R-:W2:Y:S04]  /*47860*/  LDL.LU R16, [R1+0x1c0] ;  /* 0x0001c00001107983 */ /* 0x001ea80000300800 */
        /* <DEDUP_REMOVED lines=13> */
[----:B----4-:R-:W-:Y:S04]  /*47940*/  STL.64 [R1+0x1bb8], R14 ;  /* 0x001bb80e01007387 */ /* 0x010fe80000100a00 */
[----:B--2---:R0:W-:Y:S04]  /*47950*/  STL.64 [R1+0x1bb0], R12 ;  /* 0x001bb00c01007387 */ /* 0x0041e80000100a00 */
[----:B0-----:R-:W2:Y:S04]  /*47960*/  LDL.LU R12, [R1+0x160] ;  /* 0x00016000010c7983 */ /* 0x001ea80000300800 */
[----:B------:R-:W2:Y:S04]  /*47970*/  LDL.LU R13, [R1+0x164] ;  /* 0x00016400010d7983 */ /* 0x000ea80000300800 */
[----:B------:R-:W4:Y:S04]  /*47980*/  LDL.LU R14, [R1+0x168] ;  /* 0x00016800010e7983 */ /* 0x000f280000300800 */
[----:B------:R-:W4:Y:S04]  /*47990*/  LDL.LU R15, [R1+0x16c] ;  /* 0x00016c00010f7983 */ /* 0x000f280000300800 */
[----:B----4-:R-:W-:Y:S04]  /*479a0*/  STL.64 [R1+0x1bc8], R14 ;  /* 0x001bc80e01007387 */ /* 0x010fe80000100a00 */
[----:B--2---:R-:W-:Y:S04]  /*479b0*/  STL.64 [R1+0x1bc0], R12 ;  /* 0x001bc00c01007387 */ /* 0x004fe80000100a00 */
[----:B---3--:R-:W-:Y:S04]  /*479c0*/  STL.64 [R1+0x1b78], R18 ;  /* 0x001b781201007387 */ /* 0x008fe80000100a00 */
[----:B------:R0:W-:Y:S04]  /*479d0*/  STL.64 [R1+0x1b70], R16 ;  /* 0x001b701001007387 */ /* 0x0001e80000100a00 */
[----:B------:R-:W1:Y:S04]  /*479e0*/  LDS.128 R12, [R27] ;  /* 0x000000001b0c7984 */ /* 0x000e680000000c00 */
        /* <DEDUP_REMOVED lines=28> */
[----:B-1----:R-:W-:Y:S04]  /*47bb0*/  STL.64 [R1+0x130], R12 ;  /* 0x0001300c01007387 */ /* 0x002fe80000100a00 */
[----:B------:R-:W-:Y:S04]  /*47bc0*/  STL.64 [R1+0x138], R14 ;  /* 0x0001380e01007387 */ /* 0x000fe80000100a00 */
[----:B------:R-:W0:Y:S04]  /*47bd0*/  LDS.128 R12, [R2] ;  /* 0x00000000020c7984 */ /* 0x000e280000000c00 */
[----:B------:R-:W-:Y:S06]  /*47be0*/  BAR.SYNC.DEFER_BLOCKING 0x0 ;  /* 0x0000000000007b1d */ /* 0x000fec0000010000 */
[----:B0-----:R-:W-:Y:S04]  /*47bf0*/  STL.64 [R1+0x150], R12 ;  /* 0x0001500c01007387 */ /* 0x001fe80000100a00 */
[----:B------:R0:W-:Y:S04]  /*47c00*/  STL.64 [R1+0x158], R14 ;  /* 0x0001580e01007387 */ /* 0x0001e80000100a00 */
[----:B0-----:R-:W2:Y:S04]  /*47c10*/  LDL.LU.64 R14, [R1+0x1bc8] ;  /* 0x001bc800010e7983 */ /* 0x001ea80000300a00 */
[----:B------:R-:W2:Y:S04]  /*47c20*/  LDL.LU.64 R12, [R1+0x1bc0] ;  /* 0x001bc000010c7983 */ /* 0x000ea80000300a00 */
[----:B--2---:R0:W-:Y:S04]  /*47c30*/  STS.128 [R0], R12 ;  /* 0x0000000c00007388 */ /* 0x0041e80000000c00 */
[----:B0-----:R-:W2:Y:S04]  /*47c40*/  LDL.LU.64 R14, [R1+0x1bb8] ;  /* 0x001bb800010e7983 */ /* 0x001ea80000300a00 */
[----:B------:R-:W2:Y:S04]  /*47c50*/  LDL.LU.64 R12, [R1+0x1bb0] ;  /* 0x001bb000010c7983 */ /* 0x000ea80000300a00 */
[----:B--2---:R0:W-:Y:S04]  /*47c60*/  STS.128 [R0+0x80], R12 ;  /* 0x0000800c00007388 */ /* 0x0041e80000000c00 */
[----:B0-----:R-:W2:Y:S04]  /*47c70*/  LDL.LU.64 R14, [R1+0x1ba8] ;  /* 0x001ba800010e7983 */ /* 0x001ea80000300a00 */
[----:B------:R-:W2:Y:S04]  /*47c80*/  LDL.LU.64 R12, [R1+0x1ba0] ;  /* 0x001ba000010c7983 */ /* 0x000ea80000300a00 */
[----:B------:R-:W-:Y:S04]  /*47c90*/  STS.128 [R0+0x480], R16 ;  /* 0x0004801000007388 */ /* 0x000fe80000000c00 */
[----:B--2---:R0:W-:Y:S04]  /*47ca0*/  STS.128 [R0+0x400], R12 ;  /* 0x0004000c00007388 */ /* 0x0041e80000000c00 */
[----:B------:R-:W-:Y:S06]  /*47cb0*/  BAR.SYNC.DEFER_BLOCKING 0x0 ;  /* 0x0000000000007b1d */ /* 0x000fec0000010000 */
[----:B0-----:R-:W2:Y:S04]  /*47cc0*/  LDL.LU R12, [R1+0x220] ;  /* 0x00022000010c7983 */ /* 0x001ea80000300800 */
        /* <DEDUP_REMOVED lines=14> */
[----:B------:R0:W-:Y:S04]  /*47db0*/  STL.64 [R1+0x148], R18 ;  /* 0x0001481201007387 */ /* 0x0001e80000100a00 */
[----:B0-----:R-:W2:Y:S04]  /*47dc0*/  LDL.LU.64 R18, [R1+0x1b98] ;  /* 0x001b980001127983 */ /* 0x001ea80000300a00 */
[----:B------:R-:W2:Y:S04]  /*47dd0*/  LDL.LU.64 R16, [R1+0x1b90] ;  /* 0x001b900001107983 */ /* 0x000ea80000300a00 */
[----:B------:R-:W-:Y:S06]  /*47de0*/  BAR.SYNC.DEFER_BLOCKING 0x0 ;  /* 0x0000000000007b1d */ /* 0x000fec0000010000 */
[----:B--2---:R0:W-:Y:S04]  /*47df0*/  STS.128 [R0], R16 ;  /* 0x0000001000007388 */ /* 0x0041e80000000c00 */
[----:B0-----:R-:W2:Y:S04]  /*47e00*/  LDL.LU.64 R18, [R1+0x1b88] ;  /* 0x001b880001127983 */ /* 0x001ea80000300a00 */
[----:B------:R-:W2:Y:S04]  /*47e10*/  LDL.LU.64 R16, [R1+0x1b80] ;  /* 0x001b800001107983 */ /* 0x000ea80000300a00 */
[----:B--2---:R0:W-:Y:S04]  /*47e20*/  STS.128 [R0+0x80], R16 ;  /* 0x0000801000007388 */ /* 0x0041e80000000c00 */
[----:B0-----:R-:W2:Y:S04]  /*47e30*/  LDL.LU.64 R18, [R1+0x1b78] ;  /* 0x001b780001127983 */ /* 0x001ea80000300a00 */
[----:B------:R-:W2:Y:S04]  /*47e40*/  LDL.LU.64 R16, [R1+0x1b70] ;  /* 0x001b700001107983 */ /* 0x000ea80000300a00 */
[----:B--2---:R0:W-:Y:S04]  /*47e50*/  STS.128 [R0+0x400], R16 ;  /* 0x0004001000007388 */ /* 0x0041e80000000c00 */
[----:B0-----:R-:W2:Y:S04]  /*47e60*/  LDL.LU.64 R18, [R1+0x1b68] ;  /* 0x001b680001127983 */ /* 0x001ea80000300a00 */
[----:B------:R-:W2:Y:S04]  /*47e70*/  LDL.LU.64 R16, [R1+0x1b60] ;  /* 0x001b600001107983 */ /* 0x000ea80000300a00 */
        /* <DEDUP_REMOVED lines=13> */
[----:B0-----:R-:W-:Y:S04]  /*47f50*/  STL.64 [R1+0x440], R16 ;  /* 0x0004401001007387 */ /* 0x001fe80000100a00 */
[----:B------:R0:W-:Y:S04]  /*47f60*/  STL.64 [R1+0x448], R18 ;  /* 0x0004481201007387 */ /* 0x0001e80000100a00 */
[----:B0-----:R-:W2:Y:S04]  /*47f70*/  LDL.LU.64 R18, [R1+0x1b58] ;  /* 0x001b580001127983 */ /* 0x001ea80000300a00 */
[----:B------:R-:W2:Y:S04]  /*47f80*/  LDL.LU.64 R16, [R1+0x1b50] ;  /* 0x001b500001107983 */ /* 0x000ea80000300a00 */
[----:B----4-:R0:W-:Y:S04]  /*47f90*/  STS.128 [R0], R4 ;  /* 0x0000000400007388 */ /* 0x0101e80000000c00 */
[----:B0-----:R-:W4:Y:S04]  /*47fa0*/  LDL.LU R4, [R1+0x1b48] ;  /* 0x001b480001047983 */ /* 0x001f280000300800 */
[----:B---3--:R-:W-:Y:S04]  /*47fb0*/  STS.128 [R0+0x80], R20 ;  /* 0x0000801400007388 */ /* 0x008fe80000000c00 */
[----:B------:R-:W-:Y:S04]  /*47fc0*/  STS.128 [R0+0x480], R8 ;  /* 0x0004800800007388 */ /* 0x000fe80000000c00 */
[----:B--2---:R-:W-:Y:S04]  /*47fd0*/  STS.128 [R0+0x400], R16 ;  /* 0x0004001000007388 */ /* 0x004fe80000000c00 */
[----:B------:R-:W-:Y:S06]  /*47fe0*/  BAR.SYNC.DEFER_BLOCKING 0x0 ;  /* 0x0000000000007b1d */ /* 0x000fec0000010000 */
[----:B------:R-:W0:Y:S04]  /*47ff0*/  LDS.128 R8, [R28] ;  /* 0x000000001c087984 */ /* 0x000e280000000c00 */
[----:B------:R-:W1:Y:S04]  /*48000*/  LDS.128 R20, [R29] ;  /* 0x000000001d147984 */ /* 0x000e680000000c00 */
[----:B------:R-:W-:Y:S04]  /*48010*/  LDS.128 R16, [R27] ;  /* 0x000000001b107984 */ /* 0x000fe80000000c00 */
[----:B0-----:R-:W-:Y:S04]  /*48020*/  STL.64 [R1+0x1a0], R8 ;  /* 0x0001a00801007387 */ /* 0x001fe80000100a00 */
[----:B------:R-:W-:Y:S04]  /*48030*/  STL.64 [R1+0x1a8], R10 ;  /* 0x0001a80a01007387 */ /* 0x000fe80000100a00 */
[----:B------:R-:W0:Y:S04]  /*48040*/  LDS.128 R8, [R2] ;  /* 0x0000000002087984 */ /* 0x000e280000000c00 */
[----:B-1----:R1:W-:Y:S04]  /*48050*/  STL.64 [R1+0x1e0], R20 ;  /* 0x0001e01401007387 */ /* 0x0023e80000100a00 */
[----:B------:R2:W-:Y:S04]  /*48060*/  STL.64 [R1+0x1e8], R22 ;  /* 0x0001e81601007387 */ /* 0x0005e80000100a00 */
[----:B------:R-:W-:Y:S01]  /*48070*/  BAR.SYNC.DEFER_BLOCKING 0x0 ;  /* 0x0000000000007b1d */ /* 0x000fe20000010000 */
[----:B0-----:R-:W-:-:S05]  /*48080*/  IMAD.MOV.U32 R6, RZ, RZ, R11 ;  /* 0x000000ffff067224 */ /* 0x001fca00078e000b */
[----:B------:R-:W-:Y:S04]  /*48090*/  STL.64 [R1+0x450], R8 ;  /* 0x0004500801007387 */ /* 0x000fe80000100a00 */
[----:B------:R-:W-:Y:S04]  /*480a0*/  STL.64 [R1+0x1f0], R16 ;  /* 0x0001f01001007387 */ /* 0x000fe80000100a00 */
[----:B------:R-:W-:Y:S04]  /*480b0*/  STL.64 [R1+0x1f8], R18 ;  /* 0x0001f81201007387 */ /* 0x000fe80000100a00 */
[----:B------:R-:W-:Y:S04]  /*480c0*/  STL [R1+0x458], R10 ;  /* 0x0004580a01007387 */ /* 0x000fe80000100800 */
[----:B------:R-:W-:Y:S04]  /*480d0*/  STL [R1+0x1a90], R6 ;  /* 0x001a900601007387 */ /* 0x000fe80000100800 */
[----:B----4-:R0:W-:Y:S04]  /*480e0*/  STL [R1+0x1a8c], R4 ;  /* 0x001a8c0401007387 */ /* 0x0101e80000100800 */
[----:B-1----:R-:W3:Y:S04]  /*480f0*/  LDL.LU R20, [R1+0x2c0] ;  /* 0x0002c00001147983 */ /* 0x002ee80000300800 */
[----:B------:R-:W3:Y:S04]  /*48100*/  LDL.LU R21, [R1+0x2c4] ;  /* 0x0002c40001157983 */ /* 0x000ee80000300800 */
[----:B--2---:R-:W2:Y:S04]  /*48110*/  LDL.LU R22, [R1+0x2c8] ;  /* 0x0002c80001167983 */ /* 0x004ea80000300800 */
[----:B------:R-:W2:Y:S04]  /*48120*/  LDL.LU R23, [R1+0x2cc] ;  /* 0x0002cc0001177983 */ /* 0x000ea80000300800 */
[----:B--2---:R-:W-:Y:S04]  /*48130*/  STL.64 [R1+0x1af0], R22 ;  /* 0x001af01601007387 */ /* 0x004fe80000100a00 */
[----:B---3--:R-:W-:Y:S04]  /*48140*/  STL.64 [R1+0x1ae8], R20 ;  /* 0x001ae81401007387 */ /* 0x008fe80000100a00 */
[----:B0-----:R-:W2:Y:S04]  /*48150*/  LDL.LU R4, [R1+0x2b0] ;  /* 0x0002b00001047983 */ /* 0x001ea80000300800 */
[----:B------:R-:W2:Y:S04]  /*48160*/  LDL.LU R5, [R1+0x2b4] ;  /* 0x0002b40001057983 */ /* 0x000ea80000300800 */
[----:B------:R-:W3:Y:S04]  /*48170*/  LDL.LU R6, [R1+0x2b8] ;  /* 0x0002b80001067983 */ /* 0x000ee80000300800 */
[----:B------:R-:W3:Y:S04]  /*48180*/  LDL.LU R7, [R1+0x2bc] ;  /* 0x0002bc0001077983 */ /* 0x000ee80000300800 */
[----:B------:R-:W-:Y:S04]  /*48190*/  STS.128 [R0], R12 ;  /* 0x0000000c00007388 */ /* 0x000fe80000000c00 */
        /* <DEDUP_REMOVED lines=8> */
[----:B------:R-:W4:Y:S04]  /*48220*/  LDL.LU R14, [R1+0x248] ;  /* 0x00024800010e7983 */ /* 0x000f280000300800 */
[----:B------:R-:W4:Y:S04]  /*48230*/  LDL.LU R15, [R1+0x24c] ;  /* 0x00024c00010f7983 */ /* 0x000f280000300800 */
[----:B------:R-:W4:Y:S04]  /*48240*/  LDL.LU R8, [R1+0x230] ;  /* 0x0002300001087983 */ /* 0x000f280000300800 */
[----:B------:R-:W4:Y:S04]  /*48250*/  LDL.LU R9, [R1+0x234] ;  /* 0x0002340001097983 */ /* 0x000f280000300800 */
[----:B------:R-:W4:Y:S04]  /*48260*/  LDL.LU R10, [R1+0x238] ;  /* 0x00023800010a7983 */ /* 0x000f280000300800 */
[----:B------:R-:W4:Y:S04]  /*48270*/  LDL.LU R11, [R1+0x23c] ;  /* 0x00023c00010b7983 */ /* 0x000f280000300800 */
        /* <DEDUP_REMOVED lines=24> */
[----:B----4-:R0:W-:Y:S04]  /*48400*/  STS.128 [R0+0x80], R8 ;  /* 0x0000800800007388 */ /* 0x0101e80000000c00 */
[----:B------:R1:W-:Y:S04]  /*48410*/  STS.128 [R0+0x400], R12 ;  /* 0x0004000c00007388 */ /* 0x0003e80000000c00 */
        /* <DEDUP_REMOVED lines=8> */
[----:B0-----:R-:W3:Y:S04]  /*484a0*/  LDL.LU R8, [R1+0x2e0] ;  /* 0x0002e00001087983 */ /* 0x001ee80000300800 */
[----:B------:R-:W3:Y:S04]  /*484b0*/  LDL.LU R9, [R1+0x2e4] ;  /* 0x0002e40001097983 */ /* 0x000ee80000300800 */
[----:B------:R-:W3:Y:S04]  /*484c0*/  LDL.LU R10, [R1+0x2e8] ;  /* 0x0002e800010a7983 */ /* 0x000ee80000300800 */
[----:B------:R-:W3:Y:S04]  /*484d0*/  LDL.LU R11, [R1+0x2ec] ;  /* 0x0002ec00010b7983 */ /* 0x000ee80000300800 */
[----:B-1----:R-:W3:Y:S04]  /*484e0*/  LDL.LU R12, [R1+0x2f0] ;  /* 0x0002f000010c7983 */ /* 0x002ee80000300800 */
[----:B------:R-:W3:Y:S04]  /*484f0*/  LDL.LU R13, [R1+0x2f4] ;  /* 0x0002f400010d7983 */ /* 0x000ee80000300800 */
[----:B------:R-:W3:Y:S04]  /*48500*/  LDL.LU R14, [R1+0x2f8] ;  /* 0x0002f800010e7983 */ /* 0x000ee80000300800 */
[----:B------:R-:W3:Y:S04]  /*48510*/  LDL.LU R15, [R1+0x2fc] ;  /* 0x0002fc00010f7983 */ /* 0x000ee80000300800 */
        /* <DEDUP_REMOVED lines=42> */
[----:B0-----:R-:W2:Y:S04]  /*487c0*/  LDL.LU.64 R6, [R1+0x1b00] ;  /* 0x001b000001067983 */ /* 0x001ea80000300a00 */
[----:B------:R-:W2:Y:S04]  /*487d0*/  LDL.LU.64 R4, [R1+0x1af8] ;  /* 0x001af80001047983 */ /* 0x000ea80000300a00 */
[----:B------:R-:W3:Y:S04]  /*487e0*/  LDL.LU.64 R22, [R1+0x1af0] ;  /* 0x001af00001167983 */ /* 0x000ee80000300a00 */
[----:B------:R-:W3:Y:S04]  /*487f0*/  LDL.LU.64 R20, [R1+0x1ae8] ;  /* 0x001ae80001147983 */ /* 0x000ee80000300a00 */
[----:B----4-:R-:W-:Y:S04]  /*48800*/  STS.128 [R0+0x480], R16 ;  /* 0x0004801000007388 */ /* 0x010fe80000000c00 */
[----:B--2---:R-:W-:Y:S04]  /*48810*/  STS.128 [R0+0x80], R4 ;  /* 0x0000800400007388 */ /* 0x004fe80000000c00 */
[----:B---3--:R-:W-:Y:S04]  /*48820*/  STS.128 [R0+0x400], R20 ;  /* 0x0004001400007388 */ /* 0x008fe80000000c00 */
[----:B------:R-:W-:Y:S06]  /*48830*/  BAR.SYNC.DEFER_BLOCKING 0x0 ;  /* 0x0000000000007b1d */ /* 0x000fec0000010000 */
[----:B------:R-:W0:Y:S04]  /*48840*/  LDS.128 R20, [R28] ;  /* 0x000000001c147984 */ /* 0x000e280000000c00 */
[----:B------:R-:W1:Y:S04]  /*48850*/  LDS.128 R16, [R29] ;  /* 0x000000001d107984 */ /* 0x000e680000000c00 */
[----:B------:R-:W2:Y:S04]  /*48860*/  LDS.128 R4, [R27] ;  /* 0x000000001b047984 */ /* 0x000ea80000000c00 */
[----:B0-----:R-:W-:Y:S04]  /*48870*/  STL.64 [R1+0x240], R20 ;  /* 0x0002401401007387 */ /* 0x001fe80000100a00 */
[----:B------:R-:W-:Y:S04]  /*48880*/  STL.64 [R1+0x248], R22 ;  /* 0x0002481601007387 */ /* 0x000fe80000100a00 */
[----:B------:R-:W-:Y:S04]  /*48890*/  STL [R1+0x1ae4], R27 ;  /* 0x001ae41b01007387 */ /* 0x000fe80000100800 */
[----:B-1----:R-:W-:Y:S04]  /*488a0*/  STL.64 [R1+0x270], R16 ;  /* 0x0002701001007387 */ /* 0x002fe80000100a00 */
[----:B------:R-:W-:Y:S04]  /*488b0*/  STL.64 [R1+0x278], R18 ;  /* 0x0002781201007387 */ /* 0x000fe80000100a00 */
[----:B------:R-:W-:Y:S04]  /*488c0*/  STL [R1+0x1ae0], R24 ;  /* 0x001ae01801007387 */ /* 0x000fe80000100800 */
[----:B--2---:R-:W-:Y:S04]  /*488d0*/  STL.64 [R1+0x2c0], R4 ;  /* 0x0002c00401007387 */ /* 0x004fe80000100a00 */
[----:B------:R-:W-:Y:S04]  /*488e0*/  STL.64 [R1+0x2c8], R6 ;  /* 0x0002c80601007387 */ /* 0x000fe80000100a00 */
[----:B------:R-:W0:Y:S04]  /*488f0*/  LDS.128 R4, [R2] ;  /* 0x0000000002047984 */ /* 0x000e280000000c00 */
[----:B------:R-:W-:Y:S06]  /*48900*/  BAR.SYNC.DEFER_BLOCKING 0x0 ;  /* 0x0000000000007b1d */ /* 0x000fec0000010000 */
[----:B------:R1:W-:Y:S04]  /*48910*/  STS.128 [R0], R8 ;  /* 0x0000000800007388 */ /* 0x0003e80000000c00 */
[----:B0-----:R-:W-:Y:S04]  /*48920*/  STL.64 [R1+0x2d0], R4 ;  /* 0x0002d00401007387 */ /* 0x001fe80000100a00 */
[----:B------:R-:W-:Y:S04]  /*48930*/  STL.64 [R1+0x2d8], R6 ;  /* 0x0002d80601007387 */ /* 0x000fe80000100a00 */
[----:B-1----:R-:W2:Y:S04]  /*48940*/  LDL.LU R8, [R1+0x340] ;  /* 0x0003400001087983 */ /* 0x002ea80000300800 */
        /* <DEDUP_REMOVED lines=27> */
[----:B------:R-:W2:Y:S04]  /*48b00*/  LDL.LU R18, [R1+0x388] ;  /* 0x0003880001127983 */ /* 0x000ea80000300800 */
[----:B------:R-:W2:Y:S04]  /*48b10*/  LDL.LU R19, [R1+0x38c] ;  /* 0x00038c0001137983 */ /* 0x000ea80000300800 */
[----:B------:R-:W-:Y:S04]  /*48b20*/  STS.128 [R0+0x80], R12 ;  /* 0x0000800c00007388 */ /* 0x000fe80000000c00 */
[----:B----4-:R-:W-:Y:S04]  /*48b30*/  STS.128 [R0+0x400], R24 ;  /* 0x0004001800007388 */ /* 0x010fe80000000c00 */
[----:B--2---:R-:W-:Y:S04]  /*48b40*/  STL.64 [R1+0x1aa0], R18 ;  /* 0x001aa01201007387 */ /* 0x004fe80000100a00 */
        /* <DEDUP_REMOVED lines=18> */
[----:B------:R-:W-:Y:S04]  /*48c70*/  STS.128 [R0+0x480], R8 ;  /* 0x0004800800007388 */ /* 0x000fe80000000c00 */
[----:B------:R-:W-:Y:S06]  /*48c80*/  BAR.SYNC.DEFER_BLOCKING 0x0 ;  /* 0x0000000000007b1d */ /* 0x000fec0000010000 */
[----:B------:R-:W3:Y:S04]  /*48c90*/  LDL.LU R24, [R1+0x1ae0] ;  /* 0x001ae00001187983 */ /* 0x000ee80000300800 */
[----:B------:R-:W0:Y:S04]  /*48ca0*/  LDS.128 R8, [R28] ;  /* 0x000000001c087984 */ /* 0x000e280000000c00 */
[----:B0-----:R-:W-:Y:S04]  /*48cb0*/  STL.64 [R1+0x230], R8 ;  /* 0x0002300801007387 */ /* 0x001fe80000100a00 */
[----:B------:R-:W-:Y:S04]  /*48cc0*/  STL.64 [R1+0x238], R10 ;  /* 0x0002380a01007387 */ /* 0x000fe80000100a00 */
[----:B------:R-:W0:Y:S04]  /*48cd0*/  LDS.128 R8, [R29] ;  /* 0x000000001d087984 */ /* 0x000e280000000c00 */
[----:B0-----:R-:W-:Y:S04]  /*48ce0*/  STL.64 [R1+0x260], R8 ;  /* 0x0002600801007387 */ /* 0x001fe80000100a00 */
[----:B------:R-:W-:Y:S04]  /*48cf0*/  STL.64 [R1+0x268], R10 ;  /* 0x0002680a01007387 */ /* 0x000fe80000100a00 */
[----:B--2---:R-:W0:Y:S04]  /*48d00*/  LDS.128 R8, [R27] ;  /* 0x000000001b087984 */ /* 0x004e280000000c00 */
        /* <DEDUP_REMOVED lines=15> */
[----:B------:R-:W3:Y:S04]  /*48e00*/  LDL R26, [R1+0xee4] ;  /* 0x000ee400011a7983 */ /* 0x000ee80000100800 */
[----:B--2---:R0:W-:Y:S04]  /*48e10*/  STS.128 [R0+0x400], R8 ;  /* 0x0004000800007388 */ /* 0x0041e80000000c00 */
[----:B------:R-:W-:Y:S06]  /*48e20*/  BAR.SYNC.DEFER_BLOCKING 0x0 ;  /* 0x0000000000007b1d */ /* 0x000fec0000010000 */
[----:B0-----:R-:W2:Y:S04]  /*48e30*/  LDL.LU R10, [R1+0x1aac] ;  /* 0x001aac00010a7983 */ /* 0x001ea80000300800 */
[----:B------:R-:W2:Y:S04]  /*48e40*/  LDL.LU R8, [R1+0x1aa8] ;  /* 0x001aa80001087983 */ /* 0x000ea80000300800 */
[----:B------:R-:W2:Y:S04]  /*48e50*/  LDL.LU R9, [R1+0x90] ;  /* 0x0000900001097983 */ /* 0x000ea80000300800 */
[----:B------:R-:W0:Y:S04]  /*48e60*/  LDS.128 R16, [R28] ;  /* 0x000000001c107984 */ /* 0x000e280000000c00 */
[----:B------:R-:W2:Y:S04]  /*48e70*/  LDL R11, [R1+0xfe8] ;  /* 0x000fe800010b7983 */ /* 0x000ea80000100800 */
[----:B------:R-:W-:Y:S04]  /*48e80*/  STL [R1+0x1a48], R28 ;  /* 0x001a481c01007387 */ /* 0x000fe80000100800 */
[----:B0-----:R-:W-:Y:S04]  /*48e90*/  STL.64 [R1+0x220], R16 ;  /* 0x0002201001007387 */ /* 0x001fe80000100a00 */
[----:B------:R-:W-:Y:S04]  /*48ea0*/  STL.64 [R1+0x228], R18 ;  /* 0x0002281201007387 */ /* 0x000fe80000100a00 */
[----:B------:R-:W0:Y:S04]  /*48eb0*/  LDS.128 R16, [R29] ;  /* 0x000000001d107984 */ /* 0x000e280000000c00 */
[----:B------:R-:W-:Y:S04]  /*48ec0*/  STL [R1+0x1a38], R29 ;  /* 0x001a381d01007387 */ /* 0x000fe80000100800 */
[----:B0-----:R-:W-:Y:S04]  /*48ed0*/  STL.64 [R1+0x250], R16 ;  /* 0x0002501001007387 */ /* 0x001fe80000100a00 */
[----:B------:R-:W-:Y:S04]  /*48ee0*/  STL.64 [R1+0x258], R18 ;  /* 0x0002581201007387 */ /* 0x000fe80000100a00 */
[----:B------:R-:W0:Y:S04]  /*48ef0*/  LDS.128 R16, [R27] ;  /* 0x000000001b107984 */ /* 0x000e280000000c00 */
[----:B------:R-:W2:Y:S04]  /*48f00*/  LDL.LU R25, [R1+0x50] ;  /* 0x0000500001197983 */ /* 0x000ea80000300800 */
[----:B------:R-:W-:Y:S04]  /*48f10*/  STL [R1+0x1a34], R27 ;  /* 0x001a341b01007387 */ /* 0x000fe80000100800 */
        /* <DEDUP_REMOVED lines=8> */
[----:B---3--:R0:W-:Y:S04]  /*48fa0*/  STS.128 [R0], R4 ;  /* 0x0000000400007388 */ /* 0x0081e80000000c00 */
[----:B----4-:R1:W-:Y:S04]  /*48fb0*/  STS.128 [R0+0x80], R20 ;  /* 0x0000801400007388 */ /* 0x0103e80000000c00 */
[----:B0-----:R-:W3:Y:S04]  /*48fc0*/  LDL.LU R6, [R1+0x1a90] ;  /* 0x001a900001067983 */ /* 0x001ee80000300800 */
[----:B------:R-:W4:Y:S04]  /*48fd0*/  LDL.LU R4, [R1+0x1a8c] ;  /* 0x001a8c0001047983 */ /* 0x000f280000300800 */
[----:B-1----:R-:W3:Y:S04]  /*48fe0*/  LDL.LU R23, [R1+0x1a88] ;  /* 0x001a880001177983 */ /* 0x002ee80000300800 */
[----:B------:R-:W3:Y:S04]  /*48ff0*/  LDL.LU R22, [R1+0x10] ;  /* 0x0000100001167983 */ /* 0x000ee80000300800 */
[----:B------:R-:W3:Y:S04]  /*49000*/  LDL R27, [R1+0xfec] ;  /* 0x000fec00011b7983 */ /* 0x000ee80000100800 */
[----:B------:R-:W3:Y:S04]  /*49010*/  LDL.LU R5, [R1+0xa0] ;  /* 0x0000a00001057983 */ /* 0x000ee80000300800 */
[----:B------:R-:W3:Y:S04]  /*49020*/  LDL.LU R28, [R1+0x60] ;  /* 0x00006000011c7983 */ /* 0x000ee80000300800 */
[----:B--2---:R0:W-:Y:S04]  /*49030*/  STS.128 [R0+0x400], R16 ;  /* 0x0004001000007388 */ /* 0x0041e80000000c00 */
[----:B0-----:R-:W2:Y:S04]  /*49040*/  LDL.LU R19, [R1+0x20] ;  /* 0x0000200001137983 */ /* 0x001ea80000300800 */
[----:B------:R-:W2:Y:S04]  /*49050*/  LDL R7, [R1+0xff0] ;  /* 0x000ff00001077983 */ /* 0x000ea80000100800 */
[----:B------:R-:W4:Y:S04]  /*49060*/  LDL R29, [R1+0xff4] ;  /* 0x000ff400011d7983 */ /* 0x000f280000100800 */
[----:B------:R0:W-:Y:S04]  /*49070*/  STS.128 [R0+0x480], R12 ;  /* 0x0004800c00007388 */ /* 0x0001e80000000c00 */
[----:B------:R-:W-:Y:S01]  /*49080*/  BAR.SYNC.DEFER_BLOCKING 0x0 ;  /* 0x0000000000007b1d */ /* 0x000fe20000010000 */
[----:B------:R-:W-:-:S04]  /*49090*/  ISETP.GE.AND P0, PT, R11, c[0x0][0x178], PT ;  /* 0x00005e000b007a0c */ /* 0x000fc80003f06270 */
[----:B------:R-:W-:Y:S01]  /*490a0*/  ISETP.LT.AND P0, PT, R26, c[0x0][0x17c], !P0 ;  /* 0x00005f001a007a0c */ /* 0x000fe20004701270 */
[----:B0-----:R-:W-:-:S05]  /*490b0*/  IMAD R14, R11, c[0x0][0x194], RZ ;  /* 0x000065000b0e7a24 */ /* 0x001fca00078e02ff */
[----:B------:R-:W-:Y:S01]  /*490c0*/  LEA R2, P1, R14, c[0x0][0x170], 0x1 ;  /* 0x00005c000e027a11 */ /* 0x000fe200078208ff */
[----:B------:R-:W-:-:S03]  /*490d0*/  IMAD R0, R26, c[0x0][0x198], RZ ;  /* 0x000066001a007a24 */ /* 0x000fc600078e02ff */
[----:B------:R-:W-:Y:S01]  /*490e0*/  LEA.HI.X.SX32 R3, R14, c[0x0][0x174], 0x1, P1 ;  /* 0x00005d000e037a11 */ /* 0x000fe200008f0eff */
[----:B------:R-:W-:-:S04]  /*490f0*/  IMAD.MOV.U32 R18, RZ, RZ, c[0x0][0x194] ;  /* 0x00006500ff127624 */ /* 0x000fc800078e00ff */
[----:B------:R-:W-:-:S04]  /*49100*/  IMAD.WIDE R12, R0, 0x2, R2 ;  /* 0x00000002000c7825 */ /* 0x000fc800078e0202 */
[----:B------:R-:W-:Y:S01]  /*49110*/  IMAD R16, R18, 0x80, R14 ;  /* 0x0000008012107824 */ /* 0x000fe200078e020e */
[----:B------:R0:W-:Y:S01]  /*49120*/  @P0 STG.E.U16 [R12.64], R9 ;  /* 0x000000090c000986 */ /* 0x0001e2000c101506 */
[----:B------:R-:W-:-:S04]  /*49130*/  ISETP.GE.AND P0, PT, R26, c[0x0][0x17c], PT ;  /* 0x00005f001a007a0c */ /* 0x000fc80003f06270 */
[----:B---3--:R-:W-:Y:S02]  /*49140*/  ISETP.LT.AND P2, PT, R27, c[0x0][0x178], !P0 ;  /* 0x00005e001b007a0c */ /* 0x008fe40004741270 */
[----:B0-----:R-:W-:-:S04]  /*49150*/  LEA R12, P1, R16, c[0x0][0x170], 0x1 ;  /* 0x00005c00100c7a11 */ /* 0x001fc800078208ff */
[----:B------:R-:W-:Y:S01]  /*49160*/  LEA.HI.X.SX32 R13, R16, c[0x0][0x174], 0x1, P1 ;  /* 0x00005d00100d7a11 */ /* 0x000fe200008f0eff */
[----:B------:R-:W-:-:S04]  /*49170*/  IMAD R16, R18, 0x80, R16 ;  /* 0x0000008012107824 */ /* 0x000fc800078e0210 */
[----:B------:R-:W-:-:S05]  /*49180*/  IMAD.WIDE R14, R0, 0x2, R12 ;  /* 0x00000002000e7825 */ /* 0x000fca00078e020c */
[----:B------:R0:W-:Y:S01]  /*49190*/  @P2 STG.E.U16 [R14.64], R25 ;  /* 0x000000190e002986 */ /* 0x0001e2000c101506 */
[----:B------:R-:W-:Y:S01]  /*491a0*/  IMAD R18, R18, 0x80, R16 ;  /* 0x0000008012127824 */ /* 0x000fe200078e0210 */
[----:B0-----:R-:W-:-:S04]  /*491b0*/  LEA R14, P1, R16, c[0x0][0x170], 0x1 ;  /* 0x00005c00100e7a11 */ /* 0x001fc800078208ff */
[----:B------:R-:W-:-:S05]  /*491c0*/  LEA.HI.X.SX32 R15, R16, c[0x0][0x174], 0x1, P1 ;  /* 0x00005d00100f7a11 */ /* 0x000fca00008f0eff */
[----:B------:R-:W-:Y:S01]  /*491d0*/  IMAD.WIDE R16, R0, 0x2, R14 ;  /* 0x0000000200107825 */ /* 0x000fe200078e020e */
[----:B--2---:R-:W-:Y:S02]  /*491e0*/  ISETP.LT.AND P2, PT, R7, c[0x0][0x178], !P0 ;  /* 0x00005e0007007a0c */ /* 0x004fe40004741270 */
[----:B----4-:R-:W-:-:S11]  /*491f0*/  ISETP.LT.AND P1, PT, R29, c[0x0][0x178], !P0 ;  /* 0x00005e001d007a0c */ /* 0x010fd60004721270 */
[----:B------:R0:W-:Y:S01]  /*49200*/  @P2 STG.E.U16 [R16.64], R22 ;  /* 0x0000001610002986 */ /* 0x0001e2000c101506 */
[----:B------:R-:W-:-:S04]  /*49210*/  LEA R20, P2, R18, c[0x0][0x170], 0x1 ;  /* 0x00005c0012147a11 */ /* 0x000fc800078408ff */
[----:B------:R-:W-:Y:S02]  /*49220*/  LEA.HI.X.SX32 R21, R18, c[0x0][0x174], 0x1, P2 ;  /* 0x00005d0012157a11 */ /* 0x000fe400010f0eff */
[----:B0-----:R-:W-:-:S04]  /*49230*/  IADD3 R16, R26, 0x1, RZ ;  /* 0x000000011a107810 */ /* 0x001fc80007ffe0ff */
[----:B------:R-:W-:Y:S01]  /*49240*/  ISETP.GE.AND P0, PT, R16, c[0x0][0x17c], PT ;  /* 0x00005f0010007a0c */ /* 0x000fe20003f06270 */
[----:B------:R-:W-:-:S05]  /*49250*/  IMAD.WIDE R16, R0, 0x2, R20 ;  /* 0x0000000200107825 */ /* 0x000fca00078e0214 */
[----:B------:R0:W-:Y:S02]  /*49260*/  @P1 STG.E.U16 [R16.64], R4 ;  /* 0x0000000410001986 */ /* 0x0001e4000c101506 */
[----:B0-----:R-:W-:Y:S02]  /*49270*/  PRMT R4, R9, 0x7632, R4 ;  /* 0x0000763209047816 */ /* 0x001fe40000000004 */
[----:B------:R-:W2:Y:S01]  /*49280*/  LDL.LU R9, [R1] ;  /* 0x0000000001097983 */ /* 0x000ea20000300800 */
[----:B------:R-:W-:Y:S02]  /*49290*/  ISETP.LT.AND P1, PT, R11, c[0x0][0x178], !P0 ;  /* 0x00005e000b007a0c */ /* 0x000fe40004721270 */
[----:B------:R-:W-:Y:S01]  /*492a0*/  IADD3 R0, R0, c[0x0][0x198], RZ ;  /* 0x0000660000007a10 */ /* 0x000fe20007ffe0ff */
[----:B------:R-:W3:Y:S04]  /*492b0*/  LDL.LU R18, [R1+0xb0] ;  /* 0x0000b00001127983 */ /* 0x000ee80000300800 */
[----:B------:R-:W-:-:S06]  /*492c0*/  IMAD.WIDE R16, R0, 0x2, R2 ;  /* 0x0000000200107825 */ /* 0x000fcc00078e0202 */
[----:B------:R0:W-:Y:S01]  /*492d0*/  @P1 STG.E.U16 [R16.64], R4 ;  /* 0x0000000410001986 */ /* 0x0001e2000c101506 */
[----:B------:R-:W-:Y:S02]  /*492e0*/  ISETP.LT.AND P1, PT, R27, c[0x0][0x178], !P0 ;  /* 0x00005e001b007a0c */ /* 0x000fe40004721270 */
[----:B0-----:R-:W-:Y:S01]  /*492f0*/  PRMT R4, R25, 0x7632, R4 ;  /* 0x0000763219047816 */ /* 0x001fe20000000004 */
[----:B------:R-:W-:Y:S01]  /*49300*/  IMAD.WIDE R16, R0, 0x2, R12 ;  /* 0x0000000200107825 */ /* 0x000fe200078e020c */
[----:B------:R-:W4:Y:S09]  /*49310*/  LDL.LU R25, [R1+0x70] ;  /* 0x0000700001197983 */ /* 0x000f320000300800 */
[----:B------:R0:W-:Y:S01]  /*49320*/  @P1 STG.E.U16 [R16.64], R4 ;  /* 0x0000000410001986 */ /* 0x0001e2000c101506 */
[----:B------:R-:W-:-:S02]  /*49330*/  ISETP.LT.AND P1, PT, R7, c[0x0][0x178], !P0 ;  /* 0x00005e0007007a0c */ /* 0x000fc40004721270 */
[----:B------:R-:W-:Y:S02]  /*49340*/  ISETP.LT.AND P0, PT, R29, c[0x0][0x178], !P0 ;  /* 0x00005e001d007a0c */ /* 0x000fe40004701270 */
[----:B0-----:R-:W-:Y:S01]  /*49350*/  PRMT R4, R22, 0x7632, R4 ;  /* 0x0000763216047816 */ /* 0x001fe20000000004 */
[----:B------:R-:W-:Y:S01]  /*49360*/  IMAD.WIDE R16, R0, 0x2, R14 ;  /* 0x0000000200107825 */ /* 0x000fe200078e020e */
[----:B------:R-:W3:Y:S07]  /*49370*/  LDL.LU R22, [R1+0x30] ;  /* 0x0000300001167983 */ /* 0x000eee0000300800 */
[----:B------:R0:W-:Y:S02]  /*49380*/  @P1 STG.E.U16 [R16.64], R4 ;  /* 0x0000000410001986 */ /* 0x0001e4000c101506 */
[----:B0-----:R-:W-:Y:S01]  /*49390*/  PRMT R4, R4, 0x7632, R4 ;  /* 0x0000763204047816 */ /* 0x001fe20000000004 */
[----:B------:R-:W-:-:S05]  /*493a0*/  IMAD.WIDE R16, R0, 0x2, R20 ;  /* 0x0000000200107825 */ /* 0x000fca00078e0214 */
[----:B------:R0:W-:Y:S01]  /*493b0*/  @P0 STG.E.U16 [R16.64], R4 ;  /* 0x0000000410000986 */ /* 0x0001e2000c101506 */
[----:B------:R-:W-:Y:S02]  /*493c0*/  IADD3 R0, R0, c[0x0][0x198], RZ ;  /* 0x0000660000007a10 */ /* 0x000fe40007ffe0ff */
[----:B0-----:R-:W-:-:S04]  /*493d0*/  IADD3 R4, R26, 0x2, RZ ;  /* 0x000000021a047810 */ /* 0x001fc80007ffe0ff */
[----:B------:R-:W-:-:S04]  /*493e0*/  ISETP.GE.AND P0, PT, R4, c[0x0][0x17c], PT ;  /* 0x00005f0004007a0c */ /* 0x000fc80003f06270 */
[----:B------:R-:W-:Y:S01]  /*493f0*/  ISETP.LT.AND P1, PT, R11, c[0x0][0x178], !P0 ;  /* 0x00005e000b007a0c */ /* 0x000fe20004721270 */
[----:B------:R-:W-:Y:S01]  /*49400*/  IMAD.WIDE R16, R0, 0x2, R2 ;  /* 0x0000000200107825 */ /* 0x000fe200078e0202 */
[----:B------:R-:W-:-:S11]  /*49410*/  ISETP.LT.AND P2, PT, R27, c[0x0][0x178], !P0 ;  /* 0x00005e001b007a0c */ /* 0x000fd60004741270 */
[----:B------:R0:W-:Y:S01]  /*49420*/  @P1 STG.E.U16 [R16.64], R5 ;  /* 0x0000000510001986 */ /* 0x0001e2000c101506 */
[----:B------:R-:W-:Y:S01]  /*49430*/  ISETP.LT.AND P1, PT, R7, c[0x0][0x178], !P0 ;  /* 0x00005e0007007a0c */ /* 0x000fe20004721270 */
[----:B0-----:R-:W-:-:S05]  /*49440*/  IMAD.WIDE R16, R0, 0x2, R12 ;  /* 0x0000000200107825 */ /* 0x001fca00078e020c */
[----:B------:R0:W-:Y:S02]  /*49450*/  @P2 STG.E.U16 [R16.64], R28 ;  /* 0x0000001c10002986 */ /* 0x0001e4000c101506 */
[----:B0-----:R-:W-:-:S05]  /*49460*/  IMAD.WIDE R16, R0, 0x2, R14 ;  /* 0x0000000200107825 */ /* 0x001fca00078e020e */
[----:B------:R0:W-:Y:S01]  /*49470*/  @P1 STG.E.U16 [R16.64], R19 ;  /* 0x0000001310001986 */ /* 0x0001e2000c101506 */
[----:B------:R-:W-:Y:S02]  /*49480*/  ISETP.LT.AND P1, PT, R29, c[0x0][0x178], !P0 ;  /* 0x00005e001d007a0c */ /* 0x000fe40004721270 */
[----:B------:R-:W-:-:S04]  /*49490*/  IADD3 R4, R26, 0x3, RZ ;  /* 0x000000031a047810 */ /* 0x000fc80007ffe0ff */
[----:B------:R-:W-:Y:S01]  /*494a0*/  ISETP.GE.AND P0, PT, R4, c[0x0][0x17c], PT ;  /* 0x00005f0004007a0c */ /* 0x000fe20003f06270 */
[C---:B0-----:R-:W-:Y:S01]  /*494b0*/  IMAD.WIDE R16, R0.reuse, 0x2, R20 ;  /* 0x0000000200107825 */ /* 0x041fe200078e0214 */
[----:B------:R-:W-:Y:S02]  /*494c0*/  IADD3 R0, R0, c[0x0][0x198], RZ ;  /* 0x0000660000007a10 */ /* 0x000fe40007ffe0ff */
[----:B------:R-:W-:Y:S02]  /*494d0*/  PRMT R4, R5, 0x7632, R4 ;  /* 0x0000763205047816 */ /* 0x000fe40000000004 */
[----:B------:R-:W4:Y:S04]  /*494e0*/  LDL.LU R5, [R1+0x1a84] ;  /* 0x001a840001057983 */ /* 0x000f280000300800 */
[----:B--2---:R0:W-:Y:S01]  /*494f0*/  @P1 STG.E.U16 [R16.64], R9 ;  /* 0x0000000910001986 */ /* 0x0041e2000c101506 */
[----:B------:R-:W-:Y:S01]  /*49500*/  ISETP.LT.AND P1, PT, R11, c[0x0][0x178], !P0 ;  /* 0x00005e000b007a0c */ /* 0x000fe20004721270 */
[----:B0-----:R-:W-:-:S12]  /*49510*/  IMAD.WIDE R16, R0, 0x2, R2 ;  /* 0x0000000200107825 */ /* 0x001fd800078e0202 */
[----:B------:R0:W-:Y:S01]  /*49520*/  @P1 STG.E.U16 [R16.64], R4 ;  /* 0x0000000410001986 */ /* 0x0001e2000c101506 */
[----:B------:R-:W-:Y:S02]  /*49530*/  ISETP.LT.AND P1, PT, R27, c[0x0][0x178], !P0 ;  /* 0x00005e001b007a0c */ /* 0x000fe40004721270 */
[----:B0-----:R-:W-:Y:S01]  /*49540*/  PRMT R4, R28, 0x7632, R4 ;  /* 0x000076321c047816 */ /* 0x001fe20000000004 */
[----:B------:R-:W-:-:S10]  /*49550*/  IMAD.WIDE R16, R0, 0x2, R12 ;  /* 0x0000000200107825 */ /* 0x000fd400078e020c */
[----:B------:R0:W-:Y:S01]  /*49560*/  @P1 STG.E.U16 [R16.64], R4 ;  /* 0x0000000410001986 */ /* 0x0001e2000c101506 */
[----:B------:R-:W-:Y:S02]  /*49570*/  ISETP.LT.AND P1, PT, R7, c[0x0][0x178], !P0 ;  /* 0x00005e0007007a0c */ /* 0x000fe40004721270 */
[----:B0-----:R-:W-:Y:S01]  /*49580*/  PRMT R4, R19, 0x7632, R4 ;  /* 0x0000763213047816 */ /* 0x001fe20000000004 */
[----:B------:R-:W-:-:S10]  /*49590*/  IMAD.WIDE R16, R0, 0x2, R14 ;  /* 0x0000000200107825 */ /* 0x000fd400078e020e */
[----:B------:R0:W-:Y:S02]  /*495a0*/  @P1 STG.E.U16 [R16.64], R4 ;  /* 0x0000000410001986 */ /* 0x0001e4000c101506 */
[----:B0-----:R-:W-:Y:S02]  /*495b0*/  PRMT R4, R9, 0x7632, R4 ;  /* 0x0000763209047816 */ /* 0x001fe40000000004 */
[----:B------:R-:W2:Y:S04]  /*495c0*/  LDL.LU R9, [R1+0x3a0] ;  /* 0x0003a00001097983 */ /* 0x000ea80000300800 */
[----:B------:R-:W2:Y:S04]  /*495d0*/  LDL.LU R28, [R1+0xc0] ;  /* 0x0000c000011c7983 */ /* 0x000ea80000300800 */
[----:B------:R-:W2:Y:S01]  /*495e0*/  LDL.LU R19, [R1+0x80] ;  /* 0x0000800001137983 */ /* 0x000ea20000300800 */
[----:B------:R-:W-:Y:S01]  /*495f0*/  ISETP.LT.AND P0, PT, R29, c[0x0][0x178], !P0 ;  /* 0x00005e001d007a0c */ /* 0x000fe20004701270 */
[----:B------:R-:W-:-:S12]  /*49600*/  IMAD.WIDE R16, R0, 0x2, R20 ;  /* 0x0000000200107825 */ /* 0x000fd800078e0214 */
[----:B------:R0:W-:Y:S01]  /*49610*/  @P0 STG.E.U16 [R16.64], R4 ;  /* 0x0000000410000986 */ /* 0x0001e2000c101506 */
[----:B------:R-:W-:Y:S02]  /*49620*/  IADD3 R0, R0, c[0x0][0x198], RZ ;  /* 0x0000660000007a10 */ /* 0x000fe40007ffe0ff */
[----:B0-----:R-:W-:-:S04]  /*49630*/  IADD3 R4, R26, 0x4, RZ ;  /* 0x000000041a047810 */ /* 0x001fc80007ffe0ff */
[----:B------:R-:W-:-:S04]  /*49640*/  ISETP.GE.AND P0, PT, R4, c[0x0][0x17c], PT ;  /* 0x00005f0004007a0c */ /* 0x000fc80003f06270 */
[----:B------:R-:W-:Y:S01]  /*49650*/  ISETP.LT.AND P1, PT, R11, c[0x0][0x178], !P0 ;  /* 0x00005e000b007a0c */ /* 0x000fe20004721270 */
[----:B------:R-:W-:Y:S01]  /*49660*/  IMAD.WIDE R16, R0, 0x2, R2 ;  /* 0x0000000200107825 */ /* 0x000fe200078e0202 */
[----:B------:R-:W-:-:S11]  /*49670*/  ISETP.LT.AND P2, PT, R27, c[0x0][0x178], !P0 ;  /* 0x00005e001b007a0c */ /* 0x000fd60004741270 */
[----:B---3--:R0:W-:Y:S01]  /*49680*/  @P1 STG.E.U16 [R16.64], R18 ;  /* 0x0000001210001986 */ /* 0x0081e2000c101506 */
[----:B------:R-:W-:Y:S01]  /*49690*/  ISETP.LT.AND P1, PT, R7, c[0x0][0x178], !P0 ;  /* 0x00005e0007007a0c */ /* 0x000fe20004721270 */
[----:B0-----:R-:W-:-:S05]  /*496a0*/  IMAD.WIDE R16, R0, 0x2, R12 ;  /* 0x0000000200107825 */ /* 0x001fca00078e020c */
[----:B----4-:R0:W-:Y:S02]  /*496b0*/  @P2 STG.E.U16 [R16.64], R25 ;  /* 0x0000001910002986 */ /* 0x0101e4000c101506 */
[----:B0-----:R-:W-:-:S05]  /*496c0*/  IMAD.WIDE R16, R0, 0x2, R14 ;  /* 0x0000000200107825 */ /* 0x001fca00078e020e */
[----:B------:R0:W-:Y:S01]  /*496d0*/  @P1 STG.E.U16 [R16.64], R22 ;  /* 0x0000001610001986 */ /* 0x0001e2000c101506 */
[----:B------:R-:W-:Y:S02]  /*496e0*/  ISETP.LT.AND P1, PT, R29, c[0x0][0x178], !P0 ;  /* 0x00005e001d007a0c */ /* 0x000fe40004721270 */
[----:B------:R-:W-:-:S04]  /*496f0*/  IADD3 R4, R26, 0x5, RZ ;  /* 0x000000051a047810 */ /* 0x000fc80007ffe0ff */
[----:B------:R-:W-:Y:S01]  /*49700*/  ISETP.GE.AND P0, PT, R4, c[0x0][0x17c], PT ;  /* 0x00005f0004007a0c */ /* 0x000fe20003f06270 */
[C---:B0-----:R-:W-:Y:S01]  /*49710*/  IMAD.WIDE R16, R0.reuse, 0x2, R20 ;  /* 0x0000000200107825 */ /* 0x041fe200078e0214 */
[----:B------:R-:W-:-:S05]  /*49720*/  IADD3 R0, R0, c[0x0][0x198], RZ ;  /* 0x0000660000007a10 */ /* 0x000fca0007ffe0ff */
[----:B------:R0:W-:Y:S01]  /*49730*/  @P1 STG.E.U16 [R16.64], R8 ;  /* 0x0000000810001986 */ /* 0x0001e2000c101506 */
[----:B------:R-:W-:Y:S02]  /*49740*/  ISETP.LT.AND P1, PT, R11, c[0x0][0x178], !P0 ;  /* 0x00005e000b007a0c */ /* 0x000fe40004721270 */
[----:B------:R-:W-:Y:S01]  /*49750*/  PRMT R4, R18, 0x7632, R4 ;  /* 0x0000763212047816 */ /* 0x000fe20000000004 */
[----:B0-----:R-:W-:-:S10]  /*49760*/  IMAD.WIDE R16, R0, 0x2, R2 ;  /* 0x0000000200107825 */ /* 0x001fd400078e0202 */
[----:B------:R0:W-:Y:S01]  /*49770*/  @P1 STG.E.U16 [R16.64], R4 ;  /* 0x0000000410001986 */ /* 0x0001e2000c101506 */
[----:B------:R-:W-:Y:S02]  /*49780*/  ISETP.LT.AND P1, PT, R27, c[0x0][0x178], !P0 ;  /* 0x00005e001b007a0c */ /* 0x000fe40004721270 */
[----:B0-----:R-:W-:Y:S01]  /*49790*/  PRMT R4, R25, 0x7632, R4 ;  /* 0x0000763219047816 */ /* 0x001fe20000000004 */
[----:B------:R-:W-:-:S10]  /*497a0*/  IMAD.WIDE R16, R0, 0x2, R12 ;  /* 0x0000000200107825 */ /* 0x000fd400078e020c */
[----:B------:R0:W-:Y:S01]  /*497b0*/  @P1 STG.E.U16 [R16.64], R4 ;  /* 0x0000000410001986 */ /* 0x0001e2000c101506 */
[----:B------:R-:W-:Y:S02]  /*497c0*/  ISETP.LT.AND P1, PT, R7, c[0x0][0x178], !P0 ;  /* 0x00005e0007007a0c */ /* 0x000fe40004721270 */
        /* <DEDUP_REMOVED lines=13> */
[----:B------:R-:W-:Y:S02]  /*498a0*/  ISETP.LT.AND P2, PT, R27, c[0x0][0x178], !P0 ;  /* 0x00005e001b007a0c */ /* 0x000fe40004741270 */
[----:B------:R-:W-:-:S09]  /*498b0*/  IADD3 R4, R26, 0x7, RZ ;  /* 0x000000071a047810 */ /* 0x000fd20007ffe0ff */
[----:B--2---:R0:W-:Y:S01]  /*498c0*/  @P1 STG.E.U16 [R16.64], R9 ;  /* 0x0000000910001986 */ /* 0x0041e2000c101506 */
[----:B------:R-:W-:Y:S01]  /*498d0*/  ISETP.LT.AND P1, PT, R7, c[0x0][0x178], !P0 ;  /* 0x00005e0007007a0c */ /* 0x000fe20004721270 */
[----:B0-----:R-:W-:-:S05]  /*498e0*/  IMAD.WIDE R16, R0, 0x2, R12 ;  /* 0x0000000200107825 */ /* 0x001fca00078e020c */
[----:B------:R0:W-:Y:S02]  /*498f0*/  @P2 STG.E.U16 [R16.64], R28 ;  /* 0x0000001c10002986 */ /* 0x0001e4000c101506 */
[----:B0-----:R-:W-:-:S05]  /*49900*/  IMAD.WIDE R16, R0, 0x2, R14 ;  /* 0x0000000200107825 */ /* 0x001fca00078e020e */
[----:B------:R0:W-:Y:S01]  /*49910*/  @P1 STG.E.U16 [R16.64], R19 ;  /* 0x0000001310001986 */ /* 0x0001e2000c101506 */
[----:B------:R-:W-:Y:S02]  /*49920*/  ISETP.LT.AND P1, PT, R29, c[0x0][0x178], !P0 ;  /* 0x00005e001d007a0c */ /* 0x000fe40004721270 */
[----:B------:R-:W-:Y:S02]  /*49930*/  ISETP.GE.AND P0, PT, R4, c[0x0][0x17c], PT ;  /* 0x00005f0004007a0c */ /* 0x000fe40003f06270 */
[----:B------:R-:W-:Y:S02]  /*49940*/  PRMT R4, R9, 0x7632, R4 ;  /* 0x0000763209047816 */ /* 0x000fe40000000004 */
[----:B------:R-:W2:Y:S01]  /*49950*/  LDL.LU R9, [R1+0x54] ;  /* 0x0000540001097983 */ /* 0x000ea20000300800 */
[C---:B0-----:R-:W-:Y:S01]  /*49960*/  IMAD.WIDE R16, R0.reuse, 0x2, R20 ;  /* 0x0000000200107825 */ /* 0x041fe200078e0214 */
[----:B------:R-:W-:Y:S02]  /*49970*/  IADD3 R0, R0, c[0x0][0x198], RZ ;  /* 0x0000660000007a10 */ /* 0x000fe40007ffe0ff */
[----:B------:R-:W4:Y:S04]  /*49980*/  LDL.LU R25, [R1+0x14] ;  /* 0x0000140001197983 */ /* 0x000f280000300800 */
[----:B------:R0:W-:Y:S01]  /*49990*/  @P1 STG.E.U16 [R16.64], R10 ;  /* 0x0000000a10001986 */ /* 0x0001e2000c101506 */
[----:B------:R-:W-:-:S02]  /*499a0*/  ISETP.LT.AND P1, PT, R11, c[0x0][0x178], !P0 ;  /* 0x00005e000b007a0c */ /* 0x000fc40004721270 */
[----:B------:R-:W-:Y:S01]  /*499b0*/  ISETP.LT.AND P2, PT, R27, c[0x0][0x178], !P0 ;  /* 0x00005e001b007a0c */ /* 0x000fe20004741270 */
[----:B0-----:R-:W-:-:S10]  /*499c0*/  IMAD.WIDE R16, R0, 0x2, R2 ;  /* 0x0000000200107825 */ /* 0x001fd400078e0202 */
[----:B------:R0:W-:Y:S02]  /*499d0*/  @P1 STG.E.U16 [R16.64], R4 ;  /* 0x0000000410001986 */ /* 0x0001e4000c101506 */
[----:B0-----:R-:W-:Y:S01]  /*499e0*/  PRMT R4, R28, 0x7632, R4 ;  /* 0x000076321c047816 */ /* 0x001fe20000000004 */
[----:B------:R-:W-:-:S05]  /*499f0*/  IMAD.WIDE R16, R0, 0x2, R12 ;  /* 0x0000000200107825 */ /* 0x000fca00078e020c */
[----:B------:R0:W-:Y:S01]  /*49a00*/  @P2 STG.E.U16 [R16.64], R4 ;  /* 0x0000000410002986 */ /* 0x0001e2000c101506 */
[----:B------:R-:W-:Y:S02]  /*49a10*/  ISETP.LT.AND P2, PT, R7, c[0x0][0x178], !P0 ;  /* 0x00005e0007007a0c */ /* 0x000fe40004741270 */
[----:B------:R-:W-:Y:S02]  /*49a20*/  ISETP.LT.AND P0, PT, R29, c[0x0][0x178], !P0 ;  /* 0x00005e001d007a0c */ /* 0x000fe40004701270 */
[----:B0-----:R-:W-:Y:S01]  /*49a30*/  IADD3 R4, R26, 0x8, RZ ;  /* 0x000000081a047810 */ /* 0x001fe20007ffe0ff */
[----:B------:R-:W-:-:S03]  /*49a40*/  IMAD.WIDE R16, R0, 0x2, R14 ;  /* 0x0000000200107825 */ /* 0x000fc600078e020e */
[----:B------:R-:W-:Y:S02]  /*49a50*/  ISETP.GE.AND P1, PT, R4, c[0x0][0x17c], PT ;  /* 0x00005f0004007a0c */ /* 0x000fe40003f26270 */
[----:B------:R-:W-:Y:S02]  /*49a60*/  PRMT R4, R19, 0x7632, R4 ;  /* 0x0000763213047816 */ /* 0x000fe40000000004 */
[----:B------:R-:W-:-:S03]  /*49a70*/  ISETP.LT.AND P3, PT, R11, c[0x0][0x178], !P1 ;  /* 0x00005e000b007a0c */ /* 0x000fc60004f61270 */
[----:B------:R0:W-:Y:S01]  /*49a80*/  @P2 STG.E.U16 [R16.64], R4 ;  /* 0x0000000410002986 */ /* 0x0001e2000c101506 */
[----:B------:R-:W-:Y:S01]  /*49a90*/  ISETP.LT.AND P4, PT, R27, c[0x0][0x178], !P1 ;  /* 0x00005e001b007a0c */ /* 0x000fe20004f81270 */
[----:B------:R-:W-:Y:S01]  /*49aa0*/  IMAD.WIDE R18, R0, 0x2, R20 ;  /* 0x0000000200127825 */ /* 0x000fe200078e0214 */
[----:B------:R-:W-:Y:S02]  /*49ab0*/  PRMT R8, R10, 0x7632, R8 ;  /* 0x000076320a087816 */ /* 0x000fe40000000008 */
[----:B------:R-:W4:Y:S01]  /*49ac0*/  LDL.LU R10, [R1+0xa4] ;  /* 0x0000a400010a7983 */ /* 0x000f220000300800 */
[----:B0-----:R-:W-:-:S03]  /*49ad0*/  IADD3 R4, R0, c[0x0][0x198], RZ ;  /* 0x0000660000047a10 */ /* 0x001fc60007ffe0ff */
[----:B------:R0:W-:Y:S02]  /*49ae0*/  @P0 STG.E.U16 [R18.64], R8 ;  /* 0x0000000812000986 */ /* 0x0001e4000c101506 */
[----:B------:R-:W-:Y:S01]  /*49af0*/  IMAD.WIDE R16, R4, 0x2, R2 ;  /* 0x0000000204107825 */ /* 0x000fe200078e0202 */
[----:B------:R-:W-:-:S03]  /*49b00*/  ISETP.LT.AND P5, PT, R7, c[0x0][0x178], !P1 ;  /* 0x00005e0007007a0c */ /* 0x000fc60004fa1270 */
[----:B0-----:R-:W-:Y:S01]  /*49b10*/  IMAD.WIDE R18, R4, 0x2, R12 ;  /* 0x0000000204127825 */ /* 0x001fe200078e020c */
[----:B---3--:R0:W-:Y:S01]  /*49b20*/  @P3 STG.E.U16 [R16.64], R22 ;  /* 0x0000001610003986 */ /* 0x0081e2000c101506 */
[----:B------:R-:W-:Y:S02]  /*49b30*/  PRMT R8, R22, 0x7632, R8 ;  /* 0x0000763216087816 */ /* 0x000fe40000000008 */
[----:B------:R-:W-:Y:S02]  /*49b40*/  ISETP.LT.AND P3, PT, R29, c[0x0][0x178], !P1 ;  /* 0x00005e001d007a0c */ /* 0x000fe40004f61270 */
[----:B0-----:R-:W-:-:S04]  /*49b50*/  IADD3 R22, R26, 0xb, RZ ;  /* 0x0000000b1a167810 */ /* 0x001fc80007ffe0ff */
[----:B------:R-:W-:Y:S01]  /*49b60*/  ISETP.GE.AND P1, PT, R22, c[0x0][0x17c], PT ;  /* 0x00005f0016007a0c */ /* 0x000fe20003f26270 */
[----:B--2---:R0:W-:Y:S01]  /*49b70*/  @P4 STG.E.U16 [R18.64], R9 ;  /* 0x0000000912004986 */ /* 0x0041e2000c101506 */
[----:B------:R-:W-:-:S03]  /*49b80*/  PRMT R22, R9, 0x7632, R22 ;  /* 0x0000763209167816 */ /* 0x000fc60000000016 */
[----:B0-----:R-:W2:Y:S01]  /*49b90*/  LDL.LU R9, [R1+0x64] ;  /* 0x0000640001097983 */ /* 0x001ea20000300800 */
[----:B------:R-:W-:-:S04]  /*49ba0*/  IADD3 R0, R26, 0x9, RZ ;  /* 0x000000091a007810 */ /* 0x000fc80007ffe0ff */
[----:B------:R-:W-:Y:S02]  /*49bb0*/  ISETP.GE.AND P0, PT, R0, c[0x0][0x17c], PT ;  /* 0x00005f0000007a0c */ /* 0x000fe40003f06270 */
[----:B------:R-:W-:Y:S01]  /*49bc0*/  IADD3 R0, R26, 0xa, RZ ;  /* 0x0000000a1a007810 */ /* 0x000fe20007ffe0ff */
[----:B------:R-:W-:Y:S01]  /*49bd0*/  IMAD.WIDE R16, R4, 0x2, R14 ;  /* 0x0000000204107825 */ /* 0x000fe200078e020e */
[----:B------:R-:W-:Y:S02]  /*49be0*/  ISETP.LT.AND P6, PT, R11, c[0x0][0x178], !P0 ;  /* 0x00005e000b007a0c */ /* 0x000fe400047c1270 */
[----:B------:R-:W-:Y:S02]  /*49bf0*/  ISETP.GE.AND P2, PT, R0, c[0x0][0x17c], PT ;  /* 0x00005f0000007a0c */ /* 0x000fe40003f46270 */
[----:B------:R-:W-:Y:S01]  /*49c00*/  IADD3 R0, R4, c[0x0][0x198], RZ ;  /* 0x0000660004007a10 */ /* 0x000fe20007ffe0ff */
[----:B----4-:R0:W-:Y:S01]  /*49c10*/  @P5 STG.E.U16 [R16.64], R25 ;  /* 0x0000001910005986 */ /* 0x0101e2000c101506 */
[----:B------:R-:W-:-:S03]  /*49c20*/  ISETP.LT.AND P4, PT, R27, c[0x0][0x178], !P0 ;  /* 0x00005e001b007a0c */ /* 0x000fc60004781270 */
[----:B------:R-:W-:Y:S01]  /*49c30*/  IMAD.WIDE R18, R0, 0x2, R2 ;  /* 0x0000000200127825 */ /* 0x000fe200078e0202 */
[----:B------:R-:W-:-:S03]  /*49c40*/  ISETP.LT.AND P5, PT, R7, c[0x0][0x178], !P0 ;  /* 0x00005e0007007a0c */ /* 0x000fc600047a1270 */
[----:B0-----:R-:W-:Y:S01]  /*49c50*/  IMAD.WIDE R16, R4, 0x2, R20 ;  /* 0x0000000204107825 */ /* 0x001fe200078e0214 */
[----:B------:R-:W-:-:S04]  /*49c60*/  PRMT R24, R5, 0x7632, R24 ;  /* 0x0000763205187816 */ /* 0x000fc80000000018 */
[----:B------:R0:W-:Y:S04]  /*49c70*/  @P3 STG.E.U16 [R16.64], R5 ;  /* 0x0000000510003986 */ /* 0x0001e8000c101506 */
[----:B------:R1:W-:Y:S01]  /*49c80*/  @P6 STG.E.U16 [R18.64], R8 ;  /* 0x0000000812006986 */ /* 0x0003e2000c101506 */
[----:B------:R-:W-:Y:S02]  /*49c90*/  ISETP.LT.AND P6, PT, R29, c[0x0][0x178], !P0 ;  /* 0x00005e001d007a0c */ /* 0x000fe400047c1270 */
[----:B------:R-:W-:Y:S01]  /*49ca0*/  ISETP.LT.AND P0, PT, R11, c[0x0][0x178], !P2 ;  /* 0x00005e000b007a0c */ /* 0x000fe20005701270 */
[C---:B0-----:R-:W-:Y:S01]  /*49cb0*/  IMAD.WIDE R4, R0.reuse, 0x2, R12 ;  /* 0x0000000200047825 */ /* 0x041fe200078e020c */
[----:B------:R-:W-:Y:S02]  /*49cc0*/  PRMT R23, R25, 0x7632, R23 ;  /* 0x0000763219177816 */ /* 0x000fe40000000017 */
[----:B-1----:R-:W-:-:S02]  /*49cd0*/  IADD3 R8, R0, c[0x0][0x198], RZ ;  /* 0x0000660000087a10 */ /* 0x002fc40007ffe0ff */
[----:B------:R0:W-:Y:S01]  /*49ce0*/  @P4 STG.E.U16 [R4.64], R22 ;  /* 0x0000001604004986 */ /* 0x0001e2000c101506 */
[----:B------:R-:W-:Y:S01]  /*49cf0*/  IMAD.WIDE R16, R0, 0x2, R14 ;  /* 0x0000000200107825 */ /* 0x000fe200078e020e */
[----:B------:R-:W-:Y:S02]  /*49d00*/  ISETP.LT.AND P4, PT, R27, c[0x0][0x178], !P2 ;  /* 0x00005e001b007a0c */ /* 0x000fe40005781270 */
[----:B------:R-:W-:Y:S01]  /*49d10*/  IADD3 R25, R26, 0xc, RZ ;  /* 0x0000000c1a197810 */ /* 0x000fe20007ffe0ff */
[----:B------:R-:W-:Y:S01]  /*49d20*/  IMAD.WIDE R18, R0, 0x2, R20 ;  /* 0x0000000200127825 */ /* 0x000fe200078e0214 */
[----:B------:R-:W-:Y:S02]  /*49d30*/  @P5 STG.E.U16 [R16.64], R23 ;  /* 0x0000001710005986 */ /* 0x000fe4000c101506 */
[----:B------:R-:W-:Y:S01]  /*49d40*/  ISETP.GE.AND P3, PT, R25, c[0x0][0x17c], PT ;  /* 0x00005f0019007a0c */ /* 0x000fe20003f66270 */
[----:B0-----:R-:W-:Y:S01]  /*49d50*/  IMAD.WIDE R4, R8, 0x2, R2 ;  /* 0x0000000208047825 */ /* 0x001fe200078e0202 */
[----:B------:R0:W-:Y:S01]  /*49d60*/  @P6 STG.E.U16 [R18.64], R24 ;  /* 0x0000001812006986 */ /* 0x0001e2000c101506 */
[----:B------:R-:W-:-:S03]  /*49d70*/  IADD3 R25, R26, 0xd, RZ ;  /* 0x0000000d1a197810 */ /* 0x000fc60007ffe0ff */
[----:B------:R1:W-:Y:S01]  /*49d80*/  @P0 STG.E.U16 [R4.64], R10 ;  /* 0x0000000a04000986 */ /* 0x0003e2000c101506 */
[----:B------:R-:W-:Y:S01]  /*49d90*/  IMAD.MOV.U32 R28, RZ, RZ, R6 ;  /* 0x000000ffff1c7224 */ /* 0x000fe200078e0006 */
[----:B------:R-:W-:Y:S02]  /*49da0*/  ISETP.GE.AND P0, PT, R25, c[0x0][0x17c], PT ;  /* 0x00005f0019007a0c */ /* 0x000fe40003f06270 */
[----:B0-----:R-:W-:Y:S01]  /*49db0*/  PRMT R24, R10, 0x7632, R24 ;  /* 0x000076320a187816 */ /* 0x001fe20000000018 */
[----:B-1----:R-:W-:Y:S01]  /*49dc0*/  IMAD.WIDE R4, R8, 0x2, R12 ;  /* 0x0000000208047825 */ /* 0x002fe200078e020c */
[----:B------:R-:W3:Y:S04]  /*49dd0*/  LDL.LU R10, [R1+0xb4] ;  /* 0x0000b400010a7983 */ /* 0x000ee80000300800 */
[----:B------:R-:W4:Y:S04]  /*49de0*/  LDL.LU R6, [R1+0x74] ;  /* 0x0000740001067983 */ /* 0x000f280000300800 */
[----:B------:R-:W3:Y:S04]  /*49df0*/  LDL.LU R25, [R1+0x4] ;  /* 0x0000040001197983 */ /* 0x000ee80000300800 */
[----:B--2---:R0:W-:Y:S04]  /*49e00*/  @P4 STG.E.U16 [R4.64], R9 ;  /* 0x0000000904004986 */ /* 0x0041e8000c101506 */
[----:B0-----:R-:W2:Y:S01]  /*49e10*/  LDL.LU R5, [R1+0x24] ;  /* 0x0000240001057983 */ /* 0x001ea20000300800 */
[----:B------:R-:W-:-:S02]  /*49e20*/  ISETP.LT.AND P5, PT, R7, c[0x0][0x178], !P2 ;  /* 0x00005e0007007a0c */ /* 0x000fc400057a1270 */
[----:B------:R-:W-:Y:S02]  /*49e30*/  ISETP.LT.AND P2, PT, R29, c[0x0][0x178], !P2 ;  /* 0x00005e001d007a0c */ /* 0x000fe40005741270 */
[----:B------:R-:W-:Y:S02]  /*49e40*/  ISETP.LT.AND P6, PT, R11, c[0x0][0x178], !P1 ;  /* 0x00005e000b007a0c */ /* 0x000fe40004fc1270 */
[C---:B------:R-:W-:Y:S01]  /*49e50*/  IADD3 R0, R8.reuse, c[0x0][0x198], RZ ;  /* 0x0000660008007a10 */ /* 0x040fe20007ffe0ff */
[----:B------:R-:W-:Y:S01]  /*49e60*/  IMAD.WIDE R16, R8, 0x2, R14 ;  /* 0x0000000208107825 */ /* 0x000fe200078e020e */
[----:B------:R-:W-:-:S03]  /*49e70*/  ISETP.LT.AND P4, PT, R27, c[0x0][0x178], !P1 ;  /* 0x00005e001b007a0c */ /* 0x000fc60004f81270 */
[----:B------:R-:W-:-:S04]  /*49e80*/  IMAD.WIDE R18, R8, 0x2, R20 ;  /* 0x0000000208127825 */ /* 0x000fc800078e0214 */
[----:B------:R-:W-:Y:S01]  /*49e90*/  IMAD.WIDE R22, R0, 0x2, R2 ;  /* 0x0000000200167825 */ /* 0x000fe200078e0202 */
[----:B------:R-:W-:Y:S02]  /*49ea0*/  PRMT R8, R9, 0x7632, R8 ;  /* 0x0000763209087816 */ /* 0x000fe40000000008 */
[----:B------:R-:W4:Y:S04]  /*49eb0*/  LDL.LU R9, [R1+0x1a80] ;  /* 0x001a800001097983 */ /* 0x000f280000300800 */
[----:B--2---:R0:W-:Y:S01]  /*49ec0*/  @P5 STG.E.U16 [R16.64], R5 ;  /* 0x0000000510005986 */ /* 0x0041e2000c101506 */
[----:B------:R-:W-:-:S03]  /*49ed0*/  ISETP.LT.AND P5, PT, R7, c[0x0][0x178], !P1 ;  /* 0x00005e0007007a0c */ /* 0x000fc60004fa1270 */
[----:B---3--:R1:W-:Y:S04]  /*49ee0*/  @P2 STG.E.U16 [R18.64], R25 ;  /* 0x0000001912002986 */ /* 0x0083e8000c101506 */
[----:B------:R2:W-:Y:S01]  /*49ef0*/  @P6 STG.E.U16 [R22.64], R24 ;  /* 0x0000001816006986 */ /* 0x0005e2000c101506 */
[----:B------:R-:W-:Y:S02]  /*49f00*/  ISETP.LT.AND P6, PT, R29, c[0x0][0x178], !P1 ;  /* 0x00005e001d007a0c */ /* 0x000fe40004fc1270 */
[----:B------:R-:W-:Y:S01]  /*49f10*/  ISETP.LT.AND P1, PT, R11, c[0x0][0x178], !P3 ;  /* 0x00005e000b007a0c */ /* 0x000fe20005f21270 */
[----:B0-----:R-:W-:-:S04]  /*49f20*/  IMAD.WIDE R16, R0, 0x2, R14 ;  /* 0x0000000200107825 */ /* 0x001fc800078e020e */
[----:B-1----:R-:W-:Y:S01]  /*49f30*/  IMAD.WIDE R18, R0, 0x2, R20 ;  /* 0x0000000200127825 */ /* 0x002fe200078e0214 */
[----:B--2---:R-:W-:-:S03]  /*49f40*/  PRMT R22, R5, 0x7632, R22 ;  /* 0x0000763205167816 */ /* 0x004fc60000000016 */
[C---:B------:R-:W-:Y:S01]  /*49f50*/  IMAD.WIDE R4, R0.reuse, 0x2, R12 ;  /* 0x0000000200047825 */ /* 0x040fe200078e020c */
[----:B------:R-:W-:Y:S02]  /*49f60*/  IADD3 R0, R0, c[0x0][0x198], RZ ;  /* 0x0000660000007a10 */ /* 0x000fe40007ffe0ff */
[----:B------:R-:W-:Y:S02]  /*49f70*/  PRMT R23, R25, 0x7632, R23 ;  /* 0x0000763219177816 */ /* 0x000fe40000000017 */
[----:B------:R0:W-:Y:S01]  /*49f80*/  @P4 STG.E.U16 [R4.64], R8 ;  /* 0x0000000804004986 */ /* 0x0001e2000c101506 */
[C---:B------:R-:W-:Y:S02]  /*49f90*/  IADD3 R24, R26.reuse, 0xe, RZ ;  /* 0x0000000e1a187810 */ /* 0x040fe40007ffe0ff */
[----:B------:R-:W-:Y:S01]  /*49fa0*/  IADD3 R25, R26, 0xf, RZ ;  /* 0x0000000f1a197810 */ /* 0x000fe20007ffe0ff */
[----:B------:R-:W-:Y:S01]  /*49fb0*/  @P5 STG.E.U16 [R16.64], R22 ;  /* 0x0000001610005986 */ /* 0x000fe2000c101506 */
[----:B------:R-:W-:-:S02]  /*49fc0*/  ISETP.GE.AND P2, PT, R24, c[0x0][0x17c], PT ;  /* 0x00005f0018007a0c */ /* 0x000fc40003f46270 */
[----:B------:R-:W-:Y:S01]  /*49fd0*/  PRMT R24, R10, 0x7632, R24 ;  /* 0x000076320a187816 */ /* 0x000fe20000000018 */
[----:B------:R-:W-:Y:S01]  /*49fe0*/  @P6 STG.E.U16 [R18.64], R23 ;  /* 0x0000001712006986 */ /* 0x000fe2000c101506 */
[----:B0-----:R-:W-:-:S05]  /*49ff0*/  IMAD.WIDE R4, R0, 0x2, R2 ;  /* 0x0000000200047825 */ /* 0x001fca00078e0202 */
[----:B------:R0:W-:Y:S01]  /*4a000*/  @P1 STG.E.U16 [R4.64], R10 ;  /* 0x0000000a04001986 */ /* 0x0001e2000c101506 */
[----:B------:R-:W-:-:S03]  /*4a010*/  ISETP.GE.AND P1, PT, R25, c[0x0][0x17c], PT ;  /* 0x00005f0019007a0c */ /* 0x000fc60003f26270 */
[----:B0-----:R-:W2:Y:S04]  /*4a020*/  LDL.LU R10, [R1+0x3a4] ;  /* 0x0003a400010a7983 */ /* 0x001ea80000300800 */
[----:B------:R-:W3:Y:S01]  /*4a030*/  LDL.LU R25, [R1+0x34] ;  /* 0x0000340001197983 */ /* 0x000ee20000300800 */
[----:B------:R-:W-:Y:S01]  /*4a040*/  ISETP.LT.AND P4, PT, R27, c[0x0][0x178], !P3 ;  /* 0x00005e001b007a0c */ /* 0x000fe20005f81270 */
[C---:B------:R-:W-:Y:S01]  /*4a050*/  IMAD.WIDE R4, R0.reuse, 0x2, R12 ;  /* 0x0000000200047825 */ /* 0x040fe200078e020c */
[----:B------:R-:W-:-:S03]  /*4a060*/  IADD3 R8, R0, c[0x0][0x198], RZ ;  /* 0x0000660000087a10 */ /* 0x000fc60007ffe0ff */
[----:B------:R-:W-:-:S04]  /*4a070*/  IMAD.WIDE R16, R0, 0x2, R14 ;  /* 0x0000000200107825 */ /* 0x000fc800078e020e */
[----:B------:R-:W-:Y:S01]  /*4a080*/  IMAD.WIDE R18, R0, 0x2, R20 ;  /* 0x0000000200127825 */ /* 0x000fe200078e0214 */
[----:B----4-:R-:W-:-:S03]  /*4a090*/  PRMT R0, R6, 0x7632, R0 ;  /* 0x0000763206007816 */ /* 0x010fc60000000000 */
[----:B------:R0:W-:Y:S04]  /*4a0a0*/  @P4 STG.E.U16 [R4.64], R6 ;  /* 0x0000000604004986 */ /* 0x0001e8000c101506 */
[----:B0-----:R-:W4:Y:S01]  /*4a0b0*/  LDL R6, [R1+0xc4] ;  /* 0x0000c40001067983 */ /* 0x001f220000100800 */
[----:B------:R-:W-:Y:S02]  /*4a0c0*/  ISETP.LT.AND P5, PT, R7, c[0x0][0x178], !P3 ;  /* 0x00005e0007007a0c */ /* 0x000fe40005fa1270 */
[----:B------:R-:W-:Y:S02]  /*4a0d0*/  ISETP.LT.AND P3, PT, R29, c[0x0][0x178], !P3 ;  /* 0x00005e001d007a0c */ /* 0x000fe40005f61270 */
[----:B------:R-:W-:Y:S01]  /*4a0e0*/  ISETP.LT.AND P6, PT, R11, c[0x0][0x178], !P0 ;  /* 0x00005e000b007a0c */ /* 0x000fe200047c1270 */
[----:B------:R-:W-:Y:S01]  /*4a0f0*/  IMAD.WIDE R22, R8, 0x2, R2 ;  /* 0x0000000208167825 */ /* 0x000fe200078e0202 */
[----:B------:R-:W-:-:S03]  /*4a100*/  ISETP.LT.AND P4, PT, R27, c[0x0][0x178], !P0 ;  /* 0x00005e001b007a0c */ /* 0x000fc60004781270 */
[----:B------:R-:W-:-:S04]  /*4a110*/  IMAD.WIDE R4, R8, 0x2, R12 ;  /* 0x0000000208047825 */ /* 0x000fc800078e020c */
[----:B---3--:R0:W-:Y:S01]  /*4a120*/  @P5 STG.E.U16 [R16.64], R25 ;  /* 0x0000001910005986 */ /* 0x0081e2000c101506 */
[----:B------:R-:W-:-:S03]  /*4a130*/  ISETP.LT.AND P5, PT, R7, c[0x0][0x178], !P0 ;  /* 0x00005e0007007a0c */ /* 0x000fc600047a1270 */
[----:B------:R1:W-:Y:S04]  /*4a140*/  @P3 STG.E.U16 [R18.64], R9 ;  /* 0x0000000912003986 */ /* 0x0003e8000c101506 */
[----:B------:R3:W-:Y:S01]  /*4a150*/  @P6 STG.E.U16 [R22.64], R24 ;  /* 0x0000001816006986 */ /* 0x0007e2000c101506 */
[----:B------:R-:W-:Y:S02]  /*4a160*/  ISETP.LT.AND P6, PT, R29, c[0x0][0x178], !P0 ;  /* 0x00005e001d007a0c */ /* 0x000fe400047c1270 */
[----:B------:R-:W-:Y:S01]  /*4a170*/  ISETP.LT.AND P0, PT, R11, c[0x0][0x178], !P2 ;  /* 0x00005e000b007a0c */ /* 0x000fe20005701270 */
[----:B------:R2:W-:Y:S01]  /*4a180*/  @P4 STG.E.U16 [R4.64], R0 ;  /* 0x0000000004004986 */ /* 0x0005e2000c101506 */
[----:B0-----:R-:W-:Y:S01]  /*4a190*/  IMAD.WIDE R16, R8, 0x2, R14 ;  /* 0x0000000208107825 */ /* 0x001fe200078e020e */
[----:B-1----:R-:W-:-:S02]  /*4a1a0*/  PRMT R9, R25, 0x7632, R9 ;  /* 0x0000763219097816 */ /* 0x002fc40000000009 */
[C---:B---3--:R-:W-:Y:S01]  /*4a1b0*/  IADD3 R22, R8.reuse, c[0x0][0x198], RZ ;  /* 0x0000660008167a10 */ /* 0x048fe20007ffe0ff */
[----:B------:R-:W-:Y:S01]  /*4a1c0*/  IMAD.WIDE R18, R8, 0x2, R20 ;  /* 0x0000000208127825 */ /* 0x000fe200078e0214 */
[----:B------:R-:W-:Y:S01]  /*4a1d0*/  ISETP.LT.AND P4, PT, R27, c[0x0][0x178], !P2 ;  /* 0x00005e001b007a0c */ /* 0x000fe20005781270 */
[----:B------:R-:W3:Y:S01]  /*4a1e0*/  LDL.LU R25, [R1+0x98] ;  /* 0x0000980001197983 */ /* 0x000ee20000300800 */
[----:B------:R-:W-:Y:S01]  /*4a1f0*/  PRMT R23, R9, 0x7632, R23 ;  /* 0x0000763209177816 */ /* 0x000fe20000000017 */
[----:B--2---:R-:W-:Y:S01]  /*4a200*/  IMAD.WIDE R4, R22, 0x2, R2 ;  /* 0x0000000216047825 */ /* 0x004fe200078e0202 */
[----:B------:R-:W-:Y:S01]  /*4a210*/  IADD3 R24, R26, 0x10, RZ ;  /* 0x000000101a187810 */ /* 0x000fe20007ffe0ff */
[----:B------:R-:W-:Y:S03]  /*4a220*/  @P5 STG.E.U16 [R16.64], R9 ;  /* 0x0000000910005986 */ /* 0x000fe6000c101506 */
[----:B------:R-:W-:Y:S01]  /*4a230*/  ISETP.GE.AND P3, PT, R24, c[0x0][0x17c], PT ;  /* 0x00005f0018007a0c */ /* 0x000fe20003f66270 */
[----:B------:R0:W-:Y:S01]  /*4a240*/  @P6 STG.E.U16 [R18.64], R23 ;  /* 0x0000001712006986 */ /* 0x0001e2000c101506 */
[----:B------:R-:W-:-:S03]  /*4a250*/  IADD3 R24, R26, 0x11, RZ ;  /* 0x000000111a187810 */ /* 0x000fc60007ffe0ff */
[----:B------:R1:W-:Y:S01]  /*4a260*/  @P0 STG.E.U16 [R4.64], R10 ;  /* 0x0000000a04000986 */ /* 0x0003e2000c101506 */
[----:B------:R-:W-:Y:S02]  /*4a270*/  ISETP.GE.AND P0, PT, R24, c[0x0][0x17c], PT ;  /* 0x00005f0018007a0c */ /* 0x000fe40003f06270 */
[----:B0-----:R-:W-:Y:S01]  /*4a280*/  PRMT R23, R10, 0x7632, R23 ;  /* 0x000076320a177816 */ /* 0x001fe20000000017 */
[----:B-1----:R-:W-:Y:S01]  /*4a290*/  IMAD.WIDE R4, R22, 0x2, R12 ;  /* 0x0000000216047825 */ /* 0x002fe200078e020c */
[----:B------:R-:W2:Y:S04]  /*4a2a0*/  LDL.LU R10, [R1+0x58] ;  /* 0x00005800010a7983 */ /* 0x000ea80000300800 */
[----:B------:R-:W2:Y:S04]  /*4a2b0*/  LDL.LU R24, [R1+0x84] ;  /* 0x0000840001187983 */ /* 0x000ea80000300800 */
[----:B----4-:R0:W-:Y:S04]  /*4a2c0*/  @P4 STG.E.U16 [R4.64], R6 ;  /* 0x0000000604004986 */ /* 0x0101e8000c101506 */
[----:B0-----:R-:W4:Y:S04]  /*4a2d0*/  LDL.LU R6, [R1+0x1a7c] ;  /* 0x001a7c0001067983 */ /* 0x001f280000300800 */
[----:B------:R-:W3:Y:S01]  /*4a2e0*/  LDL.LU R5, [R1+0xc4] ;  /* 0x0000c40001057983 */ /* 0x000ee20000300800 */
[----:B------:R-:W-:-:S02]  /*4a2f0*/  ISETP.LT.AND P5, PT, R7, c[0x0][0x178], !P2 ;  /* 0x00005e0007007a0c */ /* 0x000fc400057a1270 */
[----:B------:R-:W-:Y:S02]  /*4a300*/  ISETP.LT.AND P2, PT, R29, c[0x0][0x178], !P2 ;  /* 0x00005e001d007a0c */ /* 0x000fe40005741270 */
[----:B------:R-:W-:Y:S02]  /*4a310*/  ISETP.LT.AND P6, PT, R11, c[0x0][0x178], !P1 ;  /* 0x00005e000b007a0c */ /* 0x000fe40004fc1270 */
[C---:B------:R-:W-:Y:S01]  /*4a320*/  IADD3 R0, R22.reuse, c[0x0][0x198], RZ ;  /* 0x0000660016007a10 */ /* 0x040fe20007ffe0ff */
[----:B------:R-:W-:-:S04]  /*4a330*/  IMAD.WIDE R8, R22, 0x2, R14 ;  /* 0x0000000216087825 */ /* 0x000fc800078e020e */
[----:B------:R-:W-:-:S04]  /*4a340*/  IMAD.WIDE R16, R22, 0x2, R20 ;  /* 0x0000000216107825 */ /* 0x000fc800078e0214 */
[----:B------:R-:W-:Y:S01]  /*4a350*/  IMAD.WIDE R18, R0, 0x2, R2 ;  /* 0x0000000200127825 */ /* 0x000fe200078e0202 */
[----:B------:R-:W-:Y:S01]  /*4a360*/  ISETP.LT.AND P4, PT, R27, c[0x0][0x178], !P1 ;  /* 0x00005e001b007a0c */ /* 0x000fe20004f81270 */
[----:B--2---:R0:W-:Y:S01]  /*4a370*/  @P5 STG.E.U16 [R8.64], R24 ;  /* 0x0000001808005986 */ /* 0x0041e2000c101506 */
[----:B------:R-:W-:Y:S02]  /*4a380*/  ISETP.LT.AND P5, PT, R7, c[0x0][0x178], !P1 ;  /* 0x00005e0007007a0c */ /* 0x000fe40004fa1270 */
[----:B------:R-:W-:Y:S01]  /*4a390*/  PRMT R22, R24, 0x7632, R22 ;  /* 0x0000763218167816 */ /* 0x000fe20000000016 */
[----:B----4-:R1:W-:Y:S04]  /*4a3a0*/  @P2 STG.E.U16 [R16.64], R6 ;  /* 0x0000000610002986 */ /* 0x0103e8000c101506 */
[----:B------:R3:W-:Y:S01]  /*4a3b0*/  @P6 STG.E.U16 [R18.64], R23 ;  /* 0x0000001712006986 */ /* 0x0007e2000c101506 */
[----:B------:R-:W-:-:S02]  /*4a3c0*/  ISETP.LT.AND P6, PT, R29, c[0x0][0x178], !P1 ;  /* 0x00005e001d007a0c */ /* 0x000fc40004fc1270 */
[----:B------:R-:W-:Y:S01]  /*4a3d0*/  ISETP.LT.AND P2, PT, R11, c[0x0][0x178], !P3 ;  /* 0x00005e000b007a0c */ /* 0x000fe20005f41270 */
[----:B0-----:R-:W-:-:S04]  /*4a3e0*/  IMAD.WIDE R8, R0, 0x2, R14 ;  /* 0x0000000200087825 */ /* 0x001fc800078e020e */
[----:B-1----:R-:W-:Y:S01]  /*4a3f0*/  IMAD.WIDE R16, R0, 0x2, R20 ;  /* 0x0000000200107825 */ /* 0x002fe200078e0214 */
[----:B---3--:R-:W-:-:S03]  /*4a400*/  PRMT R19, R5, 0x7632, R19 ;  /* 0x0000763205137816 */ /* 0x008fc60000000013 */
[----:B------:R-:W-:Y:S01]  /*4a410*/  IMAD.WIDE R4, R0, 0x2, R12 ;  /* 0x0000000200047825 */ /* 0x000fe200078e020c */
[----:B------:R-:W-:Y:S02]  /*4a420*/  PRMT R23, R6, 0x7632, R23 ;  /* 0x0000763206177816 */ /* 0x000fe40000000017 */
[----:B------:R-:W-:Y:S01]  /*4a430*/  IADD3 R18, R0, c[0x0][0x198], RZ ;  /* 0x0000660000127a10 */ /* 0x000fe20007ffe0ff */
[----:B------:R-:W2:Y:S01]  /*4a440*/  LDL.LU R6, [R1+0x1a78] ;  /* 0x001a780001067983 */ /* 0x000ea20000300800 */
[----:B------:R-:W-:-:S03]  /*4a450*/  IADD3 R24, R26, 0x12, RZ ;  /* 0x000000121a187810 */ /* 0x000fc60007ffe0ff */
[----:B------:R0:W-:Y:S04]  /*4a460*/  @P4 STG.E.U16 [R4.64], R19 ;  /* 0x0000001304004986 */ /* 0x0001e8000c101506 */
[----:B------:R-:W-:Y:S04]  /*4a470*/  @P5 STG.E.U16 [R8.64], R22 ;  /* 0x0000001608005986 */ /* 0x000fe8000c101506 */
[----:B------:R1:W-:Y:S01]  /*4a480*/  @P6 STG.E.U16 [R16.64], R23 ;  /* 0x0000001710006986 */ /* 0x0003e2000c101506 */
[----:B0-----:R-:W-:Y:S01]  /*4a490*/  IMAD.WIDE R4, R18, 0x2, R2 ;  /* 0x0000000212047825 */ /* 0x001fe200078e0202 */
[----:B------:R-:W-:-:S02]  /*4a4a0*/  ISETP.GE.AND P1, PT, R24, c[0x0][0x17c], PT ;  /* 0x00005f0018007a0c */ /* 0x000fc40003f26270 */
[----:B------:R-:W3:Y:S01]  /*4a4b0*/  LDL.LU R24, [R1+0xa8] ;  /* 0x0000a80001187983 */ /* 0x000ee20000300800 */
[----:B-1----:R-:W-:-:S03]  /*4a4c0*/  IADD3 R23, R26, 0x13, RZ ;  /* 0x000000131a177810 */ /* 0x002fc60007ffe0ff */
[----:B------:R0:W-:Y:S01]  /*4a4d0*/  @P2 STG.E.U16 [R4.64], R25 ;  /* 0x0000001904002986 */ /* 0x0001e2000c101506 */
[----:B------:R-:W-:-:S03]  /*4a4e0*/  ISETP.GE.AND P2, PT, R23, c[0x0][0x17c], PT ;  /* 0x00005f0017007a0c */ /* 0x000fc60003f46270 */
[----:B------:R-:W4:Y:S01]  /*4a4f0*/  LDL.LU R23, [R1+0x18] ;  /* 0x0000180001177983 */ /* 0x000f220000300800 */
[----:B------:R-:W-:Y:S02]  /*4a500*/  ISETP.LT.AND P4, PT, R27, c[0x0][0x178], !P3 ;  /* 0x00005e001b007a0c */ /* 0x000fe40005f81270 */
[----:B------:R-:W-:Y:S02]  /*4a510*/  ISETP.LT.AND P5, PT, R7, c[0x0][0x178], !P3 ;  /* 0x00005e0007007a0c */ /* 0x000fe40005fa1270 */
[----:B------:R-:W-:Y:S02]  /*4a520*/  ISETP.LT.AND P3, PT, R29, c[0x0][0x178], !P3 ;  /* 0x00005e001d007a0c */ /* 0x000fe40005f61270 */
[----:B------:R-:W-:Y:S01]  /*4a530*/  ISETP.LT.AND P6, PT, R11, c[0x0][0x178], !P0 ;  /* 0x00005e000b007a0c */ /* 0x000fe200047c1270 */
[C---:B0-----:R-:W-:Y:S01]  /*4a540*/  IMAD.WIDE R4, R18.reuse, 0x2, R12 ;  /* 0x0000000212047825 */ /* 0x041fe200078e020c */
[----:B------:R-:W-:-:S03]  /*4a550*/  IADD3 R0, R18, c[0x0][0x198], RZ ;  /* 0x0000660012007a10 */ /* 0x000fc60007ffe0ff */
[C---:B------:R-:W-:Y:S01]  /*4a560*/  IMAD.WIDE R8, R18.reuse, 0x2, R14 ;  /* 0x0000000212087825 */ /* 0x040fe200078e020e */
[----:B------:R-:W-:Y:S01]  /*4a570*/  PRMT R22, R25, 0x7632, R22 ;  /* 0x0000763219167816 */ /* 0x000fe20000000016 */
[----:B------:R0:W-:Y:S02]  /*4a580*/  @P4 STG.E.U16 [R4.64], R10 ;  /* 0x0000000a04004986 */ /* 0x0001e4000c101506 */
[----:B------:R-:W-:Y:S01]  /*4a590*/  IMAD.WIDE R16, R18, 0x2, R20 ;  /* 0x0000000212107825 */ /* 0x000fe200078e0214 */
[----:B------:R-:W-:-:S03]  /*4a5a0*/  ISETP.LT.AND P4, PT, R27, c[0x0][0x178], !P0 ;  /* 0x00005e001b007a0c */ /* 0x000fc60004781270 */
[----:B------:R-:W-:-:S04]  /*4a5b0*/  IMAD.WIDE R18, R0, 0x2, R2 ;  /* 0x0000000200127825 */ /* 0x000fc800078e0202 */
[----:B0-----:R-:W-:Y:S01]  /*4a5c0*/  IMAD.WIDE R4, R0, 0x2, R12 ;  /* 0x0000000200047825 */ /* 0x001fe200078e020c */
[----:B----4-:R0:W-:Y:S01]  /*4a5d0*/  @P5 STG.E.U16 [R8.64], R23 ;  /* 0x0000001708005986 */ /* 0x0101e2000c101506 */
[----:B------:R-:W-:-:S03]  /*4a5e0*/  ISETP.LT.AND P5, PT, R7, c[0x0][0x178], !P0 ;  /* 0x00005e0007007a0c */ /* 0x000fc600047a1270 */
[----:B--2---:R-:W-:Y:S01]  /*4a5f0*/  @P3 STG.E.U16 [R16.64], R6 ;  /* 0x0000000610003986 */ /* 0x004fe2000c101506 */
[----:B------:R-:W-:-:S03]  /*4a600*/  ISETP.LT.AND P3, PT, R11, c[0x0][0x178], !P1 ;  /* 0x00005e000b007a0c */ /* 0x000fc60004f61270 */
[----:B------:R1:W-:Y:S01]  /*4a610*/  @P6 STG.E.U16 [R18.64], R22 ;  /* 0x0000001612006986 */ /* 0x0003e2000c101506 */
[----:B------:R-:W-:Y:S01]  /*4a620*/  ISETP.LT.AND P6, PT, R29, c[0x0][0x178], !P0 ;  /* 0x00005e001d007a0c */ /* 0x000fe200047c1270 */
[----:B0-----:R-:W-:Y:S01]  /*4a630*/  IMAD.WIDE R8, R0, 0x2, R14 ;  /* 0x0000000200087825 */ /* 0x001fe200078e020e */
[----:B-1----:R-:W-:Y:S02]  /*4a640*/  PRMT R18, R10, 0x7632, R18 ;  /* 0x000076320a127816 */ /* 0x002fe40000000012 */
[----:B------:R-:W-:Y:S01]  /*4a650*/  PRMT R22, R6, 0x7632, R22 ;  /* 0x0000763206167816 */ /* 0x000fe20000000016 */
[C---:B------:R-:W-:Y:S01]  /*4a660*/  IMAD.WIDE R16, R0.reuse, 0x2, R20 ;  /* 0x0000000200107825 */ /* 0x040fe200078e0214 */
[----:B------:R-:W-:Y:S01]  /*4a670*/  IADD3 R6, R0, c[0x0][0x198], RZ ;  /* 0x0000660000067a10 */ /* 0x000fe20007ffe0ff */
[----:B------:R0:W-:Y:S01]  /*4a680*/  @P4 STG.E.U16 [R4.64], R18 ;  /* 0x0000001204004986 */ /* 0x0001e2000c101506 */
[----:B------:R-:W-:-:S03]  /*4a690*/  PRMT R19, R23, 0x7632, R19 ;  /* 0x0000763217137816 */ /* 0x000fc60000000013 */
[----:B------:R-:W2:Y:S01]  /*4a6a0*/  LDL.LU R10, [R1+0x68] ;  /* 0x00006800010a7983 */ /* 0x000ea20000300800 */
[----:B------:R-:W-:-:S03]  /*4a6b0*/  IADD3 R0, R6, c[0x0][0x198], RZ ;  /* 0x0000660006007a10 */ /* 0x000fc60007ffe0ff */
[----:B------:R1:W-:Y:S01]  /*4a6c0*/  @P5 STG.E.U16 [R8.64], R19 ;  /* 0x0000001308005986 */ /* 0x0003e2000c101506 */
[----:B0-----:R-:W-:-:S03]  /*4a6d0*/  IMAD.WIDE R4, R6, 0x2, R2 ;  /* 0x0000000206047825 */ /* 0x001fc600078e0202 */
[----:B------:R0:W-:Y:S04]  /*4a6e0*/  @P6 STG.E.U16 [R16.64], R22 ;  /* 0x0000001610006986 */ /* 0x0001e8000c101506 */
[----:B------:R-:W4:Y:S01]  /*4a6f0*/  LDL.LU R25, [R1+0x28] ;  /* 0x0000280001197983 */ /* 0x000f220000300800 */
[----:B-1----:R-:W-:-:S03]  /*4a700*/  IMAD.WIDE R8, R6, 0x2, R14 ;  /* 0x0000000206087825 */ /* 0x002fc600078e020e */
[----:B---3--:R1:W-:Y:S01]  /*4a710*/  @P3 STG.E.U16 [R4.64], R24 ;  /* 0x0000001804003986 */ /* 0x0083e2000c101506 */
[----:B0-----:R-:W-:Y:S01]  /*4a720*/  PRMT R22, R24, 0x7632, R22 ;  /* 0x0000763218167816 */ /* 0x001fe20000000016 */
[C---:B------:R-:W-:Y:S02]  /*4a730*/  IMAD.WIDE R16, R6.reuse, 0x2, R20 ;  /* 0x0000000206107825 */ /* 0x040fe400078e0214 */
[----:B-1----:R-:W3:Y:S02]  /*4a740*/  LDL.LU R24, [R1+0x78] ;  /* 0x0000780001187983 */ /* 0x002ee40000300800 */
[----:B------:R-:W-:Y:S02]  /*4a750*/  IMAD.WIDE R4, R6, 0x2, R12 ;  /* 0x0000000206047825 */ /* 0x000fe400078e020c */
[----:B------:R-:W3:Y:S01]  /*4a760*/  LDL.LU R6, [R1+0x8] ;  /* 0x0000080001067983 */ /* 0x000ee20000300800 */
[----:B------:R-:W-:Y:S02]  /*4a770*/  ISETP.LT.AND P4, PT, R27, c[0x0][0x178], !P1 ;  /* 0x00005e001b007a0c */ /* 0x000fe40004f81270 */
[----:B------:R-:W-:-:S02]  /*4a780*/  ISETP.LT.AND P5, PT, R7, c[0x0][0x178], !P1 ;  /* 0x00005e0007007a0c */ /* 0x000fc40004fa1270 */
[----:B------:R-:W-:Y:S02]  /*4a790*/  ISETP.LT.AND P1, PT, R29, c[0x0][0x178], !P1 ;  /* 0x00005e001d007a0c */ /* 0x000fe40004f21270 */
[----:B------:R-:W-:Y:S02]  /*4a7a0*/  ISETP.LT.AND P6, PT, R11, c[0x0][0x178], !P2 ;  /* 0x00005e000b007a0c */ /* 0x000fe400057c1270 */
[----:B------:R-:W-:Y:S01]  /*4a7b0*/  IADD3 R23, R26, 0x14, RZ ;  /* 0x000000141a177810 */ /* 0x000fe20007ffe0ff */
[----:B------:R-:W-:-:S03]  /*4a7c0*/  IMAD.WIDE R18, R0, 0x2, R2 ;  /* 0x0000000200127825 */ /* 0x000fc600078e0202 */
[----:B------:R-:W-:Y:S02]  /*4a7d0*/  ISETP.GE.AND P0, PT, R23, c[0x0][0x17c], PT ;  /* 0x00005f0017007a0c */ /* 0x000fe40003f06270 */
[----:B------:R-:W-:-:S04]  /*4a7e0*/  IADD3 R23, R26, 0x15, RZ ;  /* 0x000000151a177810 */ /* 0x000fc80007ffe0ff */
[----:B------:R-:W-:Y:S01]  /*4a7f0*/  ISETP.GE.AND P3, PT, R23, c[0x0][0x17c], PT ;  /* 0x00005f0017007a0c */ /* 0x000fe20003f66270 */
[----:B--2---:R0:W-:Y:S01]  /*4a800*/  @P4 STG.E.U16 [R4.64], R10 ;  /* 0x0000000a04004986 */ /* 0x0041e2000c101506 */
[----:B------:R-:W-:Y:S01]  /*4a810*/  PRMT R23, R10, 0x7632, R23 ;  /* 0x000076320a177816 */ /* 0x000fe20000000017 */
[----:B0-----:R-:W-:Y:S02]  /*4a820*/  IMAD.WIDE R4, R0, 0x2, R14 ;  /* 0x0000000200047825 */ /* 0x001fe400078e020e */
[----:B----4-:R0:W-:Y:S01]  /*4a830*/  @P5 STG.E.U16 [R8.64], R25 ;  /* 0x0000001908005986 */ /* 0x0101e2000c101506 */
[----:B------:R-:W-:-:S03]  /*4a840*/  ISETP.LT.AND P5, PT, R7, c[0x0][0x178], !P2 ;  /* 0x00005e0007007a0c */ /* 0x000fc600057a1270 */
[----:B------:R-:W2:Y:S04]  /*4a850*/  LDL.LU R10, [R1+0x1a74] ;  /* 0x001a7400010a7983 */ /* 0x000ea80000300800 */
[----:B---3--:R-:W-:Y:S01]  /*4a860*/  @P1 STG.E.U16 [R16.64], R6 ;  /* 0x0000000610001986 */ /* 0x008fe2000c101506 */
[----:B------:R-:W-:Y:S01]  /*4a870*/  ISETP.LT.AND P1, PT, R27, c[0x0][0x178], !P2 ;  /* 0x00005e001b007a0c */ /* 0x000fe20005721270 */
[----:B0-----:R-:W-:Y:S02]  /*4a880*/  IMAD.WIDE R8, R0, 0x2, R12 ;  /* 0x0000000200087825 */ /* 0x001fe400078e020c */
[----:B------:R0:W-:Y:S02]  /*4a890*/  @P6 STG.E.U16 [R18.64], R22 ;  /* 0x0000001612006986 */ /* 0x0001e4000c101506 */
[----:B0-----:R-:W-:-:S08]  /*4a8a0*/  PRMT R18, R25, 0x7632, R18 ;  /* 0x0000763219127816 */ /* 0x001fd00000000012 */
[----:B------:R-:W-:Y:S04]  /*4a8b0*/  @P1 STG.E.U16 [R8.64], R23 ;  /* 0x0000001708001986 */ /* 0x000fe8000c101506 */
[----:B------:R-:W3:Y:S04]  /*4a8c0*/  LDL.LU R25, [R1+0x38] ;  /* 0x0000380001197983 */ /* 0x000ee80000300800 */
[----:B------:R0:W-:Y:S04]  /*4a8d0*/  @P5 STG.E.U16 [R4.64], R18 ;  /* 0x0000001204005986 */ /* 0x0001e8000c101506 */
[----:B0-----:R-:W4:Y:S01]  /*4a8e0*/  LDL.LU R18, [R1+0xb8] ;  /* 0x0000b80001127983 */ /* 0x001f220000300800 */
[----:B------:R-:W-:-:S02]  /*4a8f0*/  ISETP.LT.AND P2, PT, R29, c[0x0][0x178], !P2 ;  /* 0x00005e001d007a0c */ /* 0x000fc40005741270 */
[----:B------:R-:W-:Y:S02]  /*4a900*/  ISETP.LT.AND P6, PT, R11, c[0x0][0x178], !P0 ;  /* 0x00005e000b007a0c */ /* 0x000fe400047c1270 */
[----:B------:R-:W-:Y:S02]  /*4a910*/  PRMT R19, R6, 0x7632, R19 ;  /* 0x0000763206137816 */ /* 0x000fe40000000013 */
[C---:B------:R-:W-:Y:S02]  /*4a920*/  IADD3 R6, R0.reuse, c[0x0][0x198], RZ ;  /* 0x0000660000067a10 */ /* 0x040fe40007ffe0ff */
[----:B------:R-:W-:Y:S01]  /*4a930*/  ISETP.LT.AND P4, PT, R27, c[0x0][0x178], !P0 ;  /* 0x00005e001b007a0c */ /* 0x000fe20004781270 */
[----:B------:R-:W-:-:S04]  /*4a940*/  IMAD.WIDE R16, R0, 0x2, R20 ;  /* 0x0000000200107825 */ /* 0x000fc800078e0214 */
[----:B------:R-:W-:Y:S01]  /*4a950*/  IMAD.WIDE R8, R6, 0x2, R2 ;  /* 0x0000000206087825 */ /* 0x000fe200078e0202 */
[----:B------:R-:W-:Y:S01]  /*4a960*/  @P2 STG.E.U16 [R16.64], R19 ;  /* 0x0000001310002986 */ /* 0x000fe2000c101506 */
[----:B------:R-:W-:Y:S02]  /*4a970*/  IADD3 R0, R26, 0x17, RZ ;  /* 0x000000171a007810 */ /* 0x000fe40007ffe0ff */
[----:B------:R-:W-:Y:S01]  /*4a980*/  IMAD.WIDE R4, R6, 0x2, R12 ;  /* 0x0000000206047825 */ /* 0x000fe200078e020c */
[----:B------:R-:W-:Y:S02]  /*4a990*/  ISETP.LT.AND P2, PT, R11, c[0x0][0x178], !P3 ;  /* 0x00005e000b007a0c */ /* 0x000fe40005f41270 */
[----:B------:R-:W-:Y:S02]  /*4a9a0*/  ISETP.LT.AND P5, PT, R27, c[0x0][0x178], !P3 ;  /* 0x00005e001b007a0c */ /* 0x000fe40005fa1270 */
[----:B------:R-:W-:-:S04]  /*4a9b0*/  IADD3 R22, R26, 0x16, RZ ;  /* 0x000000161a167810 */ /* 0x000fc80007ffe0ff */
[----:B------:R-:W-:Y:S01]  /*4a9c0*/  ISETP.GE.AND P1, PT, R22, c[0x0][0x17c], PT ;  /* 0x00005f0016007a0c */ /* 0x000fe20003f26270 */
[----:B----4-:R0:W-:Y:S01]  /*4a9d0*/  @P6 STG.E.U16 [R8.64], R18 ;  /* 0x0000001208006986 */ /* 0x0101e2000c101506 */
[----:B------:R-:W-:Y:S02]  /*4a9e0*/  ISETP.LT.AND P6, PT, R7, c[0x0][0x178], !P0 ;  /* 0x00005e0007007a0c */ /* 0x000fe400047c1270 */
[----:B------:R-:W-:Y:S01]  /*4a9f0*/  ISETP.LT.AND P0, PT, R29, c[0x0][0x178], !P0 ;  /* 0x00005e001d007a0c */ /* 0x000fe20004701270 */
[----:B------:R1:W-:Y:S01]  /*4aa00*/  @P4 STG.E.U16 [R4.64], R24 ;  /* 0x0000001804004986 */ /* 0x0003e2000c101506 */
[----:B------:R-:W-:Y:S02]  /*4aa10*/  ISETP.GE.AND P4, PT, R0, c[0x0][0x17c], PT ;  /* 0x00005f0000007a0c */ /* 0x000fe40003f86270 */
[----:B------:R-:W-:Y:S02]  /*4aa20*/  IADD3 R0, R6, c[0x0][0x198], RZ ;  /* 0x0000660006007a10 */ /* 0x000fe40007ffe0ff */
[----:B------:R-:W-:Y:S01]  /*4aa30*/  PRMT R22, R18, 0x7632, R22 ;  /* 0x0000763212167816 */ /* 0x000fe20000000016 */
[----:B0-----:R-:W-:-:S04]  /*4aa40*/  IMAD.WIDE R8, R6, 0x2, R20 ;  /* 0x0000000206087825 */ /* 0x001fc800078e0214 */
[----:B-1----:R-:W-:Y:S01]  /*4aa50*/  IMAD.WIDE R4, R6, 0x2, R14 ;  /* 0x0000000206047825 */ /* 0x002fe200078e020e */
[----:B------:R-:W-:Y:S02]  /*4aa60*/  PRMT R6, R24, 0x7632, R6 ;  /* 0x0000763218067816 */ /* 0x000fe40000000006 */
[----:B------:R-:W4:Y:S01]  /*4aa70*/  LDL.LU R24, [R1+0x5c] ;  /* 0x00005c0001187983 */ /* 0x000f220000300800 */
[----:B------:R-:W-:-:S04]  /*4aa80*/  IMAD.WIDE R16, R0, 0x2, R2 ;  /* 0x0000000200107825 */ /* 0x000fc800078e0202 */
[C---:B------:R-:W-:Y:S01]  /*4aa90*/  IMAD.WIDE R18, R0.reuse, 0x2, R12 ;  /* 0x0000000200127825 */ /* 0x040fe200078e020c */
[----:B---3--:R0:W-:Y:S04]  /*4aaa0*/  @P6 STG.E.U16 [R4.64], R25 ;  /* 0x0000001904006986 */ /* 0x0081e8000c101506 */
[----:B--2---:R1:W-:Y:S04]  /*4aab0*/  @P0 STG.E.U16 [R8.64], R10 ;  /* 0x0000000a08000986 */ /* 0x0043e8000c101506 */
[----:B------:R-:W-:Y:S04]  /*4aac0*/  @P2 STG.E.U16 [R16.64], R22 ;  /* 0x0000001610002986 */ /* 0x000fe8000c101506 */
[----:B------:R2:W-:Y:S01]  /*4aad0*/  @P5 STG.E.U16 [R18.64], R6 ;  /* 0x0000000612005986 */ /* 0x0005e2000c101506 */
[----:B0-----:R-:W-:Y:S01]  /*4aae0*/  IMAD.WIDE R4, R0, 0x2, R14 ;  /* 0x0000000200047825 */ /* 0x001fe200078e020e */
[----:B-1----:R-:W-:-:S03]  /*4aaf0*/  PRMT R10, R25, 0x7632, R10 ;  /* 0x00007632190a7816 */ /* 0x002fc6000000000a */
[C---:B------:R-:W-:Y:S01]  /*4ab00*/  IMAD.WIDE R8, R0.reuse, 0x2, R20 ;  /* 0x0000000200087825 */ /* 0x040fe200078e0214 */
[----:B------:R-:W3:Y:S01]  /*4ab10*/  LDL.LU R25, [R1+0x1c] ;  /* 0x00001c0001197983 */ /* 0x000ee20000300800 */
[----:B--2---:R-:W-:-:S03]  /*4ab20*/  IADD3 R6, R0, c[0x0][0x198], RZ ;  /* 0x0000660000067a10 */ /* 0x004fc60007ffe0ff */
[----:B------:R-:W2:Y:S01]  /*4ab30*/  LDL R0, [R1+0x3a8] ;  /* 0x0003a80001007983 */ /* 0x000ea20000100800 */
[----:B------:R-:W-:Y:S02]  /*4ab40*/  ISETP.LT.AND P0, PT, R7, c[0x0][0x178], !P3 ;  /* 0x00005e0007007a0c */ /* 0x000fe40005f01270 */
[----:B------:R-:W-:Y:S02]  /*4ab50*/  ISETP.LT.AND P3, PT, R29, c[0x0][0x178], !P3 ;  /* 0x00005e001d007a0c */ /* 0x000fe40005f61270 */
[----:B------:R-:W-:Y:S02]  /*4ab60*/  ISETP.LT.AND P6, PT, R11, c[0x0][0x178], !P1 ;  /* 0x00005e000b007a0c */ /* 0x000fe40004fc1270 */
[----:B------:R-:W-:Y:S01]  /*4ab70*/  IADD3 R19, R26, 0x18, RZ ;  /* 0x000000181a137810 */ /* 0x000fe20007ffe0ff */
[----:B------:R-:W-:Y:S01]  /*4ab80*/  IMAD.WIDE R16, R6, 0x2, R2 ;  /* 0x0000000206107825 */ /* 0x000fe200078e0202 */
[----:B------:R-:W-:-:S05]  /*4ab90*/  PRMT R18, R10, 0x7632, R18 ;  /* 0x000076320a127816 */ /* 0x000fca0000000012 */
[----:B------:R-:W-:Y:S01]  /*4aba0*/  @P0 STG.E.U16 [R4.64], R10 ;  /* 0x0000000a04000986 */ /* 0x000fe2000c101506 */
[----:B------:R-:W-:-:S03]  /*4abb0*/  ISETP.GE.AND P0, PT, R19, c[0x0][0x17c], PT ;  /* 0x00005f0013007a0c */ /* 0x000fc60003f06270 */
[----:B------:R-:W3:Y:S04]  /*4abc0*/  LDL.LU R19, [R1+0x9c] ;  /* 0x00009c0001137983 */ /* 0x000ee80000300800 */
[----:B------:R0:W-:Y:S04]  /*4abd0*/  @P3 STG.E.U16 [R8.64], R18 ;  /* 0x0000001208003986 */ /* 0x0001e8000c101506 */
[----:B0-----:R-:W3:Y:S04]  /*4abe0*/  LDL.LU R18, [R1+0x48] ;  /* 0x0000480001127983 */ /* 0x001ee80000300800 */
[----:B--2---:R0:W-:Y:S04]  /*4abf0*/  @P6 STG.E.U16 [R16.64], R0 ;  /* 0x0000000010006986 */ /* 0x0041e8000c101506 */
[----:B0-----:R-:W2:Y:S04]  /*4ac00*/  LDL.LU R16, [R1+0x3a8] ;  /* 0x0003a80001107983 */ /* 0x001ea80000300800 */
[----:B------:R-:W2:Y:S01]  /*4ac10*/  LDL.LU R17, [R1+0xc8] ;  /* 0x0000c80001117983 */ /* 0x000ea20000300800 */
[----:B------:R-:W-:Y:S01]  /*4ac20*/  ISETP.LT.AND P2, PT, R27, c[0x0][0x178], !P1 ;  /* 0x00005e001b007a0c */ /* 0x000fe20004f41270 */
[----:B------:R-:W-:Y:S01]  /*4ac30*/  IMAD.WIDE R8, R6, 0x2, R12 ;  /* 0x0000000206087825 */ /* 0x000fe200078e020c */
[----:B------:R-:W-:-:S02]  /*4ac40*/  ISETP.LT.AND P5, PT, R7, c[0x0][0x178], !P1 ;  /* 0x00005e0007007a0c */ /* 0x000fc40004fa1270 */
[----:B------:R-:W-:-:S09]  /*4ac50*/  ISETP.LT.AND P1, PT, R29, c[0x0][0x178], !P1 ;  /* 0x00005e001d007a0c */ /* 0x000fd20004f21270 */
[----:B--2---:R0:W-:Y:S04]  /*4ac60*/  @P2 STG.E.U16 [R8.64], R17 ;  /* 0x0000001108002986 */ /* 0x0041e8000c101506 */
[----:B0-----:R-:W2:Y:S01]  /*4ac70*/  LDL R9, [R1+0x88] ;  /* 0x0000880001097983 */ /* 0x001ea20000100800 */
[C---:B------:R-:W-:Y:S01]  /*4ac80*/  IMAD.WIDE R4, R6.reuse, 0x2, R14 ;  /* 0x0000000206047825 */ /* 0x040fe200078e020e */
[----:B------:R-:W-:Y:S02]  /*4ac90*/  ISETP.LT.AND P6, PT, R11, c[0x0][0x178], !P4 ;  /* 0x00005e000b007a0c */ /* 0x000fe400067c1270 */
[----:B------:R-:W-:Y:S02]  /*4aca0*/  ISETP.LT.AND P3, PT, R27, c[0x0][0x178], !P4 ;  /* 0x00005e001b007a0c */ /* 0x000fe40006761270 */
[----:B--2---:R0:W-:Y:S02]  /*4acb0*/  @P5 STG.E.U16 [R4.64], R9 ;  /* 0x0000000904005986 */ /* 0x0041e4000c101506 */
[----:B0-----:R-:W-:-:S05]  /*4acc0*/  IMAD.WIDE R4, R6, 0x2, R20 ;  /* 0x0000000206047825 */ /* 0x001fca00078e0214 */
[----:B---3--:R0:W-:Y:S04]  /*4acd0*/  @P1 STG.E.U16 [R4.64], R18 ;  /* 0x0000001204001986 */ /* 0x0081e8000c101506 */
[----:B0-----:R-:W2:Y:S01]  /*4ace0*/  LDL.LU R5, [R1+0x88] ;  /* 0x0000880001057983 */ /* 0x001ea20000300800 */
[----:B------:R-:W-:Y:S02]  /*4acf0*/  IADD3 R10, R26, 0x19, RZ ;  /* 0x000000191a0a7810 */ /* 0x000fe40007ffe0ff */
[----:B------:R-:W-:Y:S02]  /*4ad00*/  IADD3 R0, R6, c[0x0][0x198], RZ ;  /* 0x0000660006007a10 */ /* 0x000fe40007ffe0ff */
[----:B------:R-:W-:Y:S02]  /*4ad10*/  ISETP.GE.AND P2, PT, R10, c[0x0][0x17c], PT ;  /* 0x00005f000a007a0c */ /* 0x000fe40003f46270 */
[----:B------:R-:W-:Y:S01]  /*4ad20*/  PRMT R6, R16, 0x7632, R6 ;  /* 0x0000763210067816 */ /* 0x000fe20000000006 */
[----:B------:R-:W-:Y:S01]  /*4ad30*/  IMAD.WIDE R8, R0, 0x2, R2 ;  /* 0x0000000200087825 */ /* 0x000fe200078e0202 */
[----:B------:R-:W-:-:S02]  /*4ad40*/  PRMT R10, R17, 0x7632, R10 ;  /* 0x00007632110a7816 */ /* 0x000fc4000000000a */
[----:B------:R-:W-:Y:S01]  /*4ad50*/  ISETP.LT.AND P5, PT, R7, c[0x0][0x178], !P4 ;  /* 0x00005e0007007a0c */ /* 0x000fe200067a1270 */
[----:B------:R-:W-:Y:S01]  /*4ad60*/  IMAD.WIDE R16, R0, 0x2, R12 ;  /* 0x0000000200107825 */ /* 0x000fe200078e020c */
[----:B------:R-:W-:Y:S01]  /*4ad70*/  ISETP.LT.AND P4, PT, R29, c[0x0][0x178], !P4 ;  /* 0x00005e001d007a0c */ /* 0x000fe20006781270 */
[----:B------:R0:W-:Y:S01]  /*4ad80*/  @P6 STG.E.U16 [R8.64], R6 ;  /* 0x0000000608006986 */ /* 0x0001e2000c101506 */
[----:B------:R-:W-:-:S03]  /*4ad90*/  ISETP.LT.AND P1, PT, R11, c[0x0][0x178], !P0 ;  /* 0x00005e000b007a0c */ /* 0x000fc60004721270 */
[----:B------:R1:W-:Y:S01]  /*4ada0*/  @P3 STG.E.U16 [R16.64], R10 ;  /* 0x0000000a10003986 */ /* 0x0003e2000c101506 */
[----:B------:R-:W-:Y:S02]  /*4adb0*/  ISETP.LT.AND P3, PT, R27, c[0x0][0x178], !P0 ;  /* 0x00005e001b007a0c */ /* 0x000fe40004761270 */
[----:B------:R-:W-:Y:S01]  /*4adc0*/  ISETP.LT.AND P6, PT, R7, c[0x0][0x178], !P0 ;  /* 0x00005e0007007a0c */ /* 0x000fe200047c1270 */
[C---:B0-----:R-:W-:Y:S01]  /*4add0*/  IMAD.WIDE R8, R0.reuse, 0x2, R20 ;  /* 0x0000000200087825 */ /* 0x041fe200078e0214 */
[----:B------:R-:W-:Y:S02]  /*4ade0*/  IADD3 R6, R0, c[0x0][0x198], RZ ;  /* 0x0000660000067a10 */ /* 0x000fe40007ffe0ff */
[----:B-1----:R-:W-:Y:S02]  /*4adf0*/  PRMT R16, R18, 0x7632, R16 ;  /* 0x0000763212107816 */ /* 0x002fe40000000010 */
[----:B------:R-:W-:Y:S02]  /*4ae00*/  IADD3 R17, R26, 0x1a, RZ ;  /* 0x0000001a1a117810 */ /* 0x000fe40007ffe0ff */
[----:B--2---:R-:W-:Y:S01]  /*4ae10*/  PRMT R10, R5, 0x7632, R10 ;  /* 0x00007632050a7816 */ /* 0x004fe2000000000a */
[----:B------:R-:W-:-:S05]  /*4ae20*/  IMAD.WIDE R4, R0, 0x2, R14 ;  /* 0x0000000200047825 */ /* 0x000fca00078e020e */
[----:B------:R0:W-:Y:S01]  /*4ae30*/  @P5 STG.E.U16 [R4.64], R10 ;  /* 0x0000000a04005986 */ /* 0x0001e2000c101506 */
[----:B------:R-:W-:-:S03]  /*4ae40*/  ISETP.GE.AND P5, PT, R17, c[0x0][0x17c], PT ;  /* 0x00005f0011007a0c */ /* 0x000fc60003fa6270 */
[----:B------:R1:W-:Y:S01]  /*4ae50*/  @P4 STG.E.U16 [R8.64], R16 ;  /* 0x0000001008004986 */ /* 0x0003e2000c101506 */
[----:B0-----:R-:W-:-:S04]  /*4ae60*/  IMAD.WIDE R4, R6, 0x2, R2 ;  /* 0x0000000206047825 */ /* 0x001fc800078e0202 */
[C---:B-1----:R-:W-:Y:S01]  /*4ae70*/  IMAD.WIDE R8, R6.reuse, 0x2, R12 ;  /* 0x0000000206087825 */ /* 0x042fe200078e020c */
[----:B------:R0:W-:Y:S03]  /*4ae80*/  @P1 STG.E.U16 [R4.64], R19 ;  /* 0x0000001304001986 */ /* 0x0001e6000c101506 */
[----:B------:R-:W-:Y:S01]  /*4ae90*/  IMAD.WIDE R16, R6, 0x2, R14 ;  /* 0x0000000206107825 */ /* 0x000fe200078e020e */
[----:B----4-:R1:W-:Y:S01]  /*4aea0*/  @P3 STG.E.U16 [R8.64], R24 ;  /* 0x0000001808003986 */ /* 0x0103e2000c101506 */
[----:B------:R-:W-:-:S03]  /*4aeb0*/  ISETP.LT.AND P1, PT, R11, c[0x0][0x178], !P2 ;  /* 0x00005e000b007a0c */ /* 0x000fc60005721270 */
[----:B------:R2:W-:Y:S01]  /*4aec0*/  @P6 STG.E.U16 [R16.64], R25 ;  /* 0x0000001910006986 */ /* 0x0005e2000c101506 */
[----:B------:R-:W-:-:S03]  /*4aed0*/  ISETP.LT.AND P6, PT, R7, c[0x0][0x178], !P2 ;  /* 0x00005e0007007a0c */ /* 0x000fc600057c1270 */
[----:B------:R-:W3:Y:S04]  /*4aee0*/  LDL.LU R11, [R1+0x1a70] ;  /* 0x001a7000010b7983 */ /* 0x000ee80000300800 */
[----:B------:R-:W4:Y:S01]  /*4aef0*/  LDL.LU R7, [R1+0x1a6c] ;  /* 0x001a6c0001077983 */ /* 0x000f220000300800 */
[----:B------:R-:W-:Y:S02]  /*4af00*/  ISETP.LT.AND P0, PT, R29, c[0x0][0x178], !P0 ;  /* 0x00005e001d007a0c */ /* 0x000fe40004701270 */
[----:B------:R-:W-:Y:S02]  /*4af10*/  ISETP.LT.AND P3, PT, R27, c[0x0][0x178], !P2 ;  /* 0x00005e001b007a0c */ /* 0x000fe40005761270 */
[----:B------:R-:W-:Y:S02]  /*4af20*/  IADD3 R0, R26, 0x1b, RZ ;  /* 0x0000001b1a007810 */ /* 0x000fe40007ffe0ff */
[C---:B------:R-:W-:Y:S01]  /*4af30*/  IADD3 R10, R6.reuse, c[0x0][0x198], RZ ;  /* 0x00006600060a7a10 */ /* 0x040fe20007ffe0ff */
[----:B0-----:R-:W-:Y:S01]  /*4af40*/  IMAD.WIDE R4, R6, 0x2, R20 ;  /* 0x0000000206047825 */ /* 0x001fe200078e0214 */
[----:B------:R-:W-:-:S02]  /*4af50*/  ISETP.GE.AND P4, PT, R0, c[0x0][0x17c], PT ;  /* 0x00005f0000007a0c */ /* 0x000fc40003f86270 */
[----:B------:R-:W-:Y:S01]  /*4af60*/  PRMT R0, R19, 0x7632, R0 ;  /* 0x0000763213007816 */ /* 0x000fe20000000000 */
[----:B-1----:R-:W-:Y:S01]  /*4af70*/  IMAD.WIDE R8, R10, 0x2, R2 ;  /* 0x000000020a087825 */ /* 0x002fe200078e0202 */
[----:B------:R-:W-:-:S03]  /*4af80*/  PRMT R23, R24, 0x7632, R23 ;  /* 0x0000763218177816 */ /* 0x000fc60000000017 */
[C---:B--2---:R-:W-:Y:S01]  /*4af90*/  IMAD.WIDE R16, R10.reuse, 0x2, R12 ;  /* 0x000000020a107825 */ /* 0x044fe200078e020c */
[----:B------:R-:W-:Y:S02]  /*4afa0*/  PRMT R22, R25, 0x7632, R22 ;  /* 0x0000763219167816 */ /* 0x000fe40000000016 */
[----:B------:R-:W2:Y:S01]  /*4afb0*/  LDL.LU R25, [R1+0xc] ;  /* 0x00000c0001197983 */ /* 0x000ea20000300800 */
[----:B------:R-:W-:-:S03]  /*4afc0*/  IMAD.WIDE R18, R10, 0x2, R14 ;  /* 0x000000020a127825 */ /* 0x000fc600078e020e */
[----:B------:R-:W2:Y:S04]  /*4afd0*/  LDL.LU R24, [R1+0xbc] ;  /* 0x0000bc0001187983 */ /* 0x000ea80000300800 */
[----:B----4-:R-:W-:Y:S04]  /*4afe0*/  @P0 STG.E.U16 [R4.64], R7 ;  /* 0x0000000704000986 */ /* 0x010fe8000c101506 */
[----:B------:R-:W-:Y:S04]  /*4aff0*/  @P1 STG.E.U16 [R8.64], R0 ;  /* 0x0000000008001986 */ /* 0x000fe8000c101506 */
[----:B------:R0:W-:Y:S04]  /*4b000*/  @P3 STG.E.U16 [R16.64], R23 ;  /* 0x0000001710003986 */ /* 0x0001e8000c101506 */
[----:B------:R1:W-:Y:S04]  /*4b010*/  @P6 STG.E.U16 [R18.64], R22 ;  /* 0x0000001612006986 */ /* 0x0003e8000c101506 */
[----:B0-----:R-:W4:Y:S04]  /*4b020*/  LDL.LU R17, [R1+0x6c] ;  /* 0x00006c0001117983 */ /* 0x001f280000300800 */
[----:B------:R-:W3:Y:S04]  /*4b030*/  LDL R23, [R1+0xfe8] ;  /* 0x000fe80001177983 */ /* 0x000ee80000100800 */
[----:B-1----:R-:W4:Y:S04]  /*4b040*/  LDL.LU R18, [R1+0x2c] ;  /* 0x00002c0001127983 */ /* 0x002f280000300800 */
[----:B------:R0:W-:Y:S04]  /*4b050*/  STL [R1+0x1a60], R19 ;  /* 0x001a601301007387 */ /* 0x0001e80000100800 */
[----:B0-----:R-:W4:Y:S04]  /*4b060*/  LDL.LU R19, [R1+0xac] ;  /* 0x0000ac0001137983 */ /* 0x001f280000300800 */
[----:B------:R-:W4:Y:S01]  /*4b070*/  LDL R22, [R1+0xff0] ;  /* 0x000ff00001167983 */ /* 0x000f220000100800 */
[----:B------:R-:W-:Y:S01]  /*4b080*/  ISETP.LT.AND P2, PT, R29, c[0x0][0x178], !P2 ;  /* 0x00005e001d007a0c */ /* 0x000fe20005741270 */
[----:B------:R-:W-:Y:S01]  /*4b090*/  IMAD.WIDE R4, R10, 0x2, R20 ;  /* 0x000000020a047825 */ /* 0x000fe200078e0214 */
[----:B------:R-:W-:-:S02]  /*4b0a0*/  ISETP.LT.AND P1, PT, R27, c[0x0][0x178], !P5 ;  /* 0x00005e001b007a0c */ /* 0x000fc40006f21270 */
[----:B------:R-:W-:Y:S02]  /*4b0b0*/  PRMT R6, R7, 0x7632, R6 ;  /* 0x0000763207067816 */ /* 0x000fe40000000006 */
[----:B------:R-:W-:Y:S02]  /*4b0c0*/  IADD3 R0, R10, c[0x0][0x198], RZ ;  /* 0x000066000a007a10 */ /* 0x000fe40007ffe0ff */
[----:B------:R-:W-:-:S04]  /*4b0d0*/  IADD3 R7, R26, 0x1c, RZ ;  /* 0x0000001c1a077810 */ /* 0x000fc80007ffe0ff */
[----:B------:R-:W-:Y:S01]  /*4b0e0*/  ISETP.GE.AND P6, PT, R7, c[0x0][0x17c], PT ;  /* 0x00005f0007007a0c */ /* 0x000fe20003fc6270 */
[----:B------:R0:W-:Y:S01]  /*4b0f0*/  @P2 STG.E.U16 [R4.64], R6 ;  /* 0x0000000604002986 */ /* 0x0001e2000c101506 */
[----:B------:R-:W-:-:S04]  /*4b100*/  IMAD.WIDE R8, R0, 0x2, R14 ;  /* 0x0000000200087825 */ /* 0x000fc800078e020e */
[----:B0-----:R-:W-:-:S04]  /*4b110*/  IMAD.WIDE R4, R0, 0x2, R2 ;  /* 0x0000000200047825 */ /* 0x001fc800078e0202 */
[----:B------:R-:W-:Y:S01]  /*4b120*/  IMAD.WIDE R6, R0, 0x2, R12 ;  /* 0x0000000200067825 */ /* 0x000fe200078e020c */
[----:B------:R-:W-:-:S04]  /*4b130*/  IADD3 R10, R26, 0x1d, RZ ;  /* 0x0000001d1a0a7810 */ /* 0x000fc80007ffe0ff */
[----:B------:R-:W-:Y:S02]  /*4b140*/  ISETP.GE.AND P2, PT, R10, c[0x0][0x17c], PT ;  /* 0x00005f000a007a0c */ /* 0x000fe40003f46270 */
[----:B--2---:R-:W-:Y:S02]  /*4b150*/  PRMT R10, R25, 0x7632, R10 ;  /* 0x00007632190a7816 */ /* 0x004fe4000000000a */
[----:B---3--:R-:W-:Y:S02]  /*4b160*/  ISETP.LT.AND P0, PT, R23, c[0x0][0x178], !P5 ;  /* 0x00005e0017007a0c */ /* 0x008fe40006f01270 */
[----:B----4-:R-:W-:-:S11]  /*4b170*/  ISETP.LT.AND P3, PT, R22, c[0x0][0x178], !P5 ;  /* 0x00005e0016007a0c */ /* 0x010fd60006f61270 */
[----:B------:R-:W-:Y:S04]  /*4b180*/  @P0 STG.E.U16 [R4.64], R19 ;  /* 0x0000001304000986 */ /* 0x000fe8000c101506 */
[----:B------:R-:W-:Y:S04]  /*4b190*/  @P1 STG.E.U16 [R6.64], R17 ;  /* 0x0000001106001986 */ /* 0x000fe8000c101506 */
[----:B------:R0:W-:Y:S02]  /*4b1a0*/  @P3 STG.E.U16 [R8.64], R18 ;  /* 0x0000001208003986 */ /* 0x0001e4000c101506 */
[----:B0-----:R-:W-:-:S02]  /*4b1b0*/  PRMT R9, R19, 0x7632, R9 ;  /* 0x0000763213097816 */ /* 0x001fc40000000009 */
[----:B------:R-:W2:Y:S01]  /*4b1c0*/  LDL.LU R19, [R1+0x7c] ;  /* 0x00007c0001137983 */ /* 0x000ea20000300800 */
[----:B------:R-:W-:-:S03]  /*4b1d0*/  PRMT R8, R17, 0x7632, R8 ;  /* 0x0000763211087816 */ /* 0x000fc60000000008 */
[----:B------:R-:W3:Y:S01]  /*4b1e0*/  LDL.LU R17, [R1+0x3c] ;  /* 0x00003c0001117983 */ /* 0x000ee20000300800 */
[----:B------:R-:W-:Y:S01]  /*4b1f0*/  ISETP.LT.AND P5, PT, R29, c[0x0][0x178], !P5 ;  /* 0x00005e001d007a0c */ /* 0x000fe20006fa1270 */
[----:B------:R-:W-:-:S12]  /*4b200*/  IMAD.WIDE R4, R0, 0x2, R20 ;  /* 0x0000000200047825 */ /* 0x000fd800078e0214 */
[----:B------:R0:W-:Y:S04]  /*4b210*/  @P5 STG.E.U16 [R4.64], R25 ;  /* 0x0000001904005986 */ /* 0x0001e8000c101506 */
[----:B0-----:R-:W4:Y:S01]  /*4b220*/  LDL.LU R25, [R1+0x3ac] ;  /* 0x0003ac0001197983 */ /* 0x001f220000300800 */
[----:B------:R-:W-:Y:S02]  /*4b230*/  ISETP.LT.AND P1, PT, R23, c[0x0][0x178], !P4 ;  /* 0x00005e0017007a0c */ /* 0x000fe40006721270 */
[----:B------:R-:W-:Y:S02]  /*4b240*/  ISETP.LT.AND P3, PT, R27, c[0x0][0x178], !P4 ;  /* 0x00005e001b007a0c */ /* 0x000fe40006761270 */
[----:B------:R-:W-:Y:S02]  /*4b250*/  IADD3 R0, R0, c[0x0][0x198], RZ ;  /* 0x0000660000007a10 */ /* 0x000fe40007ffe0ff */
[----:B------:R-:W-:-:S02]  /*4b260*/  ISETP.LT.AND P5, PT, R22, c[0x0][0x178], !P4 ;  /* 0x00005e0016007a0c */ /* 0x000fc400067a1270 */
[----:B------:R-:W-:Y:S01]  /*4b270*/  IADD3 R16, R26, 0x1e, RZ ;  /* 0x0000001e1a107810 */ /* 0x000fe20007ffe0ff */
[----:B------:R-:W-:Y:S01]  /*4b280*/  IMAD.WIDE R4, R0, 0x2, R2 ;  /* 0x0000000200047825 */ /* 0x000fe200078e0202 */
[----:B------:R-:W-:-:S03]  /*4b290*/  ISETP.LT.AND P4, PT, R29, c[0x0][0x178], !P4 ;  /* 0x00005e001d007a0c */ /* 0x000fc60006781270 */
[----:B------:R-:W-:Y:S01]  /*4b2a0*/  IMAD.WIDE R6, R0, 0x2, R12 ;  /* 0x0000000200067825 */ /* 0x000fe200078e020c */
[----:B------:R-:W-:Y:S01]  /*4b2b0*/  ISETP.GE.AND P0, PT, R16, c[0x0][0x17c], PT ;  /* 0x00005f0010007a0c */ /* 0x000fe20003f06270 */
[----:B------:R0:W-:Y:S01]  /*4b2c0*/  @P1 STG.E.U16 [R4.64], R9 ;  /* 0x0000000904001986 */ /* 0x0001e2000c101506 */
[----:B------:R-:W-:Y:S02]  /*4b2d0*/  PRMT R16, R18, 0x7632, R16 ;  /* 0x0000763212107816 */ /* 0x000fe40000000010 */
[----:B------:R-:W-:Y:S01]  /*4b2e0*/  ISETP.LT.AND P1, PT, R23, c[0x0][0x178], !P6 ;  /* 0x00005e0017007a0c */ /* 0x000fe20007721270 */
[----:B------:R1:W-:Y:S01]  /*4b2f0*/  @P3 STG.E.U16 [R6.64], R8 ;  /* 0x0000000806003986 */ /* 0x0003e2000c101506 */
[----:B------:R-:W-:-:S03]  /*4b300*/  ISETP.LT.AND P3, PT, R27, c[0x0][0x178], !P6 ;  /* 0x00005e001b007a0c */ /* 0x000fc60007761270 */
[----:B------:R-:W4:Y:S01]  /*4b310*/  LDL.LU R18, [R1+0xcc] ;  /* 0x0000cc0001127983 */ /* 0x000f220000300800 */
[C---:B0-----:R-:W-:Y:S01]  /*4b320*/  IMAD.WIDE R4, R0.reuse, 0x2, R14 ;  /* 0x0000000200047825 */ /* 0x041fe200078e020e */
[----:B-1----:R-:W-:-:S04]  /*4b330*/  IADD3 R6, R0, c[0x0][0x198], RZ ;  /* 0x0000660000067a10 */ /* 0x002fc80007ffe0ff */
[----:B------:R0:W-:Y:S01]  /*4b340*/  @P5 STG.E.U16 [R4.64], R16 ;  /* 0x0000001004005986 */ /* 0x0001e2000c101506 */
[----:B------:R-:W-:Y:S01]  /*4b350*/  ISETP.LT.AND P5, PT, R22, c[0x0][0x178], !P6 ;  /* 0x00005e0016007a0c */ /* 0x000fe200077a1270 */
[----:B------:R-:W-:Y:S01]  /*4b360*/  IMAD.WIDE R8, R0, 0x2, R20 ;  /* 0x0000000200087825 */ /* 0x000fe200078e0214 */
[----:B------:R-:W-:Y:S02]  /*4b370*/  IADD3 R0, R26, 0x1f, RZ ;  /* 0x0000001f1a007810 */ /* 0x000fe40007ffe0ff */
[----:B------:R-:W-:Y:S02]  /*4b380*/  ISETP.LT.AND P6, PT, R29, c[0x0][0x178], !P6 ;  /* 0x00005e001d007a0c */ /* 0x000fe400077c1270 */
[----:B------:R1:W-:Y:S01]  /*4b390*/  @P4 STG.E.U16 [R8.64], R10 ;  /* 0x0000000a08004986 */ /* 0x0003e2000c101506 */
[----:B0-----:R-:W-:Y:S01]  /*4b3a0*/  IMAD.WIDE R4, R6, 0x2, R2 ;  /* 0x0000000206047825 */ /* 0x001fe200078e0202 */
[----:B------:R-:W-:Y:S02]  /*4b3b0*/  ISETP.GE.AND P4, PT, R0, c[0x0][0x17c], PT ;  /* 0x00005f0000007a0c */ /* 0x000fe40003f86270 */
[----:B------:R-:W-:-:S02]  /*4b3c0*/  IADD3 R0, R26, 0x20, RZ ;  /* 0x000000201a007810 */ /* 0x000fc40007ffe0ff */
[----:B------:R0:W-:Y:S01]  /*4b3d0*/  @P1 STG.E.U16 [R4.64], R24 ;  /* 0x0000001804001986 */ /* 0x0001e2000c101506 */
[----:B-1----:R-:W-:Y:S01]  /*4b3e0*/  IMAD.WIDE R8, R6, 0x2, R12 ;  /* 0x0000000206087825 */ /* 0x002fe200078e020c */
[----:B------:R-:W-:-:S03]  /*4b3f0*/  ISETP.LT.AND P1, PT, R23, c[0x0][0x178], !P2 ;  /* 0x00005e0017007a0c */ /* 0x000fc60005721270 */
[----:B0-----:R-:W-:Y:S01]  /*4b400*/  IMAD.WIDE R4, R6, 0x2, R14 ;  /* 0x0000000206047825 */ /* 0x001fe200078e020e */
[----:B------:R-:W-:Y:S02]  /*4b410*/  PRMT R10, R24, 0x7632, R10 ;  /* 0x00007632180a7816 */ /* 0x000fe4000000000a */
[----:B------:R-:W4:Y:S04]  /*4b420*/  LDL.LU R24, [R1+0x8c] ;  /* 0x00008c0001187983 */ /* 0x000f280000300800 */
[----:B--2---:R0:W-:Y:S01]  /*4b430*/  @P3 STG.E.U16 [R8.64], R19 ;  /* 0x0000001308003986 */ /* 0x0041e2000c101506 */
[----:B------:R-:W-:Y:S02]  /*4b440*/  ISETP.GE.AND P3, PT, R0, c[0x0][0x17c], PT ;  /* 0x00005f0000007a0c */ /* 0x000fe40003f66270 */
[C---:B------:R-:W-:Y:S01]  /*4b450*/  IADD3 R0, R6.reuse, c[0x0][0x198], RZ ;  /* 0x0000660006007a10 */ /* 0x040fe20007ffe0ff */
[----:B---3--:R1:W-:Y:S01]  /*4b460*/  @P5 STG.E.U16 [R4.64], R17 ;  /* 0x0000001104005986 */ /* 0x0083e2000c101506 */
[----:B------:R-:W-:Y:S01]  /*4b470*/  ISETP.LT.AND P5, PT, R27, c[0x0][0x178], !P2 ;  /* 0x00005e001b007a0c */ /* 0x000fe200057a1270 */
[----:B0-----:R-:W-:-:S04]  /*4b480*/  IMAD.WIDE R8, R6, 0x2, R20 ;  /* 0x0000000206087825 */ /* 0x001fc800078e0214 */
[----:B-1----:R-:W-:Y:S01]  /*4b490*/  IMAD.WIDE R4, R0, 0x2, R2 ;  /* 0x0000000200047825 */ /* 0x002fe200078e0202 */
[----:B------:R0:W-:Y:S01]  /*4b4a0*/  @P6 STG.E.U16 [R8.64], R11 ;  /* 0x0000000b08006986 */ /* 0x0001e2000c101506 */
[----:B------:R-:W-:Y:S02]  /*4b4b0*/  ISETP.LT.AND P6, PT, R22, c[0x0][0x178], !P2 ;  /* 0x00005e0016007a0c */ /* 0x000fe400057c1270 */
[----:B------:R-:W-:Y:S01]  /*4b4c0*/  IMAD.WIDE R6, R0, 0x2, R12 ;  /* 0x0000000200067825 */ /* 0x000fe200078e020c */
[----:B------:R-:W-:Y:S01]  /*4b4d0*/  ISETP.LT.AND P2, PT, R29, c[0x0][0x178], !P2 ;  /* 0x00005e001d007a0c */ /* 0x000fe20005741270 */
[----:B------:R1:W-:Y:S01]  /*4b4e0*/  @P1 STG.E.U16 [R4.64], R10 ;  /* 0x0000000a04001986 */ /* 0x0003e2000c101506 */
[----:B------:R-:W-:Y:S02]  /*4b4f0*/  ISETP.LT.AND P1, PT, R23, c[0x0][0x178], !P0 ;  /* 0x00005e0017007a0c */ /* 0x000fe40004721270 */
[----:B0-----:R-:W-:Y:S02]  /*4b500*/  PRMT R9, R19, 0x7632, R9 ;  /* 0x0000763213097816 */ /* 0x001fe40000000009 */
[----:B------:R-:W-:-:S02]  /*4b510*/  PRMT R8, R17, 0x7632, R8 ;  /* 0x0000763211087816 */ /* 0x000fc40000000008 */
[----:B------:R-:W2:Y:S01]  /*4b520*/  LDL.LU R17, [R1+0x4c] ;  /* 0x00004c0001117983 */ /* 0x000ea20000300800 */
[----:B-1----:R-:W-:-:S03]  /*4b530*/  IMAD.WIDE R4, R0, 0x2, R14 ;  /* 0x0000000200047825 */ /* 0x002fc600078e020e */
[----:B------:R0:W-:Y:S01]  /*4b540*/  @P5 STG.E.U16 [R6.64], R9 ;  /* 0x0000000906005986 */ /* 0x0001e2000c101506 */
[----:B------:R-:W-:-:S03]  /*4b550*/  PRMT R11, R11, 0x7632, R11 ;  /* 0x000076320b0b7816 */ /* 0x000fc6000000000b */
[----:B------:R1:W-:Y:S01]  /*4b560*/  @P6 STG.E.U16 [R4.64], R8 ;  /* 0x0000000804006986 */ /* 0x0003e2000c101506 */
[C---:B0-----:R-:W-:Y:S01]  /*4b570*/  IADD3 R9, R0.reuse, c[0x0][0x198], RZ ;  /* 0x0000660000097a10 */ /* 0x041fe20007ffe0ff */
[----:B------:R-:W-:-:S04]  /*4b580*/  IMAD.WIDE R6, R0, 0x2, R20 ;  /* 0x0000000200067825 */ /* 0x000fc800078e0214 */
[----:B-1----:R-:W-:Y:S01]  /*4b590*/  IMAD.WIDE R4, R9, 0x2, R2 ;  /* 0x0000000209047825 */ /* 0x002fe200078e0202 */
[----:B------:R-:W-:Y:S01]  /*4b5a0*/  @P2 STG.E.U16 [R6.64], R11 ;  /* 0x0000000b06002986 */ /* 0x000fe2000c101506 */
[----:B----4-:R-:W-:-:S03]  /*4b5b0*/  PRMT R8, R25, 0x7632, R8 ;  /* 0x0000763219087816 */ /* 0x010fc60000000008 */
[----:B------:R0:W-:Y:S04]  /*4b5c0*/  @P1 STG.E.U16 [R4.64], R25 ;  /* 0x0000001904001986 */ /* 0x0001e8000c101506 */
[----:B0-----:R-:W3:Y:S01]  /*4b5d0*/  LDL.LU R25, [R1+0x3b0] ;  /* 0x0003b00001197983 */ /* 0x001ee20000300800 */
[----:B------:R-:W-:Y:S02]  /*4b5e0*/  ISETP.LT.AND P5, PT, R27, c[0x0][0x178], !P0 ;  /* 0x00005e001b007a0c */ /* 0x000fe400047a1270 */
[----:B------:R-:W-:Y:S01]  /*4b5f0*/  ISETP.LT.AND P6, PT, R22, c[0x0][0x178], !P0 ;  /* 0x00005e0016007a0c */ /* 0x000fe200047c1270 */
[----:B------:R-:W-:Y:S01]  /*4b600*/  IMAD.WIDE R6, R9, 0x2, R12 ;  /* 0x0000000209067825 */ /* 0x000fe200078e020c */
[----:B------:R-:W-:Y:S02]  /*4b610*/  ISETP.LT.AND P0, PT, R29, c[0x0][0x178], !P0 ;  /* 0x00005e001d007a0c */ /* 0x000fe40004701270 */
[----:B------:R-:W-:Y:S01]  /*4b620*/  ISETP.LT.AND P1, PT, R23, c[0x0][0x178], !P4 ;  /* 0x00005e0017007a0c */ /* 0x000fe20006721270 */
[C---:B------:R-:W-:Y:S01]  /*4b630*/  IMAD.WIDE R4, R9.reuse, 0x2, R14 ;  /* 0x0000000209047825 */ /* 0x040fe200078e020e */
[----:B------:R-:W-:-:S05]  /*4b640*/  IADD3 R10, R9, c[0x0][0x198], RZ ;  /* 0x00006600090a7a10 */ /* 0x000fca0007ffe0ff */
[----:B------:R0:W-:Y:S01]  /*4b650*/  @P5 STG.E.U16 [R6.64], R18 ;  /* 0x0000001206005986 */ /* 0x0001e2000c101506 */
[----:B------:R-:W-:Y:S02]  /*4b660*/  ISETP.LT.AND P5, PT, R27, c[0x0][0x178], !P4 ;  /* 0x00005e001b007a0c */ /* 0x000fe400067a1270 */
[----:B------:R-:W-:Y:S01]  /*4b670*/  IADD3 R0, R26, 0x21, RZ ;  /* 0x000000211a007810 */ /* 0x000fe20007ffe0ff */
[----:B------:R1:W-:Y:S01]  /*4b680*/  @P6 STG.E.U16 [R4.64], R24 ;  /* 0x0000001804006986 */ /* 0x0003e2000c101506 */
[----:B0-----:R-:W-:Y:S01]  /*4b690*/  IMAD.WIDE R6, R10, 0x2, R2 ;  /* 0x000000020a067825 */ /* 0x001fe200078e0202 */
[----:B------:R-:W-:Y:S02]  /*4b6a0*/  ISETP.LT.AND P6, PT, R22, c[0x0][0x178], !P4 ;  /* 0x00005e0016007a0c */ /* 0x000fe400067c1270 */
[----:B------:R-:W-:Y:S01]  /*4b6b0*/  ISETP.LT.AND P4, PT, R29, c[0x0][0x178], !P4 ;  /* 0x00005e001d007a0c */ /* 0x000fe20006781270 */
[----:B-1----:R-:W-:Y:S01]  /*4b6c0*/  IMAD.WIDE R4, R9, 0x2, R20 ;  /* 0x0000000209047825 */ /* 0x002fe200078e0214 */
[----:B------:R-:W-:-:S02]  /*4b6d0*/  ISETP.GE.AND P2, PT, R0, c[0x0][0x17c], PT ;  /* 0x00005f0000007a0c */ /* 0x000fc40003f46270 */
[----:B------:R-:W-:Y:S02]  /*4b6e0*/  PRMT R0, R18, 0x7632, R0 ;  /* 0x0000763212007816 */ /* 0x000fe40000000000 */
[----:B------:R-:W-:Y:S02]  /*4b6f0*/  PRMT R11, R24, 0x7632, R11 ;  /* 0x00007632180b7816 */ /* 0x000fe4000000000b */
[----:B------:R-:W4:Y:S04]  /*4b700*/  LDL.LU R24, [R1+0x100] ;  /* 0x0001000001187983 */ /* 0x000f280000300800 */
[----:B------:R-:W4:Y:S04]  /*4b710*/  LDL.LU R18, [R1+0xe0] ;  /* 0x0000e00001127983 */ /* 0x000f280000300800 */
[----:B--2---:R0:W-:Y:S01]  /*4b720*/  @P0 STG.E.U16 [R4.64], R17 ;  /* 0x0000001104000986 */ /* 0x0041e2000c101506 */
[----:B------:R-:W-:-:S03]  /*4b730*/  ISETP.LT.AND P0, PT, R23, c[0x0][0x178], !P3 ;  /* 0x00005e0017007a0c */ /* 0x000fc60005f01270 */
[----:B------:R1:W-:Y:S01]  /*4b740*/  @P1 STG.E.U16 [R6.64], R8 ;  /* 0x0000000806001986 */ /* 0x0003e2000c101506 */
[----:B------:R-:W-:Y:S01]  /*4b750*/  PRMT R16, R17, 0x7632, R16 ;  /* 0x0000763211107816 */ /* 0x000fe20000000010 */
[----:B0-----:R-:W-:Y:S01]  /*4b760*/  IMAD.WIDE R4, R10, 0x2, R12 ;  /* 0x000000020a047825 */ /* 0x001fe200078e020c */
[----:B------:R-:W-:-:S03]  /*4b770*/  IADD3 R17, R26, 0x22, RZ ;  /* 0x000000221a117810 */ /* 0x000fc60007ffe0ff */
[----:B-1----:R-:W-:-:S04]  /*4b780*/  IMAD.WIDE R6, R10, 0x2, R14 ;  /* 0x000000020a067825 */ /* 0x002fc800078e020e */
[C---:B------:R-:W-:Y:S01]  /*4b790*/  IMAD.WIDE R8, R10.reuse, 0x2, R20 ;  /* 0x000000020a087825 */ /* 0x040fe200078e0214 */
[----:B------:R-:W-:Y:S01]  /*4b7a0*/  IADD3 R10, R10, c[0x0][0x198], RZ ;  /* 0x000066000a0a7a10 */ /* 0x000fe20007ffe0ff */
[----:B------:R0:W-:Y:S01]  /*4b7b0*/  @P5 STG.E.U16 [R4.64], R0 ;  /* 0x0000000004005986 */ /* 0x0001e2000c101506 */
[----:B------:R-:W-:Y:S02]  /*4b7c0*/  ISETP.GE.AND P1, PT, R17, c[0x0][0x17c], PT ;  /* 0x00005f0011007a0c */ /* 0x000fe40003f26270 */
[----:B------:R-:W-:Y:S01]  /*4b7d0*/  IADD3 R17, R26, 0x23, RZ ;  /* 0x000000231a117810 */ /* 0x000fe20007ffe0ff */
[----:B------:R-:W-:Y:S04]  /*4b7e0*/  @P6 STG.E.U16 [R6.64], R11 ;  /* 0x0000000b06006986 */ /* 0x000fe8000c101506 */
[----:B------:R1:W-:Y:S01]  /*4b7f0*/  @P4 STG.E.U16 [R8.64], R16 ;  /* 0x0000001008004986 */ /* 0x0003e2000c101506 */
[----:B0-----:R-:W-:-:S05]  /*4b800*/  IMAD.WIDE R4, R10, 0x2, R2 ;  /* 0x000000020a047825 */ /* 0x001fca00078e0202 */
[----:B---3--:R0:W-:Y:S01]  /*4b810*/  @P0 STG.E.U16 [R4.64], R25 ;  /* 0x0000001904000986 */ /* 0x0081e2000c101506 */
[----:B------:R-:W-:Y:S02]  /*4b820*/  ISETP.GE.AND P0, PT, R17, c[0x0][0x17c], PT ;  /* 0x00005f0011007a0c */ /* 0x000fe40003f06270 */
[----:B-1----:R-:W-:Y:S02]  /*4b830*/  PRMT R16, R25, 0x7632, R16 ;  /* 0x0000763219107816 */ /* 0x002fe40000000010 */
[----:B0-----:R-:W2:Y:S04]  /*4b840*/  LDL.LU R25, [R1+0x3d0] ;  /* 0x0003d00001197983 */ /* 0x001ea80000300800 */
[----:B------:R-:W3:Y:S01]  /*4b850*/  LDL.LU R17, [R1+0xf0] ;  /* 0x0000f00001117983 */ /* 0x000ee20000300800 */
[----:B------:R-:W-:-:S02]  /*4b860*/  ISETP.LT.AND P4, PT, R27, c[0x0][0x178], !P3 ;  /* 0x00005e001b007a0c */ /* 0x000fc40005f81270 */
[----:B------:R-:W-:Y:S02]  /*4b870*/  ISETP.LT.AND P5, PT, R22, c[0x0][0x178], !P3 ;  /* 0x00005e0016007a0c */ /* 0x000fe40005fa1270 */
[----:B------:R-:W-:Y:S01]  /*4b880*/  ISETP.LT.AND P6, PT, R23, c[0x0][0x178], !P2 ;  /* 0x00005e0017007a0c */ /* 0x000fe200057c1270 */
[C---:B------:R-:W-:Y:S01]  /*4b890*/  IMAD.WIDE R6, R10.reuse, 0x2, R12 ;  /* 0x000000020a067825 */ /* 0x040fe200078e020c */
[----:B------:R-:W-:Y:S01]  /*4b8a0*/  ISETP.LT.AND P3, PT, R29, c[0x0][0x178], !P3 ;  /* 0x00005e001d007a0c */ /* 0x000fe20005f61270 */
[----:B------:R-:W2:Y:S01]  /*4b8b0*/  LDL.LU R19, [R1+0x120] ;  /* 0x0001200001137983 */ /* 0x000ea20000300800 */
[C---:B------:R-:W-:Y:S01]  /*4b8c0*/  IADD3 R0, R10.reuse, c[0x0][0x198], RZ ;  /* 0x000066000a007a10 */ /* 0x040fe20007ffe0ff */
[----:B------:R-:W-:-:S04]  /*4b8d0*/  IMAD.WIDE R4, R10, 0x2, R14 ;  /* 0x000000020a047825 */ /* 0x000fc800078e020e */
[----:B------:R-:W-:-:S04]  /*4b8e0*/  IMAD.WIDE R10, R10, 0x2, R20 ;  /* 0x000000020a0a7825 */ /* 0x000fc800078e0214 */
[C---:B------:R-:W-:Y:S01]  /*4b8f0*/  IMAD.WIDE R8, R0.reuse, 0x2, R2 ;  /* 0x0000000200087825 */ /* 0x040fe200078e0202 */
[----:B----4-:R0:W-:Y:S01]  /*4b900*/  @P4 STG.E.U16 [R6.64], R24 ;  /* 0x0000001806004986 */ /* 0x0101e2000c101506 */
[----:B------:R-:W-:Y:S02]  /*4b910*/  ISETP.LT.AND P4, PT, R27, c[0x0][0x178], !P2 ;  /* 0x00005e001b007a0c */ /* 0x000fe40005781270 */
[----:B0-----:R-:W-:Y:S01]  /*4b920*/  IMAD.WIDE R6, R0, 0x2, R14 ;  /* 0x0000000200067825 */ /* 0x001fe200078e020e */
[----:B---3--:R0:W-:Y:S01]  /*4b930*/  @P5 STG.E.U16 [R4.64], R17 ;  /* 0x0000001104005986 */ /* 0x0081e2000c101506 */
[----:B------:R-:W-:-:S03]  /*4b940*/  ISETP.LT.AND P5, PT, R22, c[0x0][0x178], !P2 ;  /* 0x00005e0016007a0c */ /* 0x000fc600057a1270 */
[----:B------:R1:W-:Y:S04]  /*4b950*/  @P3 STG.E.U16 [R10.64], R18 ;  /* 0x000000120a003986 */ /* 0x0003e8000c101506 */
[----:B------:R3:W-:Y:S01]  /*4b960*/  @P6 STG.E.U16 [R8.64], R16 ;  /* 0x0000001008006986 */ /* 0x0007e2000c101506 */
[----:B------:R-:W-:Y:S02]  /*4b970*/  ISETP.LT.AND P6, PT, R29, c[0x0][0x178], !P2 ;  /* 0x00005e001d007a0c */ /* 0x000fe400057c1270 */
[----:B------:R-:W-:Y:S01]  /*4b980*/  ISETP.LT.AND P2, PT, R23, c[0x0][0x178], !P1 ;  /* 0x00005e0017007a0c */ /* 0x000fe20004f41270 */
[----:B0-----:R-:W-:Y:S01]  /*4b990*/  IMAD.WIDE R4, R0, 0x2, R12 ;  /* 0x0000000200047825 */ /* 0x001fe200078e020c */
[----:B-1----:R-:W-:Y:S02]  /*4b9a0*/  PRMT R10, R24, 0x7632, R10 ;  /* 0x00007632180a7816 */ /* 0x002fe4000000000a */
[----:B------:R-:W-:Y:S01]  /*4b9b0*/  PRMT R11, R17, 0x7632, R11 ;  /* 0x00007632110b7816 */ /* 0x000fe2000000000b */
[----:B------:R-:W4:Y:S01]  /*4b9c0*/  LDL.LU R24, [R1+0x110] ;  /* 0x0001100001187983 */ /* 0x000f220000300800 */
[C---:B---3--:R-:W-:Y:S01]  /*4b9d0*/  IMAD.WIDE R8, R0.reuse, 0x2, R20 ;  /* 0x0000000200087825 */ /* 0x048fe200078e0214 */
[----:B------:R-:W-:-:S02]  /*4b9e0*/  IADD3 R0, R0, c[0x0][0x198], RZ ;  /* 0x0000660000007a10 */ /* 0x000fc40007ffe0ff */
[----:B------:R-:W-:Y:S01]  /*4b9f0*/  PRMT R16, R18, 0x7632, R16 ;  /* 0x0000763212107816 */ /* 0x000fe20000000010 */
[----:B------:R0:W-:Y:S01]  /*4ba00*/  @P4 STG.E.U16 [R4.64], R10 ;  /* 0x0000000a04004986 */ /* 0x0001e2000c101506 */
[C---:B------:R-:W-:Y:S02]  /*4ba10*/  IADD3 R17, R26.reuse, 0x24, RZ ;  /* 0x000000241a117810 */ /* 0x040fe40007ffe0ff */
[----:B------:R-:W-:Y:S01]  /*4ba20*/  IADD3 R18, R26, 0x25, RZ ;  /* 0x000000251a127810 */ /* 0x000fe20007ffe0ff */
[----:B------:R-:W-:Y:S01]  /*4ba30*/  @P5 STG.E.U16 [R6.64], R11 ;  /* 0x0000000b06005986 */ /* 0x000fe2000c101506 */
[----:B------:R-:W-:Y:S02]  /*4ba40*/  ISETP.GE.AND P3, PT, R17, c[0x0][0x17c], PT ;  /* 0x00005f0011007a0c */ /* 0x000fe40003f66270 */
[----:B--2---:R-:W-:Y:S01]  /*4ba50*/  PRMT R17, R25, 0x7632, R17 ;  /* 0x0000763219117816 */ /* 0x004fe20000000011 */
[----:B------:R-:W-:Y:S01]  /*4ba60*/  @P6 STG.E.U16 [R8.64], R16 ;  /* 0x0000001008006986 */ /* 0x000fe2000c101506 */
[----:B0-----:R-:W-:-:S05]  /*4ba70*/  IMAD.WIDE R4, R0, 0x2, R2 ;  /* 0x0000000200047825 */ /* 0x001fca00078e0202 */
[----:B------:R0:W-:Y:S01]  /*4ba80*/  @P2 STG.E.U16 [R4.64], R25 ;  /* 0x0000001904002986 */ /* 0x0001e2000c101506 */
[----:B------:R-:W-:-:S03]  /*4ba90*/  ISETP.GE.AND P2, PT, R18, c[0x0][0x17c], PT ;  /* 0x00005f0012007a0c */ /* 0x000fc60003f46270 */
[----:B0-----:R-:W2:Y:S04]  /*4baa0*/  LDL.LU R25, [R1+0x3f0] ;  /* 0x0003f00001197983 */ /* 0x001ea80000300800 */
[----:B------:R-:W3:Y:S01]  /*4bab0*/  LDL.LU R18, [R1+0x3c0] ;  /* 0x0003c00001127983 */ /* 0x000ee20000300800 */
[----:B------:R-:W-:Y:S02]  /*4bac0*/  ISETP.LT.AND P4, PT, R27, c[0x0][0x178], !P1 ;  /* 0x00005e001b007a0c */ /* 0x000fe40004f81270 */
[----:B------:R-:W-:Y:S02]  /*4bad0*/  ISETP.LT.AND P5, PT, R22, c[0x0][0x178], !P1 ;  /* 0x00005e0016007a0c */ /* 0x000fe40004fa1270 */
[----:B------:R-:W-:Y:S02]  /*4bae0*/  ISETP.LT.AND P1, PT, R29, c[0x0][0x178], !P1 ;  /* 0x00005e001d007a0c */ /* 0x000fe40004f21270 */
[----:B------:R-:W-:-:S02]  /*4baf0*/  ISETP.LT.AND P6, PT, R23, c[0x0][0x178], !P0 ;  /* 0x00005e0017007a0c */ /* 0x000fc400047c1270 */
[C---:B------:R-:W-:Y:S01]  /*4bb00*/  IADD3 R16, R0.reuse, c[0x0][0x198], RZ ;  /* 0x0000660000107a10 */ /* 0x040fe20007ffe0ff */
[----:B------:R-:W-:-:S04]  /*4bb10*/  IMAD.WIDE R6, R0, 0x2, R12 ;  /* 0x0000000200067825 */ /* 0x000fc800078e020c */
[----:B------:R-:W-:-:S04]  /*4bb20*/  IMAD.WIDE R4, R0, 0x2, R14 ;  /* 0x0000000200047825 */ /* 0x000fc800078e020e */
[----:B------:R-:W-:-:S04]  /*4bb30*/  IMAD.WIDE R8, R0, 0x2, R20 ;  /* 0x0000000200087825 */ /* 0x000fc800078e0214 */
[----:B------:R-:W-:Y:S01]  /*4bb40*/  IMAD.WIDE R10, R16, 0x2, R2 ;  /* 0x00000002100a7825 */ /* 0x000fe200078e0202 */
[----:B---3--:R-:W-:Y:S04]  /*4bb50*/  @P4 STG.E.U16 [R6.64], R18 ;  /* 0x0000001206004986 */ /* 0x008fe8000c101506 */
[----:B------:R-:W-:Y:S04]  /*4bb60*/  @P5 STG.E.U16 [R4.64], R19 ;  /* 0x0000001304005986 */ /* 0x000fe8000c101506 */
[----:B----4-:R-:W-:Y:S04]  /*4bb70*/  @P1 STG.E.U16 [R8.64], R24 ;  /* 0x0000001808001986 */ /* 0x010fe8000c101506 */
[----:B------:R0:W-:Y:S02]  /*4bb80*/  @P6 STG.E.U16 [R10.64], R17 ;  /* 0x000000110a006986 */ /* 0x0001e4000c101506 */
[----:B0-----:R-:W-:-:S02]  /*4bb90*/  PRMT R10, R19, 0x7632, R10 ;  /* 0x00007632130a7816 */ /* 0x001fc4000000000a */
[----:B------:R-:W3:Y:S01]  /*4bba0*/  LDL.LU R19, [R1+0xd0] ;  /* 0x0000d00001137983 */ /* 0x000ee20000300800 */
[----:B------:R-:W-:Y:S01]  /*4bbb0*/  ISETP.LT.AND P4, PT, R27, c[0x0][0x178], !P0 ;  /* 0x00005e001b007a0c */ /* 0x000fe20004781270 */
[----:B------:R-:W-:Y:S01]  /*4bbc0*/  IMAD.WIDE R4, R16, 0x2, R12 ;  /* 0x0000000210047825 */ /* 0x000fe200078e020c */
[----:B------:R-:W-:Y:S02]  /*4bbd0*/  ISETP.LT.AND P5, PT, R22, c[0x0][0x178], !P0 ;  /* 0x00005e0016007a0c */ /* 0x000fe400047a1270 */
[----:B------:R-:W-:Y:S02]  /*4bbe0*/  PRMT R0, R18, 0x7632, R0 ;  /* 0x0000763212007816 */ /* 0x000fe40000000000 */
[----:B------:R-:W-:Y:S02]  /*4bbf0*/  ISETP.LT.AND P6, PT, R29, c[0x0][0x178], !P0 ;  /* 0x00005e001d007a0c */ /* 0x000fe400047c1270 */
[----:B------:R-:W-:Y:S01]  /*4bc00*/  ISETP.LT.AND P0, PT, R23, c[0x0][0x178], !P3 ;  /* 0x00005e0017007a0c */ /* 0x000fe20005f01270 */
[C---:B------:R-:W-:Y:S01]  /*4bc10*/  IMAD.WIDE R6, R16.reuse, 0x2, R14 ;  /* 0x0000000210067825 */ /* 0x040fe200078e020e */
[----:B---3--:R0:W-:Y:S04]  /*4bc20*/  STL [R1+0x1a68], R19 ;  /* 0x001a681301007387 */ /* 0x0081e80000100800 */
[----:B0-----:R-:W3:Y:S01]  /*4bc30*/  LDL R19, [R1+0x3e0] ;  /* 0x0003e00001137983 */ /* 0x001ee20000100800 */
[C---:B------:R-:W-:Y:S01]  /*4bc40*/  IMAD.WIDE R8, R16.reuse, 0x2, R20 ;  /* 0x0000000210087825 */ /* 0x040fe200078e0214 */
[----:B------:R-:W-:-:S02]  /*4bc50*/  IADD3 R16, R16, c[0x0][0x198], RZ ;  /* 0x0000660010107a10 */ /* 0x000fc40007ffe0ff */
[----:B------:R0:W-:Y:S01]  /*4bc60*/  @P4 STG.E.U16 [R4.64], R0 ;  /* 0x0000000004004986 */ /* 0x0001e2000c101506 */
[----:B------:R-:W-:Y:S02]  /*4bc70*/  ISETP.LT.AND P4, PT, R27, c[0x0][0x178], !P3 ;  /* 0x00005e001b007a0c */ /* 0x000fe40005f81270 */
[----:B------:R-:W-:Y:S02]  /*4bc80*/  PRMT R11, R24, 0x7632, R11 ;  /* 0x00007632180b7816 */ /* 0x000fe4000000000b */
[C---:B------:R-:W-:Y:S01]  /*4bc90*/  IADD3 R17, R26.reuse, 0x26, RZ ;  /* 0x000000261a117810 */ /* 0x040fe20007ffe0ff */
[----:B------:R1:W-:Y:S01]  /*4bca0*/  @P5 STG.E.U16 [R6.64], R10 ;  /* 0x0000000a06005986 */ /* 0x0003e2000c101506 */
[----:B------:R-:W-:Y:S01]  /*4bcb0*/  IADD3 R18, R26, 0x27, RZ ;  /* 0x000000271a127810 */ /* 0x000fe20007ffe0ff */
[C---:B0-----:R-:W-:Y:S01]  /*4bcc0*/  IMAD.WIDE R4, R16.reuse, 0x2, R2 ;  /* 0x0000000210047825 */ /* 0x041fe200078e0202 */
[----:B------:R-:W-:Y:S01]  /*4bcd0*/  ISETP.GE.AND P1, PT, R17, c[0x0][0x17c], PT ;  /* 0x00005f0011007a0c */ /* 0x000fe20003f26270 */
[----:B------:R-:W-:Y:S01]  /*4bce0*/  @P6 STG.E.U16 [R8.64], R11 ;  /* 0x0000000b08006986 */ /* 0x000fe2000c101506 */
[----:B--2---:R-:W-:Y:S01]  /*4bcf0*/  PRMT R17, R25, 0x7632, R17 ;  /* 0x0000763219117816 */ /* 0x004fe20000000011 */
[----:B-1----:R-:W-:-:S02]  /*4bd00*/  IMAD.WIDE R6, R16, 0x2, R12 ;  /* 0x0000000210067825 */ /* 0x002fc400078e020c */
[----:B------:R0:W-:Y:S01]  /*4bd10*/  @P0 STG.E.U16 [R4.64], R25 ;  /* 0x0000001904000986 */ /* 0x0001e2000c101506 */
[----:B------:R-:W-:-:S03]  /*4bd20*/  ISETP.GE.AND P0, PT, R18, c[0x0][0x17c], PT ;  /* 0x00005f0012007a0c */ /* 0x000fc60003f06270 */
[----:B0-----:R-:W2:Y:S04]  /*4bd30*/  LDL.LU R25, [R1+0x410] ;  /* 0x0004100001197983 */ /* 0x001ea80000300800 */
[----:B------:R-:W4:Y:S04]  /*4bd40*/  LDL.LU R24, [R1+0x400] ;  /* 0x0004000001187983 */ /* 0x000f280000300800 */
[----:B------:R-:W2:Y:S04]  /*4bd50*/  LDL.LU R18, [R1+0x130] ;  /* 0x0001300001127983 */ /* 0x000ea80000300800 */
[----:B---3--:R0:W-:Y:S04]  /*4bd60*/  @P4 STG.E.U16 [R6.64], R19 ;  /* 0x0000001306004986 */ /* 0x0081e8000c101506 */
[----:B0-----:R-:W3:Y:S04]  /*4bd70*/  LDL.LU R19, [R1+0x1a68] ;  /* 0x001a680001137983 */ /* 0x001ee80000300800 */
[----:B------:R-:W4:Y:S01]  /*4bd80*/  LDL.LU R7, [R1+0x3e0] ;  /* 0x0003e00001077983 */ /* 0x000f220000300800 */
        /* <DEDUP_REMOVED lines=8> */
[----:B--2---:R0:W-:Y:S01]  /*4be10*/  @P5 STG.E.U16 [R4.64], R18 ;  /* 0x0000001204005986 */ /* 0x0041e2000c101506 */
[----:B------:R-:W-:Y:S02]  /*4be20*/  ISETP.LT.AND P5, PT, R22, c[0x0][0x178], !P2 ;  /* 0x00005e0016007a0c */ /* 0x000fe400057a1270 */
[----:B------:R-:W-:Y:S01]  /*4be30*/  PRMT R16, R18, 0x7632, R16 ;  /* 0x0000763212107816 */ /* 0x000fe20000000010 */
[----:B0-----:R-:W-:Y:S01]  /*4be40*/  IMAD.WIDE R4, R0, 0x2, R12 ;  /* 0x0000000200047825 */ /* 0x001fe200078e020c */
[----:B------:R-:W-:Y:S01]  /*4be50*/  IADD3 R18, R26, 0x28, RZ ;  /* 0x000000281a127810 */ /* 0x000fe20007ffe0ff */
[----:B---3--:R-:W-:Y:S04]  /*4be60*/  @P3 STG.E.U16 [R8.64], R19 ;  /* 0x0000001308003986 */ /* 0x008fe8000c101506 */
[----:B------:R4:W-:Y:S01]  /*4be70*/  @P6 STG.E.U16 [R10.64], R17 ;  /* 0x000000110a006986 */ /* 0x0009e2000c101506 */
[----:B------:R-:W-:-:S02]  /*4be80*/  ISETP.LT.AND P6, PT, R29, c[0x0][0x178], !P2 ;  /* 0x00005e001d007a0c */ /* 0x000fc400057c1270 */
[----:B------:R-:W-:Y:S02]  /*4be90*/  ISETP.LT.AND P2, PT, R23, c[0x0][0x178], !P1 ;  /* 0x00005e0017007a0c */ /* 0x000fe40004f41270 */
[----:B----4-:R-:W-:Y:S02]  /*4bea0*/  PRMT R11, R7, 0x7632, R11 ;  /* 0x00007632070b7816 */ /* 0x010fe4000000000b */
[C---:B------:R-:W-:Y:S01]  /*4beb0*/  IADD3 R10, R0.reuse, c[0x0][0x198], RZ ;  /* 0x00006600000a7a10 */ /* 0x040fe20007ffe0ff */
[C---:B------:R-:W-:Y:S02]  /*4bec0*/  IMAD.WIDE R6, R0.reuse, 0x2, R14 ;  /* 0x0000000200067825 */ /* 0x040fe400078e020e */
[----:B------:R0:W-:Y:S01]  /*4bed0*/  @P4 STG.E.U16 [R4.64], R11 ;  /* 0x0000000b04004986 */ /* 0x0001e2000c101506 */
[----:B------:R-:W-:Y:S01]  /*4bee0*/  ISETP.LT.AND P4, PT, R27, c[0x0][0x178], !P1 ;  /* 0x00005e001b007a0c */ /* 0x000fe20004f81270 */
[----:B------:R-:W-:Y:S01]  /*4bef0*/  IMAD.WIDE R8, R0, 0x2, R20 ;  /* 0x0000000200087825 */ /* 0x000fe200078e0214 */
[----:B------:R-:W-:Y:S01]  /*4bf00*/  PRMT R17, R19, 0x7632, R17 ;  /* 0x0000763213117816 */ /* 0x000fe20000000011 */
[----:B------:R1:W-:Y:S04]  /*4bf10*/  @P5 STG.E.U16 [R6.64], R16 ;  /* 0x0000001006005986 */ /* 0x0003e8000c101506 */
[----:B------:R-:W-:Y:S01]  /*4bf20*/  @P6 STG.E.U16 [R8.64], R17 ;  /* 0x0000001108006986 */ /* 0x000fe2000c101506 */
[----:B0-----:R-:W-:Y:S01]  /*4bf30*/  IMAD.WIDE R4, R10, 0x2, R2 ;  /* 0x000000020a047825 */ /* 0x001fe200078e0202 */
[----:B------:R-:W-:-:S02]  /*4bf40*/  ISETP.GE.AND P3, PT, R18, c[0x0][0x17c], PT ;  /* 0x00005f0012007a0c */ /* 0x000fc40003f66270 */
[----:B------:R-:W2:Y:S04]  /*4bf50*/  LDL.LU R18, [R1+0x140] ;  /* 0x0001400001127983 */ /* 0x000ea80000300800 */
[----:B------:R0:W-:Y:S01]  /*4bf60*/  @P2 STG.E.U16 [R4.64], R25 ;  /* 0x0000001904002986 */ /* 0x0001e2000c101506 */
[----:B-1----:R-:W-:Y:S01]  /*4bf70*/  PRMT R16, R25, 0x7632, R16 ;  /* 0x0000763219107816 */ /* 0x002fe20000000010 */
[----:B0-----:R-:W-:Y:S02]  /*4bf80*/  IMAD.WIDE R4, R10, 0x2, R12 ;  /* 0x000000020a047825 */ /* 0x001fe400078e020c */
[----:B------:R-:W3:Y:S04]  /*4bf90*/  LDL.LU R25, [R1+0x3b4] ;  /* 0x0003b40001197983 */ /* 0x000ee80000300800 */
[----:B------:R0:W-:Y:S04]  /*4bfa0*/  @P4 STG.E.U16 [R4.64], R24 ;  /* 0x0000001804004986 */ /* 0x0001e8000c101506 */
[----:B0-----:R-:W4:Y:S01]  /*4bfb0*/  LDL.LU R5, [R1+0x150] ;  /* 0x0001500001057983 */ /* 0x001f220000300800 */
[----:B------:R-:W-:-:S02]  /*4bfc0*/  ISETP.LT.AND P5, PT, R22, c[0x0][0x178], !P1 ;  /* 0x00005e0016007a0c */ /* 0x000fc40004fa1270 */
[----:B------:R-:W-:Y:S01]  /*4bfd0*/  ISETP.LT.AND P1, PT, R29, c[0x0][0x178], !P1 ;  /* 0x00005e001d007a0c */ /* 0x000fe20004f21270 */
[C---:B------:R-:W-:Y:S01]  /*4bfe0*/  IMAD.WIDE R6, R10.reuse, 0x2, R14 ;  /* 0x000000020a067825 */ /* 0x040fe200078e020e */
[----:B------:R-:W-:Y:S01]  /*4bff0*/  ISETP.LT.AND P6, PT, R23, c[0x0][0x178], !P0 ;  /* 0x00005e0017007a0c */ /* 0x000fe200047c1270 */
[----:B------:R-:W3:Y:S01]  /*4c000*/  LDL.LU R19, [R1+0xf4] ;  /* 0x0000f40001137983 */ /* 0x000ee20000300800 */
[C---:B------:R-:W-:Y:S01]  /*4c010*/  IADD3 R0, R10.reuse, c[0x0][0x198], RZ ;  /* 0x000066000a007a10 */ /* 0x040fe20007ffe0ff */
[----:B------:R-:W-:Y:S01]  /*4c020*/  IMAD.WIDE R8, R10, 0x2, R20 ;  /* 0x000000020a087825 */ /* 0x000fe200078e0214 */
[----:B------:R-:W-:-:S03]  /*4c030*/  IADD3 R17, R26, 0x29, RZ ;  /* 0x000000291a117810 */ /* 0x000fc60007ffe0ff */
[----:B------:R-:W-:Y:S01]  /*4c040*/  IMAD.WIDE R10, R0, 0x2, R2 ;  /* 0x00000002000a7825 */ /* 0x000fe200078e0202 */
[----:B------:R-:W-:Y:S02]  /*4c050*/  ISETP.GE.AND P2, PT, R17, c[0x0][0x17c], PT ;  /* 0x00005f0011007a0c */ /* 0x000fe40003f46270 */
[----:B--2---:R-:W-:Y:S01]  /*4c060*/  PRMT R17, R18, 0x7632, R17 ;  /* 0x0000763212117816 */ /* 0x004fe20000000011 */
[----:B----4-:R-:W-:Y:S04]  /*4c070*/  @P5 STG.E.U16 [R6.64], R5 ;  /* 0x0000000506005986 */ /* 0x010fe8000c101506 */
[----:B------:R0:W-:Y:S04]  /*4c080*/  @P1 STG.E.U16 [R8.64], R18 ;  /* 0x0000001208001986 */ /* 0x0001e8000c101506 */
[----:B------:R1:W-:Y:S01]  /*4c090*/  @P6 STG.E.U16 [R10.64], R16 ;  /* 0x000000100a006986 */ /* 0x0003e2000c101506 */
[----:B0-----:R-:W-:-:S02]  /*4c0a0*/  IADD3 R18, R26, 0x2a, RZ ;  /* 0x0000002a1a127810 */ /* 0x001fc40007ffe0ff */
[----:B-1----:R-:W-:Y:S02]  /*4c0b0*/  PRMT R11, R24, 0x7632, R11 ;  /* 0x00007632180b7816 */ /* 0x002fe4000000000b */
[----:B------:R-:W2:Y:S01]  /*4c0c0*/  LDL.LU R24, [R1+0xe4] ;  /* 0x0000e40001187983 */ /* 0x000ea20000300800 */
[----:B------:R-:W-:-:S03]  /*4c0d0*/  ISETP.GE.AND P1, PT, R18, c[0x0][0x17c], PT ;  /* 0x00005f0012007a0c */ /* 0x000fc60003f26270 */
[----:B------:R-:W4:Y:S01]  /*4c0e0*/  LDL.LU R18, [R1+0x104] ;  /* 0x0001040001127983 */ /* 0x000f220000300800 */
[----:B------:R-:W-:Y:S02]  /*4c0f0*/  ISETP.LT.AND P4, PT, R27, c[0x0][0x178], !P0 ;  /* 0x00005e001b007a0c */ /* 0x000fe40004781270 */
[----:B------:R-:W-:Y:S02]  /*4c100*/  ISETP.LT.AND P5, PT, R22, c[0x0][0x178], !P0 ;  /* 0x00005e0016007a0c */ /* 0x000fe400047a1270 */
[----:B------:R-:W-:Y:S02]  /*4c110*/  ISETP.LT.AND P6, PT, R29, c[0x0][0x178], !P0 ;  /* 0x00005e001d007a0c */ /* 0x000fe400047c1270 */
[----:B------:R-:W-:Y:S01]  /*4c120*/  PRMT R16, R5, 0x7632, R16 ;  /* 0x0000763205107816 */ /* 0x000fe20000000010 */
[----:B------:R-:W-:Y:S01]  /*4c130*/  IMAD.WIDE R4, R0, 0x2, R12 ;  /* 0x0000000200047825 */ /* 0x000fe200078e020c */
[----:B------:R-:W-:-:S03]  /*4c140*/  ISETP.LT.AND P0, PT, R23, c[0x0][0x178], !P3 ;  /* 0x00005e0017007a0c */ /* 0x000fc60005f01270 */
[C---:B------:R-:W-:Y:S01]  /*4c150*/  IMAD.WIDE R6, R0.reuse, 0x2, R14 ;  /* 0x0000000200067825 */ /* 0x040fe200078e020e */
[C---:B------:R-:W-:Y:S01]  /*4c160*/  IADD3 R10, R0.reuse, c[0x0][0x198], RZ ;  /* 0x00006600000a7a10 */ /* 0x040fe20007ffe0ff */
[----:B------:R0:W-:Y:S02]  /*4c170*/  @P4 STG.E.U16 [R4.64], R11 ;  /* 0x0000000b04004986 */ /* 0x0001e4000c101506 */
[----:B------:R-:W-:Y:S01]  /*4c180*/  IMAD.WIDE R8, R0, 0x2, R20 ;  /* 0x0000000200087825 */ /* 0x000fe200078e0214 */
[----:B------:R-:W-:Y:S01]  /*4c190*/  ISETP.LT.AND P4, PT, R27, c[0x0][0x178], !P3 ;  /* 0x00005e001b007a0c */ /* 0x000fe20005f81270 */
[----:B------:R1:W-:Y:S01]  /*4c1a0*/  @P5 STG.E.U16 [R6.64], R16 ;  /* 0x0000001006005986 */ /* 0x0003e2000c101506 */
[----:B------:R-:W-:Y:S02]  /*4c1b0*/  ISETP.LT.AND P5, PT, R22, c[0x0][0x178], !P3 ;  /* 0x00005e0016007a0c */ /* 0x000fe40005fa1270 */
[----:B------:R-:W-:Y:S01]  /*4c1c0*/  ISETP.LT.AND P3, PT, R29, c[0x0][0x178], !P3 ;  /* 0x00005e001d007a0c */ /* 0x000fe20005f61270 */
[----:B------:R1:W-:Y:S01]  /*4c1d0*/  @P6 STG.E.U16 [R8.64], R17 ;  /* 0x0000001108006986 */ /* 0x0003e2000c101506 */
[----:B------:R-:W-:Y:S01]  /*4c1e0*/  ISETP.LT.AND P6, PT, R23, c[0x0][0x178], !P2 ;  /* 0x00005e0017007a0c */ /* 0x000fe200057c1270 */
[C---:B0-----:R-:W-:Y:S01]  /*4c1f0*/  IMAD.WIDE R4, R10.reuse, 0x2, R2 ;  /* 0x000000020a047825 */ /* 0x041fe200078e0202 */
[----:B------:R-:W-:-:S04]  /*4c200*/  IADD3 R0, R10, c[0x0][0x198], RZ ;  /* 0x000066000a007a10 */ /* 0x000fc80007ffe0ff */
[----:B---3--:R0:W-:Y:S01]  /*4c210*/  @P0 STG.E.U16 [R4.64], R25 ;  /* 0x0000001904000986 */ /* 0x0081e2000c101506 */
[----:B-1----:R-:W-:Y:S01]  /*4c220*/  IMAD.WIDE R6, R10, 0x2, R14 ;  /* 0x000000020a067825 */ /* 0x002fe200078e020e */
[----:B------:R-:W-:-:S03]  /*4c230*/  PRMT R16, R25, 0x7632, R16 ;  /* 0x0000763219107816 */ /* 0x000fc60000000010 */
[----:B------:R-:W-:-:S04]  /*4c240*/  IMAD.WIDE R8, R10, 0x2, R20 ;  /* 0x000000020a087825 */ /* 0x000fc800078e0214 */
[----:B0-----:R-:W-:Y:S01]  /*4c250*/  IMAD.WIDE R4, R10, 0x2, R12 ;  /* 0x000000020a047825 */ /* 0x001fe200078e020c */
[----:B------:R-:W3:Y:S03]  /*4c260*/  LDL.LU R25, [R1+0x3d4] ;  /* 0x0003d40001197983 */ /* 0x000ee60000300800 */
[----:B------:R-:W-:Y:S01]  /*4c270*/  IMAD.WIDE R10, R0, 0x2, R2 ;  /* 0x00000002000a7825 */ /* 0x000fe200078e0202 */
[----:B----4-:R-:W-:Y:S04]  /*4c280*/  @P4 STG.E.U16 [R4.64], R18 ;  /* 0x0000001204004986 */ /* 0x010fe8000c101506 */
[----:B------:R-:W-:Y:S04]  /*4c290*/  @P5 STG.E.U16 [R6.64], R19 ;  /* 0x0000001306005986 */ /* 0x000fe8000c101506 */
[----:B--2---:R-:W-:Y:S04]  /*4c2a0*/  @P3 STG.E.U16 [R8.64], R24 ;  /* 0x0000001808003986 */ /* 0x004fe8000c101506 */
[----:B------:R0:W-:Y:S02]  /*4c2b0*/  @P6 STG.E.U16 [R10.64], R16 ;  /* 0x000000100a006986 */ /* 0x0001e4000c101506 */
[----:B0-----:R-:W-:-:S02]  /*4c2c0*/  PRMT R16, R19, 0x7632, R16 ;  /* 0x0000763213107816 */ /* 0x001fc40000000010 */
[----:B------:R-:W2:Y:S01]  /*4c2d0*/  LDL.LU R19, [R1+0x114] ;  /* 0x0001140001137983 */ /* 0x000ea20000300800 */
[----:B------:R-:W-:Y:S02]  /*4c2e0*/  ISETP.LT.AND P4, PT, R27, c[0x0][0x178], !P2 ;  /* 0x00005e001b007a0c */ /* 0x000fe40005781270 */
[----:B------:R-:W-:Y:S01]  /*4c2f0*/  ISETP.LT.AND P5, PT, R22, c[0x0][0x178], !P2 ;  /* 0x00005e0016007a0c */ /* 0x000fe200057a1270 */
[----:B------:R-:W-:Y:S01]  /*4c300*/  IMAD.WIDE R4, R0, 0x2, R12 ;  /* 0x0000000200047825 */ /* 0x000fe200078e020c */
[----:B------:R-:W-:Y:S02]  /*4c310*/  ISETP.LT.AND P6, PT, R29, c[0x0][0x178], !P2 ;  /* 0x00005e001d007a0c */ /* 0x000fe400057c1270 */
[----:B------:R-:W-:Y:S02]  /*4c320*/  PRMT R11, R18, 0x7632, R11 ;  /* 0x00007632120b7816 */ /* 0x000fe4000000000b */
[----:B------:R-:W-:Y:S02]  /*4c330*/  ISETP.LT.AND P2, PT, R23, c[0x0][0x178], !P1 ;  /* 0x00005e0017007a0c */ /* 0x000fe40004f41270 */
[----:B------:R-:W-:-:S02]  /*4c340*/  IADD3 R17, R26, 0x2b, RZ ;  /* 0x0000002b1a117810 */ /* 0x000fc40007ffe0ff */
[C---:B------:R-:W-:Y:S01]  /*4c350*/  IADD3 R10, R0.reuse, c[0x0][0x198], RZ ;  /* 0x00006600000a7a10 */ /* 0x040fe20007ffe0ff */
[----:B--2---:R0:W-:Y:S04]  /*4c360*/  STL [R1+0x1a64], R19 ;  /* 0x001a641301007387 */ /* 0x0041e80000100800 */
[----:B0-----:R-:W2:Y:S01]  /*4c370*/  LDL R19, [R1+0x3c4] ;  /* 0x0003c40001137983 */ /* 0x001ea20000100800 */
[----:B------:R-:W-:Y:S01]  /*4c380*/  ISETP.GE.AND P0, PT, R17, c[0x0][0x17c], PT ;  /* 0x00005f0011007a0c */ /* 0x000fe20003f06270 */
[C---:B------:R-:W-:Y:S02]  /*4c390*/  IMAD.WIDE R6, R0.reuse, 0x2, R14 ;  /* 0x0000000200067825 */ /* 0x040fe400078e020e */
[----:B------:R0:W-:Y:S01]  /*4c3a0*/  @P4 STG.E.U16 [R4.64], R11 ;  /* 0x0000000b04004986 */ /* 0x0001e2000c101506 */
[----:B------:R-:W-:Y:S01]  /*4c3b0*/  ISETP.LT.AND P4, PT, R27, c[0x0][0x178], !P1 ;  /* 0x00005e001b007a0c */ /* 0x000fe20004f81270 */
[----:B------:R-:W-:Y:S01]  /*4c3c0*/  IMAD.WIDE R8, R0, 0x2, R20 ;  /* 0x0000000200087825 */ /* 0x000fe200078e0214 */
[----:B------:R-:W-:Y:S01]  /*4c3d0*/  PRMT R17, R24, 0x7632, R17 ;  /* 0x0000763218117816 */ /* 0x000fe20000000011 */
[----:B------:R1:W-:Y:S01]  /*4c3e0*/  @P5 STG.E.U16 [R6.64], R16 ;  /* 0x0000001006005986 */ /* 0x0003e2000c101506 */
[----:B------:R-:W-:-:S03]  /*4c3f0*/  IADD3 R18, R26, 0x2c, RZ ;  /* 0x0000002c1a127810 */ /* 0x000fc60007ffe0ff */
[----:B------:R-:W-:Y:S01]  /*4c400*/  @P6 STG.E.U16 [R8.64], R17 ;  /* 0x0000001108006986 */ /* 0x000fe2000c101506 */
[----:B0-----:R-:W-:Y:S01]  /*4c410*/  IMAD.WIDE R4, R10, 0x2, R2 ;  /* 0x000000020a047825 */ /* 0x001fe200078e0202 */
[----:B------:R-:W-:Y:S02]  /*4c420*/  ISETP.GE.AND P3, PT, R18, c[0x0][0x17c], PT ;  /* 0x00005f0012007a0c */ /* 0x000fe40003f66270 */
[----:B------:R-:W4:Y:S04]  /*4c430*/  LDL.LU R18, [R1+0x124] ;  /* 0x0001240001127983 */ /* 0x000f280000300800 */
[----:B---3--:R0:W-:Y:S01]  /*4c440*/  @P2 STG.E.U16 [R4.64], R25 ;  /* 0x0000001904002986 */ /* 0x0081e2000c101506 */
[----:B-1----:R-:W-:Y:S01]  /*4c450*/  PRMT R16, R25, 0x7632, R16 ;  /* 0x0000763219107816 */ /* 0x002fe20000000010 */
[----:B0-----:R-:W-:-:S02]  /*4c460*/  IMAD.WIDE R4, R10, 0x2, R12 ;  /* 0x000000020a047825 */ /* 0x001fc400078e020c */
[----:B------:R-:W3:Y:S04]  /*4c470*/  LDL.LU R25, [R1+0x3f4] ;  /* 0x0003f40001197983 */ /* 0x000ee80000300800 */
[----:B------:R-:W3:Y:S04]  /*4c480*/  LDL.LU R24, [R1+0x3e4] ;  /* 0x0003e40001187983 */ /* 0x000ee80000300800 */
[----:B--2---:R0:W-:Y:S04]  /*4c490*/  @P4 STG.E.U16 [R4.64], R19 ;  /* 0x0000001304004986 */ /* 0x0041e8000c101506 */
[----:B0-----:R-:W2:Y:S04]  /*4c4a0*/  LDL.LU R19, [R1+0x1a64] ;  /* 0x001a640001137983 */ /* 0x001ea80000300800 */
[----:B------:R-:W3:Y:S01]  /*4c4b0*/  LDL.LU R5, [R1+0x3c4] ;  /* 0x0003c40001057983 */ /* 0x000ee20000300800 */
        /* <DEDUP_REMOVED lines=8> */
[----:B----4-:R0:W-:Y:S01]  /*4c540*/  @P5 STG.E.U16 [R6.64], R18 ;  /* 0x0000001206005986 */ /* 0x0101e2000c101506 */
[----:B------:R-:W-:Y:S02]  /*4c550*/  ISETP.LT.AND P5, PT, R22, c[0x0][0x178], !P0 ;  /* 0x00005e0016007a0c */ /* 0x000fe400047a1270 */
[----:B------:R-:W-:-:S04]  /*4c560*/  IADD3 R17, R26, 0x2d, RZ ;  /* 0x0000002d1a117810 */ /* 0x000fc80007ffe0ff */
[----:B------:R-:W-:Y:S01]  /*4c570*/  ISETP.GE.AND P2, PT, R17, c[0x0][0x17c], PT ;  /* 0x00005f0011007a0c */ /* 0x000fe20003f46270 */
[C---:B0-----:R-:W-:Y:S01]  /*4c580*/  IMAD.WIDE R6, R0.reuse, 0x2, R14 ;  /* 0x0000000200067825 */ /* 0x041fe200078e020e */
[----:B--2---:R-:W-:Y:S04]  /*4c590*/  @P1 STG.E.U16 [R8.64], R19 ;  /* 0x0000001308001986 */ /* 0x004fe8000c101506 */
[----:B------:R3:W-:Y:S01]  /*4c5a0*/  @P6 STG.E.U16 [R10.64], R16 ;  /* 0x000000100a006986 */ /* 0x0007e2000c101506 */
[----:B------:R-:W-:Y:S02]  /*4c5b0*/  ISETP.LT.AND P6, PT, R29, c[0x0][0x178], !P0 ;  /* 0x00005e001d007a0c */ /* 0x000fe400047c1270 */
[----:B------:R-:W-:Y:S02]  /*4c5c0*/  ISETP.LT.AND P0, PT, R23, c[0x0][0x178], !P3 ;  /* 0x00005e0017007a0c */ /* 0x000fe40005f01270 */
[----:B---3--:R-:W-:Y:S01]  /*4c5d0*/  PRMT R11, R5, 0x7632, R11 ;  /* 0x00007632050b7816 */ /* 0x008fe2000000000b */
[C---:B------:R-:W-:Y:S01]  /*4c5e0*/  IMAD.WIDE R4, R0.reuse, 0x2, R12 ;  /* 0x0000000200047825 */ /* 0x040fe200078e020c */
[----:B------:R-:W-:-:S02]  /*4c5f0*/  IADD3 R10, R0, c[0x0][0x198], RZ ;  /* 0x00006600000a7a10 */ /* 0x000fc40007ffe0ff */
[----:B------:R-:W-:Y:S02]  /*4c600*/  PRMT R16, R18, 0x7632, R16 ;  /* 0x0000763212107816 */ /* 0x000fe40000000010 */
        /* <DEDUP_REMOVED lines=9> */
[----:B------:R-:W2:Y:S04]  /*4c6a0*/  LDL.LU R18, [R1+0xd4] ;  /* 0x0000d40001127983 */ /* 0x000ea80000300800 */
[----:B------:R0:W-:Y:S01]  /*4c6b0*/  @P0 STG.E.U16 [R4.64], R25 ;  /* 0x0000001904000986 */ /* 0x0001e2000c101506 */
[----:B-1----:R-:W-:Y:S01]  /*4c6c0*/  PRMT R16, R25, 0x7632, R16 ;  /* 0x0000763219107816 */ /* 0x002fe20000000010 */
[----:B0-----:R-:W-:-:S02]  /*4c6d0*/  IMAD.WIDE R4, R10, 0x2, R12 ;  /* 0x000000020a047825 */ /* 0x001fc400078e020c */
[----:B------:R-:W3:Y:S04]  /*4c6e0*/  LDL.LU R25, [R1+0x414] ;  /* 0x0004140001197983 */ /* 0x000ee80000300800 */
[----:B------:R0:W-:Y:S04]  /*4c6f0*/  @P4 STG.E.U16 [R4.64], R24 ;  /* 0x0000001804004986 */ /* 0x0001e8000c101506 */
[----:B0-----:R-:W4:Y:S01]  /*4c700*/  LDL.LU R5, [R1+0x134] ;  /* 0x0001340001057983 */ /* 0x001f220000300800 */
[----:B------:R-:W-:Y:S02]  /*4c710*/  ISETP.LT.AND P5, PT, R22, c[0x0][0x178], !P3 ;  /* 0x00005e0016007a0c */ /* 0x000fe40005fa1270 */
        /* <DEDUP_REMOVED lines=43> */
[----:B------:R-:W-:Y:S04]  /*4c9d0*/  @P4 STG.E.U16 [R4.64], R19 ;  /* 0x0000001304004986 */ /* 0x000fe8000c101506 */
[----:B----4-:R-:W-:Y:S04]  /*4c9e0*/  @P5 STG.E.U16 [R6.64], R18 ;  /* 0x0000001206005986 */ /* 0x010fe8000c101506 */
[----:B--2---:R-:W-:Y:S04]  /*4c9f0*/  @P1 STG.E.U16 [R8.64], R24 ;  /* 0x0000001808001986 */ /* 0x004fe8000c101506 */
[----:B------:R0:W-:Y:S02]  /*4ca00*/  @P6 STG.E.U16 [R10.64], R16 ;  /* 0x000000100a006986 */ /* 0x0001e4000c101506 */
[----:B0-----:R-:W-:-:S02]  /*4ca10*/  PRMT R11, R19, 0x7632, R11 ;  /* 0x00007632130b7816 */ /* 0x001fc4000000000b */
[----:B------:R-:W2:Y:S01]  /*4ca20*/  LDL R19, [R1+0x108] ;  /* 0x0001080001137983 */ /* 0x000ea20000100800 */
[----:B------:R-:W-:Y:S02]  /*4ca30*/  ISETP.LT.AND P4, PT, R27, c[0x0][0x178], !P0 ;  /* 0x00005e001b007a0c */ /* 0x000fe40004781270 */
[----:B------:R-:W-:Y:S01]  /*4ca40*/  ISETP.LT.AND P5, PT, R22, c[0x0][0x178], !P0 ;  /* 0x00005e0016007a0c */ /* 0x000fe200047a1270 */
[----:B------:R-:W-:Y:S01]  /*4ca50*/  IMAD.WIDE R4, R0, 0x2, R12 ;  /* 0x0000000200047825 */ /* 0x000fe200078e020c */
[----:B------:R-:W-:Y:S02]  /*4ca60*/  ISETP.LT.AND P6, PT, R29, c[0x0][0x178], !P0 ;  /* 0x00005e001d007a0c */ /* 0x000fe400047c1270 */
[----:B------:R-:W-:Y:S02]  /*4ca70*/  ISETP.LT.AND P0, PT, R23, c[0x0][0x178], !P3 ;  /* 0x00005e0017007a0c */ /* 0x000fe40005f01270 */
[----:B------:R-:W-:Y:S02]  /*4ca80*/  IADD3 R17, R26, 0x31, RZ ;  /* 0x000000311a117810 */ /* 0x000fe40007ffe0ff */
[C---:B------:R-:W-:Y:S01]  /*4ca90*/  IADD3 R10, R0.reuse, c[0x0][0x198], RZ ;  /* 0x00006600000a7a10 */ /* 0x040fe20007ffe0ff */
[----:B------:R-:W-:Y:S01]  /*4caa0*/  IMAD.WIDE R6, R0, 0x2, R14 ;  /* 0x0000000200067825 */ /* 0x000fe200078e020e */
[----:B------:R-:W-:Y:S01]  /*4cab0*/  ISETP.GE.AND P2, PT, R17, c[0x0][0x17c], PT ;  /* 0x00005f0011007a0c */ /* 0x000fe20003f46270 */
[----:B------:R0:W-:Y:S01]  /*4cac0*/  @P4 STG.E.U16 [R4.64], R11 ;  /* 0x0000000b04004986 */ /* 0x0001e2000c101506 */
[----:B------:R-:W-:Y:S01]  /*4cad0*/  PRMT R16, R18, 0x7632, R16 ;  /* 0x0000763212107816 */ /* 0x000fe20000000010 */
[----:B------:R-:W-:Y:S01]  /*4cae0*/  IMAD.WIDE R8, R0, 0x2, R20 ;  /* 0x0000000200087825 */ /* 0x000fe200078e0214 */
[----:B------:R-:W-:-:S02]  /*4caf0*/  ISETP.LT.AND P4, PT, R27, c[0x0][0x178], !P3 ;  /* 0x00005e001b007a0c */ /* 0x000fc40005f81270 */
[----:B------:R-:W-:Y:S01]  /*4cb00*/  PRMT R17, R24, 0x7632, R17 ;  /* 0x0000763218117816 */ /* 0x000fe20000000011 */
[----:B------:R1:W-:Y:S01]  /*4cb10*/  @P5 STG.E.U16 [R6.64], R16 ;  /* 0x0000001006005986 */ /* 0x0003e2000c101506 */
[----:B------:R-:W-:Y:S01]  /*4cb20*/  IADD3 R18, R26, 0x32, RZ ;  /* 0x000000321a127810 */ /* 0x000fe20007ffe0ff */
[----:B0-----:R-:W-:Y:S02]  /*4cb30*/  IMAD.WIDE R4, R10, 0x2, R2 ;  /* 0x000000020a047825 */ /* 0x001fe400078e0202 */
[----:B------:R-:W-:Y:S01]  /*4cb40*/  @P6 STG.E.U16 [R8.64], R17 ;  /* 0x0000001108006986 */ /* 0x000fe2000c101506 */
[----:B------:R-:W-:-:S03]  /*4cb50*/  ISETP.GE.AND P1, PT, R18, c[0x0][0x17c], PT ;  /* 0x00005f0012007a0c */ /* 0x000fc60003f26270 */
[----:B---3--:R0:W-:Y:S01]  /*4cb60*/  @P0 STG.E.U16 [R4.64], R25 ;  /* 0x0000001904000986 */ /* 0x0081e2000c101506 */
[----:B-1----:R-:W-:-:S03]  /*4cb70*/  PRMT R16, R25, 0x7632, R16 ;  /* 0x0000763219107816 */ /* 0x002fc60000000010 */
[----:B------:R-:W3:Y:S04]  /*4cb80*/  LDL.LU R18, [R1+0xe8] ;  /* 0x0000e80001127983 */ /* 0x000ee80000300800 */
[----:B------:R-:W4:Y:S01]  /*4cb90*/  LDL.LU R24, [R1+0x128] ;  /* 0x0001280001187983 */ /* 0x000f220000300800 */
[----:B0-----:R-:W-:-:S03]  /*4cba0*/  IMAD.WIDE R4, R10, 0x2, R12 ;  /* 0x000000020a047825 */ /* 0x001fc600078e020c */
[----:B------:R-:W3:Y:S04]  /*4cbb0*/  LDL.LU R25, [R1+0x118] ;  /* 0x0001180001197983 */ /* 0x000ee80000300800 */
[----:B--2---:R0:W-:Y:S04]  /*4cbc0*/  @P4 STG.E.U16 [R4.64], R19 ;  /* 0x0000001304004986 */ /* 0x0041e8000c101506 */
[----:B0-----:R-:W2:Y:S04]  /*4cbd0*/  LDL.LU R19, [R1+0x1a60] ;  /* 0x001a600001137983 */ /* 0x001ea80000300800 */
[----:B------:R-:W2:Y:S04]  /*4cbe0*/  LDL.LU R4, [R1+0x108] ;  /* 0x0001080001047983 */ /* 0x000ea80000300800 */
[----:B------:R-:W2:Y:S01]  /*4cbf0*/  LDL.LU R5, [R1+0xf8] ;  /* 0x0000f80001057983 */ /* 0x000ea20000300800 */
[----:B------:R-:W-:-:S02]  /*4cc00*/  ISETP.LT.AND P5, PT, R22, c[0x0][0x178], !P3 ;  /* 0x00005e0016007a0c */ /* 0x000fc40005fa1270 */
[----:B------:R-:W-:Y:S02]  /*4cc10*/  ISETP.LT.AND P3, PT, R29, c[0x0][0x178], !P3 ;  /* 0x00005e001d007a0c */ /* 0x000fe40005f61270 */
[----:B------:R-:W-:Y:S02]  /*4cc20*/  ISETP.LT.AND P6, PT, R23, c[0x0][0x178], !P2 ;  /* 0x00005e0017007a0c */ /* 0x000fe400057c1270 */
[C---:B------:R-:W-:Y:S01]  /*4cc30*/  IADD3 R0, R10.reuse, c[0x0][0x198], RZ ;  /* 0x000066000a007a10 */ /* 0x040fe20007ffe0ff */
[----:B------:R-:W-:-:S04]  /*4cc40*/  IMAD.WIDE R6, R10, 0x2, R14 ;  /* 0x000000020a067825 */ /* 0x000fc800078e020e */
[----:B------:R-:W-:-:S04]  /*4cc50*/  IMAD.WIDE R8, R10, 0x2, R20 ;  /* 0x000000020a087825 */ /* 0x000fc800078e0214 */
[C---:B------:R-:W-:Y:S01]  /*4cc60*/  IMAD.WIDE R10, R0.reuse, 0x2, R2 ;  /* 0x00000002000a7825 */ /* 0x040fe200078e0202 */
[----:B--2---:R0:W-:Y:S04]  /*4cc70*/  @P5 STG.E.U16 [R6.64], R5 ;  /* 0x0000000506005986 */ /* 0x0041e8000c101506 */
[----:B---3--:R1:W-:Y:S04]  /*4cc80*/  @P3 STG.E.U16 [R8.64], R18 ;  /* 0x0000001208003986 */ /* 0x0083e8000c101506 */
[----:B------:R2:W-:Y:S01]  /*4cc90*/  @P6 STG.E.U16 [R10.64], R16 ;  /* 0x000000100a006986 */ /* 0x0005e2000c101506 */
[----:B0-----:R-:W-:-:S04]  /*4cca0*/  IMAD.WIDE R6, R0, 0x2, R14 ;  /* 0x0000000200067825 */ /* 0x001fc800078e020e */
[----:B-1----:R-:W-:Y:S01]  /*4ccb0*/  IMAD.WIDE R8, R0, 0x2, R20 ;  /* 0x0000000200087825 */ /* 0x002fe200078e0214 */
[----:B--2---:R-:W-:Y:S02]  /*4ccc0*/  PRMT R11, R4, 0x7632, R11 ;  /* 0x00007632040b7816 */ /* 0x004fe4000000000b */
[----:B------:R-:W-:Y:S01]  /*4ccd0*/  PRMT R16, R5, 0x7632, R16 ;  /* 0x0000763205107816 */ /* 0x000fe20000000010 */
[C---:B------:R-:W-:Y:S01]  /*4cce0*/  IMAD.WIDE R4, R0.reuse, 0x2, R12 ;  /* 0x0000000200047825 */ /* 0x040fe200078e020c */
[----:B------:R-:W-:Y:S02]  /*4ccf0*/  IADD3 R10, R0, c[0x0][0x198], RZ ;  /* 0x00006600000a7a10 */ /* 0x000fe40007ffe0ff */
[----:B------:R-:W2:Y:S01]  /*4cd00*/  LDL.LU R0, [R1+0x3d8] ;  /* 0x0003d80001007983 */ /* 0x000ea20000300800 */
[----:B------:R-:W-:Y:S02]  /*4cd10*/  ISETP.LT.AND P3, PT, R27, c[0x0][0x178], !P2 ;  /* 0x00005e001b007a0c */ /* 0x000fe40005761270 */
[----:B------:R-:W-:-:S02]  /*4cd20*/  ISETP.LT.AND P5, PT, R22, c[0x0][0x178], !P2 ;  /* 0x00005e0016007a0c */ /* 0x000fc400057a1270 */
[----:B------:R-:W-:Y:S02]  /*4cd30*/  ISETP.LT.AND P6, PT, R29, c[0x0][0x178], !P2 ;  /* 0x00005e001d007a0c */ /* 0x000fe400057c1270 */
[----:B------:R-:W-:Y:S02]  /*4cd40*/  IADD3 R17, R26, 0x33, RZ ;  /* 0x000000331a117810 */ /* 0x000fe40007ffe0ff */
[----:B------:R-:W-:Y:S02]  /*4cd50*/  ISETP.LT.AND P4, PT, R23, c[0x0][0x178], !P1 ;  /* 0x00005e0017007a0c */ /* 0x000fe40004f81270 */
[----:B------:R-:W-:Y:S02]  /*4cd60*/  ISETP.GE.AND P0, PT, R17, c[0x0][0x17c], PT ;  /* 0x00005f0011007a0c */ /* 0x000fe40003f06270 */
[----:B------:R-:W-:Y:S01]  /*4cd70*/  PRMT R17, R18, 0x7632, R17 ;  /* 0x0000763212117816 */ /* 0x000fe20000000011 */
[----:B------:R0:W-:Y:S04]  /*4cd80*/  @P3 STG.E.U16 [R4.64], R11 ;  /* 0x0000000b04003986 */ /* 0x0001e8000c101506 */
[----:B------:R-:W-:Y:S04]  /*4cd90*/  @P5 STG.E.U16 [R6.64], R16 ;  /* 0x0000001006005986 */ /* 0x000fe8000c101506 */
[----:B------:R1:W-:Y:S01]  /*4cda0*/  @P6 STG.E.U16 [R8.64], R17 ;  /* 0x0000001108006986 */ /* 0x0003e2000c101506 */
[----:B0-----:R-:W-:Y:S01]  /*4cdb0*/  IMAD.WIDE R4, R10, 0x2, R2 ;  /* 0x000000020a047825 */ /* 0x001fe200078e0202 */
[----:B-1----:R-:W-:-:S04]  /*4cdc0*/  IADD3 R17, R26, 0x35, RZ ;  /* 0x000000351a117810 */ /* 0x002fc80007ffe0ff */
[----:B--2---:R0:W-:Y:S01]  /*4cdd0*/  @P4 STG.E.U16 [R4.64], R0 ;  /* 0x0000000004004986 */ /* 0x0041e2000c101506 */
[----:B------:R-:W-:-:S03]  /*4cde0*/  ISETP.GE.AND P4, PT, R17, c[0x0][0x17c], PT ;  /* 0x00005f0011007a0c */ /* 0x000fc60003f86270 */
[----:B------:R-:W2:Y:S01]  /*4cdf0*/  LDL.LU R17, [R1+0x3c8] ;  /* 0x0003c80001117983 */ /* 0x000ea20000300800 */
[----:B------:R-:W-:Y:S02]  /*4ce00*/  ISETP.LT.AND P3, PT, R27, c[0x0][0x178], !P1 ;  /* 0x00005e001b007a0c */ /* 0x000fe40004f61270 */
[----:B------:R-:W-:Y:S02]  /*4ce10*/  ISETP.LT.AND P5, PT, R22, c[0x0][0x178], !P1 ;  /* 0x00005e0016007a0c */ /* 0x000fe40004fa1270 */
[----:B------:R-:W-:Y:S01]  /*4ce20*/  ISETP.LT.AND P1, PT, R29, c[0x0][0x178], !P1 ;  /* 0x00005e001d007a0c */ /* 0x000fe20004f21270 */
[----:B------:R-:W-:Y:S01]  /*4ce30*/  IMAD.WIDE R6, R10, 0x2, R14 ;  /* 0x000000020a067825 */ /* 0x000fe200078e020e */
[----:B------:R-:W-:-:S03]  /*4ce40*/  ISETP.LT.AND P6, PT, R23, c[0x0][0x178], !P0 ;  /* 0x00005e0017007a0c */ /* 0x000fc600047c1270 */
[----:B0-----:R-:W-:Y:S01]  /*4ce50*/  IMAD.WIDE R4, R10, 0x2, R12 ;  /* 0x000000020a047825 */ /* 0x001fe200078e020c */
[----:B------:R-:W-:-:S03]  /*4ce60*/  PRMT R16, R0, 0x7632, R16 ;  /* 0x0000763200107816 */ /* 0x000fc60000000010 */
[C---:B------:R-:W-:Y:S01]  /*4ce70*/  IMAD.WIDE R8, R10.reuse, 0x2, R20 ;  /* 0x000000020a087825 */ /* 0x040fe200078e0214 */
[----:B------:R-:W-:Y:S02]  /*4ce80*/  IADD3 R0, R10, c[0x0][0x198], RZ ;  /* 0x000066000a007a10 */ /* 0x000fe40007ffe0ff */
[----:B------:R-:W-:-:S03]  /*4ce90*/  IADD3 R18, R26, 0x34, RZ ;  /* 0x000000341a127810 */ /* 0x000fc60007ffe0ff */
[----:B------:R-:W-:Y:S01]  /*4cea0*/  IMAD.WIDE R10, R0, 0x2, R2 ;  /* 0x00000002000a7825 */ /* 0x000fe200078e0202 */
[----:B------:R-:W-:Y:S01]  /*4ceb0*/  ISETP.GE.AND P2, PT, R18, c[0x0][0x17c], PT ;  /* 0x00005f0012007a0c */ /* 0x000fe20003f46270 */
[----:B--2---:R0:W-:Y:S01]  /*4cec0*/  @P3 STG.E.U16 [R4.64], R17 ;  /* 0x0000001104003986 */ /* 0x0041e2000c101506 */
[----:B------:R-:W-:-:S03]  /*4ced0*/  ISETP.LT.AND P3, PT, R22, c[0x0][0x178], !P0 ;  /* 0x00005e0016007a0c */ /* 0x000fc60004761270 */
[----:B----4-:R1:W-:Y:S04]  /*4cee0*/  @P5 STG.E.U16 [R6.64], R24 ;  /* 0x0000001806005986 */ /* 0x0103e8000c101506 */
[----:B------:R2:W-:Y:S01]  /*4cef0*/  @P1 STG.E.U16 [R8.64], R25 ;  /* 0x0000001908001986 */ /* 0x0005e2000c101506 */
[----:B------:R-:W-:Y:S02]  /*4cf00*/  ISETP.LT.AND P1, PT, R27, c[0x0][0x178], !P0 ;  /* 0x00005e001b007a0c */ /* 0x000fe40004721270 */
[----:B------:R-:W-:Y:S01]  /*4cf10*/  ISETP.LT.AND P0, PT, R29, c[0x0][0x178], !P0 ;  /* 0x00005e001d007a0c */ /* 0x000fe20004701270 */
[----:B------:R3:W-:Y:S01]  /*4cf20*/  @P6 STG.E.U16 [R10.64], R16 ;  /* 0x000000100a006986 */ /* 0x0007e2000c101506 */
[----:B------:R-:W-:Y:S01]  /*4cf30*/  PRMT R18, R17, 0x7632, R18 ;  /* 0x0000763211127816 */ /* 0x000fe20000000012 */
[----:B0-----:R-:W-:-:S04]  /*4cf40*/  IMAD.WIDE R4, R0, 0x2, R14 ;  /* 0x0000000200047825 */ /* 0x001fc800078e020e */
[----:B-1----:R-:W-:-:S04]  /*4cf50*/  IMAD.WIDE R6, R0, 0x2, R12 ;  /* 0x0000000200067825 */ /* 0x002fc800078e020c */
[----:B--2---:R-:W-:Y:S01]  /*4cf60*/  IMAD.WIDE R8, R0, 0x2, R20 ;  /* 0x0000000200087825 */ /* 0x004fe200078e0214 */
[----:B---3--:R-:W-:Y:S02]  /*4cf70*/  PRMT R11, R24, 0x7632, R11 ;  /* 0x00007632180b7816 */ /* 0x008fe4000000000b */
[----:B------:R-:W-:Y:S01]  /*4cf80*/  PRMT R16, R25, 0x7632, R16 ;  /* 0x0000763219107816 */ /* 0x000fe20000000010 */
[----:B------:R-:W-:Y:S04]  /*4cf90*/  @P1 STG.E.U16 [R6.64], R18 ;  /* 0x0000001206001986 */ /* 0x000fe8000c101506 */
[----:B------:R-:W2:Y:S04]  /*4cfa0*/  LDL.LU R25, [R1+0x138] ;  /* 0x0001380001197983 */ /* 0x000ea80000300800 */
[----:B------:R-:W3:Y:S04]  /*4cfb0*/  LDL.LU R24, [R1+0x418] ;  /* 0x0004180001187983 */ /* 0x000ee80000300800 */
[----:B------:R0:W-:Y:S04]  /*4cfc0*/  @P3 STG.E.U16 [R4.64], R11 ;  /* 0x0000000b04003986 */ /* 0x0001e8000c101506 */
[----:B------:R1:W-:Y:S04]  /*4cfd0*/  @P0 STG.E.U16 [R8.64], R16 ;  /* 0x0000001008000986 */ /* 0x0003e8000c101506 */
[----:B0-----:R-:W4:Y:S04]  /*4cfe0*/  LDL.LU R11, [R1+0x3e8] ;  /* 0x0003e800010b7983 */ /* 0x001f280000300800 */
[----:B-1----:R-:W2:Y:S01]  /*4cff0*/  LDL.LU R9, [R1+0x3f8] ;  /* 0x0003f80001097983 */ /* 0x002ea20000300800 */
[----:B------:R-:W-:-:S02]  /*4d000*/  ISETP.LT.AND P6, PT, R23, c[0x0][0x178], !P2 ;  /* 0x00005e0017007a0c */ /* 0x000fc400057c1270 */
[----:B------:R-:W-:Y:S02]  /*4d010*/  ISETP.LT.AND P5, PT, R27, c[0x0][0x178], !P2 ;  /* 0x00005e001b007a0c */ /* 0x000fe400057a1270 */
[----:B------:R-:W-:Y:S02]  /*4d020*/  IADD3 R10, R0, c[0x0][0x198], RZ ;  /* 0x00006600000a7a10 */ /* 0x000fe40007ffe0ff */
[----:B------:R-:W-:-:S03]  /*4d030*/  ISETP.LT.AND P3, PT, R22, c[0x0][0x178], !P2 ;  /* 0x00005e0016007a0c */ /* 0x000fc60005761270 */
[----:B------:R-:W-:-:S04]  /*4d040*/  IMAD.WIDE R6, R10, 0x2, R2 ;  /* 0x000000020a067825 */ /* 0x000fc800078e0202 */
[C---:B------:R-:W-:Y:S01]  /*4d050*/  IMAD.WIDE R4, R10.reuse, 0x2, R12 ;  /* 0x000000020a047825 */ /* 0x040fe200078e020c */
[----:B--2---:R-:W-:Y:S04]  /*4d060*/  @P6 STG.E.U16 [R6.64], R9 ;  /* 0x0000000906006986 */ /* 0x004fe8000c101506 */
[----:B----4-:R0:W-:Y:S02]  /*4d070*/  @P5 STG.E.U16 [R4.64], R11 ;  /* 0x0000000b04005986 */ /* 0x0101e4000c101506 */
[----:B0-----:R-:W-:-:S05]  /*4d080*/  IMAD.WIDE R4, R10, 0x2, R14 ;  /* 0x000000020a047825 */ /* 0x001fca00078e020e */
[----:B------:R0:W-:Y:S04]  /*4d090*/  @P3 STG.E.U16 [R4.64], R25 ;  /* 0x0000001904003986 */ /* 0x0001e8000c101506 */
[----:B0-----:R-:W2:Y:S01]  /*4d0a0*/  LDL.LU R5, [R1+0xd8] ;  /* 0x0000d80001057983 */ /* 0x001ea20000300800 */
[----:B------:R-:W-:Y:S02]  /*4d0b0*/  IADD3 R0, R26, 0x37, RZ ;  /* 0x000000371a007810 */ /* 0x000fe40007ffe0ff */
[----:B------:R-:W-:Y:S02]  /*4d0c0*/  ISETP.LT.AND P2, PT, R29, c[0x0][0x178], !P2 ;  /* 0x00005e001d007a0c */ /* 0x000fe40005741270 */
[----:B------:R-:W-:Y:S02]  /*4d0d0*/  ISETP.LT.AND P5, PT, R23, c[0x0][0x178], !P4 ;  /* 0x00005e0017007a0c */ /* 0x000fe400067a1270 */
[----:B------:R-:W-:-:S02]  /*4d0e0*/  ISETP.GE.AND P0, PT, R0, c[0x0][0x17c], PT ;  /* 0x00005f0000007a0c */ /* 0x000fc40003f06270 */
[----:B------:R-:W-:Y:S02]  /*4d0f0*/  ISETP.LT.AND P6, PT, R27, c[0x0][0x178], !P4 ;  /* 0x00005e001b007a0c */ /* 0x000fe400067c1270 */
[----:B------:R-:W-:Y:S02]  /*4d100*/  IADD3 R0, R10, c[0x0][0x198], RZ ;  /* 0x000066000a007a10 */ /* 0x000fe40007ffe0ff */
[----:B------:R-:W-:Y:S01]  /*4d110*/  IADD3 R17, R26, 0x36, RZ ;  /* 0x000000361a117810 */ /* 0x000fe20007ffe0ff */
[----:B------:R-:W-:Y:S01]  /*4d120*/  IMAD.WIDE R6, R10, 0x2, R20 ;  /* 0x000000020a067825 */ /* 0x000fe200078e0214 */
[----:B------:R-:W-:Y:S02]  /*4d130*/  PRMT R16, R9, 0x7632, R16 ;  /* 0x0000763209107816 */ /* 0x000fe40000000010 */
[----:B------:R-:W-:Y:S01]  /*4d140*/  ISETP.GE.AND P1, PT, R17, c[0x0][0x17c], PT ;  /* 0x00005f0011007a0c */ /* 0x000fe20003f26270 */
[----:B------:R-:W-:Y:S01]  /*4d150*/  IMAD.WIDE R8, R0, 0x2, R2 ;  /* 0x0000000200087825 */ /* 0x000fe200078e0202 */
[----:B------:R-:W-:-:S02]  /*4d160*/  PRMT R17, R11, 0x7632, R17 ;  /* 0x000076320b117816 */ /* 0x000fc40000000011 */
[----:B------:R-:W-:Y:S01]  /*4d170*/  ISETP.LT.AND P3, PT, R22, c[0x0][0x178], !P4 ;  /* 0x00005e0016007a0c */ /* 0x000fe20006761270 */
[----:B------:R-:W-:Y:S01]  /*4d180*/  IMAD.WIDE R10, R0, 0x2, R12 ;  /* 0x00000002000a7825 */ /* 0x000fe200078e020c */
[----:B------:R-:W-:Y:S01]  /*4d190*/  ISETP.LT.AND P4, PT, R29, c[0x0][0x178], !P4 ;  /* 0x00005e001d007a0c */ /* 0x000fe20006781270 */
[----:B--2---:R0:W-:Y:S04]  /*4d1a0*/  @P2 STG.E.U16 [R6.64], R5 ;  /* 0x0000000506002986 */ /* 0x0041e8000c101506 */
[----:B------:R1:W-:Y:S01]  /*4d1b0*/  @P5 STG.E.U16 [R8.64], R16 ;  /* 0x0000001008005986 */ /* 0x0003e2000c101506 */
[----:B------:R-:W-:-:S03]  /*4d1c0*/  ISETP.LT.AND P5, PT, R23, c[0x0][0x178], !P1 ;  /* 0x00005e0017007a0c */ /* 0x000fc60004fa1270 */
[----:B------:R2:W-:Y:S01]  /*4d1d0*/  @P6 STG.E.U16 [R10.64], R17 ;  /* 0x000000110a006986 */ /* 0x0005e2000c101506 */
[----:B0-----:R-:W-:Y:S01]  /*4d1e0*/  IMAD.WIDE R6, R0, 0x2, R20 ;  /* 0x0000000200067825 */ /* 0x001fe200078e0214 */
[----:B-1----:R-:W-:-:S03]  /*4d1f0*/  PRMT R16, R5, 0x7632, R16 ;  /* 0x0000763205107816 */ /* 0x002fc60000000010 */
[C---:B------:R-:W-:Y:S01]  /*4d200*/  IMAD.WIDE R4, R0.reuse, 0x2, R14 ;  /* 0x0000000200047825 */ /* 0x040fe200078e020e */
[----:B--2---:R-:W-:Y:S02]  /*4d210*/  IADD3 R10, R0, c[0x0][0x198], RZ ;  /* 0x00006600000a7a10 */ /* 0x004fe40007ffe0ff */
[----:B------:R-:W-:Y:S02]  /*4d220*/  PRMT R11, R25, 0x7632, R11 ;  /* 0x00007632190b7816 */ /* 0x000fe4000000000b */
[----:B------:R-:W2:Y:S01]  /*4d230*/  LDL.LU R25, [R1+0x148] ;  /* 0x0001480001197983 */ /* 0x000ea20000300800 */
[----:B------:R-:W-:-:S03]  /*4d240*/  IMAD.WIDE R8, R10, 0x2, R2 ;  /* 0x000000020a087825 */ /* 0x000fc600078e0202 */
[----:B------:R-:W-:Y:S04]  /*4d250*/  @P3 STG.E.U16 [R4.64], R11 ;  /* 0x0000000b04003986 */ /* 0x000fe8000c101506 */
[----:B------:R0:W-:Y:S04]  /*4d260*/  @P4 STG.E.U16 [R6.64], R16 ;  /* 0x0000001006004986 */ /* 0x0001e8000c101506 */
[----:B---3--:R1:W-:Y:S04]  /*4d270*/  @P5 STG.E.U16 [R8.64], R24 ;  /* 0x0000001808005986 */ /* 0x0083e8000c101506 */
[----:B0-----:R-:W3:Y:S04]  /*4d280*/  LDL.LU R16, [R1+0x3bc] ;  /* 0x0003bc0001107983 */ /* 0x001ee80000300800 */
[----:B-1----:R-:W4:Y:S01]  /*4d290*/  LDL.LU R9, [R1+0x408] ;  /* 0x0004080001097983 */ /* 0x002f220000300800 */
[----:B------:R-:W-:Y:S01]  /*4d2a0*/  ISETP.LT.AND P2, PT, R27, c[0x0][0x178], !P1 ;  /* 0x00005e001b007a0c */ /* 0x000fe20004f41270 */
[----:B------:R-:W-:Y:S01]  /*4d2b0*/  IMAD.WIDE R6, R10, 0x2, R12 ;  /* 0x000000020a067825 */ /* 0x000fe200078e020c */
[----:B------:R-:W-:-:S02]  /*4d2c0*/  ISETP.LT.AND P6, PT, R22, c[0x0][0x178], !P1 ;  /* 0x00005e0016007a0c */ /* 0x000fc40004fc1270 */
[----:B------:R-:W-:-:S09]  /*4d2d0*/  ISETP.LT.AND P1, PT, R29, c[0x0][0x178], !P1 ;  /* 0x00005e001d007a0c */ /* 0x000fd20004f21270 */
[----:B----4-:R0:W-:Y:S04]  /*4d2e0*/  @P2 STG.E.U16 [R6.64], R9 ;  /* 0x0000000906002986 */ /* 0x0101e8000c101506 */
[----:B0-----:R-:W4:Y:S01]  /*4d2f0*/  LDL R7, [R1+0x158] ;  /* 0x0001580001077983 */ /* 0x001f220000100800 */
[C---:B------:R-:W-:Y:S01]  /*4d300*/  IMAD.WIDE R4, R10.reuse, 0x2, R14 ;  /* 0x000000020a047825 */ /* 0x040fe200078e020e */
[C---:B------:R-:W-:Y:S02]  /*4d310*/  IADD3 R0, R10.reuse, c[0x0][0x198], RZ ;  /* 0x000066000a007a10 */ /* 0x040fe40007ffe0ff */
[----:B------:R-:W-:Y:S02]  /*4d320*/  ISETP.LT.AND P5, PT, R23, c[0x0][0x178], !P0 ;  /* 0x00005e0017007a0c */ /* 0x000fe400047a1270 */
[----:B------:R-:W-:Y:S01]  /*4d330*/  ISETP.LT.AND P4, PT, R27, c[0x0][0x178], !P0 ;  /* 0x00005e001b007a0c */ /* 0x000fe20004781270 */
[----:B----4-:R0:W-:Y:S02]  /*4d340*/  @P6 STG.E.U16 [R4.64], R7 ;  /* 0x0000000704006986 */ /* 0x0101e4000c101506 */
[----:B0-----:R-:W-:Y:S01]  /*4d350*/  IMAD.WIDE R4, R10, 0x2, R20 ;  /* 0x000000020a047825 */ /* 0x001fe200078e0214 */
[----:B------:R-:W-:-:S02]  /*4d360*/  PRMT R10, R24, 0x7632, R10 ;  /* 0x00007632180a7816 */ /* 0x000fc4000000000a */
[----:B------:R-:W4:Y:S04]  /*4d370*/  LDL.LU R24, [R1+0xfc] ;  /* 0x0000fc0001187983 */ /* 0x000f280000300800 */
[----:B--2---:R0:W-:Y:S04]  /*4d380*/  @P1 STG.E.U16 [R4.64], R25 ;  /* 0x0000001904001986 */ /* 0x0041e8000c101506 */
[----:B0-----:R-:W2:Y:S01]  /*4d390*/  LDL.LU R5, [R1+0x158] ;  /* 0x0001580001057983 */ /* 0x001ea20000300800 */
[----:B------:R-:W-:Y:S01]  /*4d3a0*/  IADD3 R8, R26, 0x39, RZ ;  /* 0x000000391a087810 */ /* 0x000fe20007ffe0ff */
[----:B------:R-:W-:Y:S01]  /*4d3b0*/  IMAD.WIDE R6, R0, 0x2, R2 ;  /* 0x0000000200067825 */ /* 0x000fe200078e0202 */
[----:B------:R-:W-:-:S02]  /*4d3c0*/  PRMT R11, R9, 0x7632, R11 ;  /* 0x00007632090b7816 */ /* 0x000fc4000000000b */
[----:B------:R-:W-:Y:S01]  /*4d3d0*/  ISETP.GE.AND P2, PT, R8, c[0x0][0x17c], PT ;  /* 0x00005f0008007a0c */ /* 0x000fe20003f46270 */
[----:B------:R-:W-:Y:S01]  /*4d3e0*/  IMAD.WIDE R8, R0, 0x2, R12 ;  /* 0x0000000200087825 */ /* 0x000fe200078e020c */
[----:B------:R-:W-:Y:S01]  /*4d3f0*/  ISETP.LT.AND P1, PT, R22, c[0x0][0x178], !P0 ;  /* 0x00005e0016007a0c */ /* 0x000fe20004721270 */
[----:B------:R-:W-:Y:S04]  /*4d400*/  @P5 STG.E.U16 [R6.64], R10 ;  /* 0x0000000a06005986 */ /* 0x000fe8000c101506 */
[----:B------:R0:W-:Y:S02]  /*4d410*/  @P4 STG.E.U16 [R8.64], R11 ;  /* 0x0000000b08004986 */ /* 0x0001e4000c101506 */
[----:B0-----:R-:W-:Y:S02]  /*4d420*/  IADD3 R11, R26, 0x3a, RZ ;  /* 0x0000003a1a0b7810 */ /* 0x001fe40007ffe0ff */
[----:B------:R-:W-:-:S02]  /*4d430*/  PRMT R9, R25, 0x7632, R9 ;  /* 0x0000763219097816 */ /* 0x000fc40000000009 */
[----:B------:R-:W3:Y:S01]  /*4d440*/  LDL.LU R25, [R1+0xec] ;  /* 0x0000ec0001197983 */ /* 0x000ee20000300800 */
[----:B--2---:R-:W-:Y:S01]  /*4d450*/  PRMT R8, R5, 0x7632, R8 ;  /* 0x0000763205087816 */ /* 0x004fe20000000008 */
[----:B------:R-:W-:-:S05]  /*4d460*/  IMAD.WIDE R4, R0, 0x2, R14 ;  /* 0x0000000200047825 */ /* 0x000fca00078e020e */
[----:B------:R0:W-:Y:S01]  /*4d470*/  @P1 STG.E.U16 [R4.64], R8 ;  /* 0x0000000804001986 */ /* 0x0001e2000c101506 */
[----:B------:R-:W-:-:S03]  /*4d480*/  ISETP.GE.AND P1, PT, R11, c[0x0][0x17c], PT ;  /* 0x00005f000b007a0c */ /* 0x000fc60003f26270 */
[----:B------:R-:W2:Y:S01]  /*4d490*/  LDL.LU R11, [R1+0x10c] ;  /* 0x00010c00010b7983 */ /* 0x000ea20000300800 */
[----:B------:R-:W-:Y:S02]  /*4d4a0*/  IADD3 R17, R26, 0x38, RZ ;  /* 0x000000381a117810 */ /* 0x000fe40007ffe0ff */
[----:B------:R-:W-:Y:S02]  /*4d4b0*/  ISETP.LT.AND P0, PT, R29, c[0x0][0x178], !P0 ;  /* 0x00005e001d007a0c */ /* 0x000fe40004701270 */
[----:B------:R-:W-:Y:S01]  /*4d4c0*/  ISETP.GE.AND P3, PT, R17, c[0x0][0x17c], PT ;  /* 0x00005f0011007a0c */ /* 0x000fe20003f66270 */
[----:B------:R-:W-:-:S03]  /*4d4d0*/  IMAD.WIDE R6, R0, 0x2, R20 ;  /* 0x0000000200067825 */ /* 0x000fc600078e0214 */
[----:B------:R-:W-:Y:S02]  /*4d4e0*/  ISETP.LT.AND P4, PT, R23, c[0x0][0x178], !P3 ;  /* 0x00005e0017007a0c */ /* 0x000fe40005f81270 */
[----:B------:R-:W-:Y:S02]  /*4d4f0*/  ISETP.LT.AND P5, PT, R27, c[0x0][0x178], !P3 ;  /* 0x00005e001b007a0c */ /* 0x000fe40005fa1270 */
[----:B------:R-:W-:Y:S02]  /*4d500*/  ISETP.LT.AND P6, PT, R22, c[0x0][0x178], !P3 ;  /* 0x00005e0016007a0c */ /* 0x000fe40005fc1270 */
[----:B------:R-:W-:Y:S01]  /*4d510*/  IADD3 R10, R0, c[0x0][0x198], RZ ;  /* 0x00006600000a7a10 */ /* 0x000fe20007ffe0ff */
[----:B------:R1:W-:Y:S04]  /*4d520*/  @P0 STG.E.U16 [R6.64], R9 ;  /* 0x0000000906000986 */ /* 0x0003e8000c101506 */
[----:B0-----:R-:W-:Y:S01]  /*4d530*/  IMAD.WIDE R4, R10, 0x2, R2 ;  /* 0x000000020a047825 */ /* 0x001fe200078e0202 */
[----:B------:R-:W-:-:S02]  /*4d540*/  IADD3 R0, R26, 0x3b, RZ ;  /* 0x0000003b1a007810 */ /* 0x000fc40007ffe0ff */
[----:B------:R-:W-:Y:S01]  /*4d550*/  ISETP.LT.AND P3, PT, R29, c[0x0][0x178], !P3 ;  /* 0x00005e001d007a0c */ /* 0x000fe20005f61270 */
[C---:B-1----:R-:W-:Y:S01]  /*4d560*/  IMAD.WIDE R6, R10.reuse, 0x2, R12 ;  /* 0x000000020a067825 */ /* 0x042fe200078e020c */
[----:B---3--:R0:W-:Y:S03]  /*4d570*/  @P4 STG.E.U16 [R4.64], R16 ;  /* 0x0000001004004986 */ /* 0x0081e6000c101506 */
[----:B------:R-:W-:Y:S01]  /*4d580*/  IMAD.WIDE R8, R10, 0x2, R14 ;  /* 0x000000020a087825 */ /* 0x000fe200078e020e */
[----:B------:R-:W-:Y:S02]  /*4d590*/  ISETP.GE.AND P0, PT, R0, c[0x0][0x17c], PT ;  /* 0x00005f0000007a0c */ /* 0x000fe40003f06270 */
[----:B------:R-:W-:Y:S02]  /*4d5a0*/  PRMT R0, R16, 0x7632, R0 ;  /* 0x0000763210007816 */ /* 0x000fe40000000000 */
[----:B------:R-:W-:-:S02]  /*4d5b0*/  ISETP.LT.AND P4, PT, R22, c[0x0][0x178], !P2 ;  /* 0x00005e0016007a0c */ /* 0x000fc40005781270 */
[C---:B0-----:R-:W-:Y:S01]  /*4d5c0*/  IADD3 R16, R10.reuse, c[0x0][0x198], RZ ;  /* 0x000066000a107a10 */ /* 0x041fe20007ffe0ff */
[----:B------:R-:W-:Y:S01]  /*4d5d0*/  IMAD.WIDE R4, R10, 0x2, R20 ;  /* 0x000000020a047825 */ /* 0x000fe200078e0214 */
[----:B----4-:R-:W-:Y:S02]  /*4d5e0*/  PRMT R17, R24, 0x7632, R17 ;  /* 0x0000763218117816 */ /* 0x010fe40000000011 */
[----:B------:R-:W-:Y:S01]  /*4d5f0*/  PRMT R19, R25, 0x7632, R19 ;  /* 0x0000763219137816 */ /* 0x000fe20000000013 */
[----:B--2---:R0:W-:Y:S01]  /*4d600*/  @P5 STG.E.U16 [R6.64], R11 ;  /* 0x0000000b06005986 */ /* 0x0041e2000c101506 */
[----:B------:R-:W-:-:S03]  /*4d610*/  ISETP.LT.AND P5, PT, R27, c[0x0][0x178], !P2 ;  /* 0x00005e001b007a0c */ /* 0x000fc600057a1270 */
[----:B------:R1:W-:Y:S01]  /*4d620*/  @P6 STG.E.U16 [R8.64], R24 ;  /* 0x0000001808006986 */ /* 0x0003e2000c101506 */
[----:B------:R-:W-:Y:S02]  /*4d630*/  ISETP.LT.AND P6, PT, R23, c[0x0][0x178], !P2 ;  /* 0x00005e0017007a0c */ /* 0x000fe400057c1270 */
[----:B------:R-:W-:Y:S02]  /*4d640*/  ISETP.LT.AND P2, PT, R29, c[0x0][0x178], !P2 ;  /* 0x00005e001d007a0c */ /* 0x000fe40005741270 */
[----:B------:R-:W-:Y:S01]  /*4d650*/  PRMT R18, R11, 0x7632, R18 ;  /* 0x000076320b127816 */ /* 0x000fe20000000012 */
[C---:B0-----:R-:W-:Y:S01]  /*4d660*/  IMAD.WIDE R6, R16.reuse, 0x2, R2 ;  /* 0x0000000210067825 */ /* 0x041fe200078e0202 */
[----:B------:R0:W-:Y:S03]  /*4d670*/  @P3 STG.E.U16 [R4.64], R25 ;  /* 0x0000001904003986 */ /* 0x0001e6000c101506 */
[----:B-1----:R-:W-:-:S04]  /*4d680*/  IMAD.WIDE R8, R16, 0x2, R12 ;  /* 0x0000000210087825 */ /* 0x002fc800078e020c */
[C---:B------:R-:W-:Y:S01]  /*4d690*/  IMAD.WIDE R10, R16.reuse, 0x2, R14 ;  /* 0x00000002100a7825 */ /* 0x040fe200078e020e */
[----:B------:R-:W-:Y:S03]  /*4d6a0*/  @P6 STG.E.U16 [R6.64], R0 ;  /* 0x0000000006006986 */ /* 0x000fe6000c101506 */
[----:B0-----:R-:W-:Y:S01]  /*4d6b0*/  IMAD.WIDE R4, R16, 0x2, R20 ;  /* 0x0000000210047825 */ /* 0x001fe200078e0214 */
[----:B------:R-:W2:Y:S04]  /*4d6c0*/  LDL.LU R25, [R1+0x11c] ;  /* 0x00011c0001197983 */ /* 0x000ea80000300800 */
[----:B------:R-:W3:Y:S04]  /*4d6d0*/  LDL.LU R24, [R1+0x3fc] ;  /* 0x0003fc0001187983 */ /* 0x000ee80000300800 */
[----:B------:R0:W-:Y:S04]  /*4d6e0*/  @P5 STG.E.U16 [R8.64], R18 ;  /* 0x0000001208005986 */ /* 0x0001e8000c101506 */
[----:B------:R1:W-:Y:S04]  /*4d6f0*/  @P4 STG.E.U16 [R10.64], R17 ;  /* 0x000000110a004986 */ /* 0x0003e8000c101506 */
[----:B------:R-:W-:Y:S04]  /*4d700*/  @P2 STG.E.U16 [R4.64], R19 ;  /* 0x0000001304002986 */ /* 0x000fe8000c101506 */
[----:B0-----:R-:W4:Y:S04]  /*4d710*/  LDL.LU R18, [R1+0x12c] ;  /* 0x00012c0001127983 */ /* 0x001f280000300800 */
[----:B-1----:R-:W3:Y:S04]  /*4d720*/  LDL.LU R17, [R1+0x3cc] ;  /* 0x0003cc0001117983 */ /* 0x002ee80000300800 */
[----:B------:R0:W-:Y:S04]  /*4d730*/  STL [R1+0x1a50], R19 ;  /* 0x001a501301007387 */ /* 0x0001e80000100800 */
[----:B0-----:R-:W3:Y:S01]  /*4d740*/  LDL.LU R19, [R1+0x3dc] ;  /* 0x0003dc0001137983 */ /* 0x001ee20000300800 */
[----:B------:R-:W-:-:S02]  /*4d750*/  ISETP.LT.AND P5, PT, R23, c[0x0][0x178], !P1 ;  /* 0x00005e0017007a0c */ /* 0x000fc40004fa1270 */
[----:B------:R-:W-:Y:S02]  /*4d760*/  ISETP.LT.AND P4, PT, R27, c[0x0][0x178], !P1 ;  /* 0x00005e001b007a0c */ /* 0x000fe40004f81270 */
[----:B------:R-:W-:Y:S02]  /*4d770*/  ISETP.LT.AND P6, PT, R22, c[0x0][0x178], !P1 ;  /* 0x00005e0016007a0c */ /* 0x000fe40004fc1270 */
[----:B------:R-:W-:Y:S02]  /*4d780*/  IADD3 R0, R16, c[0x0][0x198], RZ ;  /* 0x0000660010007a10 */ /* 0x000fe40007ffe0ff */
[----:B------:R-:W-:Y:S02]  /*4d790*/  IADD3 R6, R26, 0x3c, RZ ;  /* 0x0000003c1a067810 */ /* 0x000fe40007ffe0ff */
[----:B------:R-:W-:Y:S01]  /*4d7a0*/  ISETP.LT.AND P1, PT, R29, c[0x0][0x178], !P1 ;  /* 0x00005e001d007a0c */ /* 0x000fe20004f21270 */
[----:B------:R-:W-:Y:S01]  /*4d7b0*/  IMAD.WIDE R4, R0, 0x2, R2 ;  /* 0x0000000200047825 */ /* 0x000fe200078e0202 */
[----:B------:R-:W-:-:S03]  /*4d7c0*/  ISETP.GE.AND P3, PT, R6, c[0x0][0x17c], PT ;  /* 0x00005f0006007a0c */ /* 0x000fc60003f66270 */
[----:B------:R-:W-:-:S04]  /*4d7d0*/  IMAD.WIDE R6, R0, 0x2, R12 ;  /* 0x0000000200067825 */ /* 0x000fc800078e020c */
[----:B------:R-:W-:Y:S01]  /*4d7e0*/  IMAD.WIDE R8, R0, 0x2, R14 ;  /* 0x0000000200087825 */ /* 0x000fe200078e020e */
[C---:B------:R-:W-:Y:S02]  /*4d7f0*/  IADD3 R10, R26.reuse, 0x3d, RZ ;  /* 0x0000003d1a0a7810 */ /* 0x040fe40007ffe0ff */
[----:B------:R-:W-:Y:S02]  /*4d800*/  IADD3 R11, R26, 0x3e, RZ ;  /* 0x0000003e1a0b7810 */ /* 0x000fe40007ffe0ff */
[----:B------:R-:W-:Y:S02]  /*4d810*/  ISETP.GE.AND P2, PT, R10, c[0x0][0x17c], PT ;  /* 0x00005f000a007a0c */ /* 0x000fe40003f46270 */
[----:B--2---:R-:W-:Y:S01]  /*4d820*/  PRMT R10, R25, 0x7632, R10 ;  /* 0x00007632190a7816 */ /* 0x004fe2000000000a */
[----:B---3--:R0:W-:Y:S04]  /*4d830*/  @P5 STG.E.U16 [R4.64], R19 ;  /* 0x0000001304005986 */ /* 0x0081e8000c101506 */
[----:B------:R1:W-:Y:S01]  /*4d840*/  @P4 STG.E.U16 [R6.64], R17 ;  /* 0x0000001106004986 */ /* 0x0003e2000c101506 */
[----:B------:R-:W-:-:S03]  /*4d850*/  ISETP.LT.AND P4, PT, R23, c[0x0][0x178], !P0 ;  /* 0x00005e0017007a0c */ /* 0x000fc60004781270 */
[----:B----4-:R2:W-:Y:S01]  /*4d860*/  @P6 STG.E.U16 [R8.64], R18 ;  /* 0x0000001208006986 */ /* 0x0105e2000c101506 */
[----:B------:R-:W-:Y:S01]  /*4d870*/  ISETP.LT.AND P6, PT, R27, c[0x0][0x178], !P0 ;  /* 0x00005e001b007a0c */ /* 0x000fe200047c1270 */
[C---:B0-----:R-:W-:Y:S01]  /*4d880*/  IMAD.WIDE R4, R0.reuse, 0x2, R20 ;  /* 0x0000000200047825 */ /* 0x041fe200078e0214 */
[----:B------:R-:W-:-:S04]  /*4d890*/  IADD3 R0, R0, c[0x0][0x198], RZ ;  /* 0x0000660000007a10 */ /* 0x000fc80007ffe0ff */
[----:B------:R0:W-:Y:S01]  /*4d8a0*/  @P1 STG.E.U16 [R4.64], R25 ;  /* 0x0000001904001986 */ /* 0x0001e2000c101506 */
[C---:B-1----:R-:W-:Y:S01]  /*4d8b0*/  IMAD.WIDE R6, R0.reuse, 0x2, R12 ;  /* 0x0000000200067825 */ /* 0x042fe200078e020c */
[----:B--2---:R-:W-:Y:S02]  /*4d8c0*/  PRMT R9, R19, 0x7632, R9 ;  /* 0x0000763213097816 */ /* 0x004fe40000000009 */
[----:B------:R-:W-:Y:S01]  /*4d8d0*/  PRMT R8, R17, 0x7632, R8 ;  /* 0x0000763211087816 */ /* 0x000fe20000000008 */
[----:B------:R-:W2:Y:S01]  /*4d8e0*/  LDL.LU R19, [R1+0x13c] ;  /* 0x00013c0001137983 */ /* 0x000ea20000300800 */
[----:B------:R-:W-:Y:S01]  /*4d8f0*/  ISETP.GE.AND P5, PT, R11, c[0x0][0x17c], PT ;  /* 0x00005f000b007a0c */ /* 0x000fe20003fa6270 */
[----:B0-----:R-:W-:Y:S01]  /*4d900*/  IMAD.WIDE R4, R0, 0x2, R2 ;  /* 0x0000000200047825 */ /* 0x001fe200078e0202 */
[----:B------:R-:W-:Y:S01]  /*4d910*/  PRMT R11, R18, 0x7632, R11 ;  /* 0x00007632120b7816 */ /* 0x000fe2000000000b */
[----:B------:R-:W3:Y:S02]  /*4d920*/  LDL.LU R17, [R1+0xdc] ;  /* 0x0000dc0001117983 */ /* 0x000ee40000300800 */
[----:B------:R-:W-:-:S02]  /*4d930*/  IMAD.MOV.U32 R25, RZ, RZ, R28 ;  /* 0x000000ffff197224 */ /* 0x000fc400078e001c */
[----:B------:R-:W4:Y:S04]  /*4d940*/  LDL.LU R18, [R1+0x41c] ;  /* 0x00041c0001127983 */ /* 0x000f280000300800 */
[----:B------:R-:W-:Y:S04]  /*4d950*/  @P4 STG.E.U16 [R4.64], R9 ;  /* 0x0000000904004986 */ /* 0x000fe8000c101506 */
[----:B------:R-:W2:Y:S04]  /*4d960*/  LDL.LU R28, [R1+0x40c] ;  /* 0x00040c00011c7983 */ /* 0x000ea80000300800 */
[----:B------:R0:W-:Y:S04]  /*4d970*/  @P6 STG.E.U16 [R6.64], R8 ;  /* 0x0000000806006986 */ /* 0x0001e8000c101506 */
[----:B0-----:R-:W2:Y:S01]  /*4d980*/  LDL.LU R7, [R1+0x3ec] ;  /* 0x0003ec0001077983 */ /* 0x001ea20000300800 */
[----:B------:R-:W-:-:S02]  /*4d990*/  ISETP.LT.AND P1, PT, R22, c[0x0][0x178], !P0 ;  /* 0x00005e0016007a0c */ /* 0x000fc40004721270 */
[----:B------:R-:W-:Y:S01]  /*4d9a0*/  ISETP.LT.AND P0, PT, R29, c[0x0][0x178], !P0 ;  /* 0x00005e001d007a0c */ /* 0x000fe20004701270 */
[C---:B------:R-:W-:Y:S01]  /*4d9b0*/  IMAD.WIDE R4, R0.reuse, 0x2, R14 ;  /* 0x0000000200047825 */ /* 0x040fe200078e020e */
[----:B------:R-:W-:Y:S02]  /*4d9c0*/  ISETP.LT.AND P4, PT, R23, c[0x0][0x178], !P3 ;  /* 0x00005e0017007a0c */ /* 0x000fe40005f81270 */
[----:B------:R-:W-:Y:S01]  /*4d9d0*/  ISETP.LT.AND P6, PT, R27, c[0x0][0x178], !P3 ;  /* 0x00005e001b007a0c */ /* 0x000fe20005fc1270 */
[C---:B------:R-:W-:Y:S01]  /*4d9e0*/  IMAD.WIDE R8, R0.reuse, 0x2, R20 ;  /* 0x0000000200087825 */ /* 0x040fe200078e0214 */
[----:B------:R-:W-:-:S05]  /*4d9f0*/  IADD3 R6, R0, c[0x0][0x198], RZ ;  /* 0x0000660000067a10 */ /* 0x000fca0007ffe0ff */
[----:B------:R0:W-:Y:S01]  /*4da00*/  @P1 STG.E.U16 [R4.64], R11 ;  /* 0x0000000b04001986 */ /* 0x0001e2000c101506 */
[----:B------:R-:W-:Y:S02]  /*4da10*/  ISETP.LT.AND P1, PT, R22, c[0x0][0x178], !P3 ;  /* 0x00005e0016007a0c */ /* 0x000fe40005f21270 */
[----:B------:R-:W-:Y:S01]  /*4da20*/  ISETP.LT.AND P3, PT, R29, c[0x0][0x178], !P3 ;  /* 0x00005e001d007a0c */ /* 0x000fe20005f61270 */
[----:B------:R1:W-:Y:S01]  /*4da30*/  @P0 STG.E.U16 [R8.64], R10 ;  /* 0x0000000a08000986 */ /* 0x0003e2000c101506 */
[----:B0-----:R-:W-:-:S04]  /*4da40*/  IMAD.WIDE R4, R6, 0x2, R2 ;  /* 0x0000000206047825 */ /* 0x001fc800078e0202 */
[C---:B-1----:R-:W-:Y:S01]  /*4da50*/  IMAD.WIDE R8, R6.reuse, 0x2, R12 ;  /* 0x0000000206087825 */ /* 0x042fe200078e020c */
[----:B------:R0:W-:Y:S03]  /*4da60*/  @P4 STG.E.U16 [R4.64], R24 ;  /* 0x0000001804004986 */ /* 0x0001e6000c101506 */
[C---:B0-----:R-:W-:Y:S01]  /*4da70*/  IMAD.WIDE R4, R6.reuse, 0x2, R14 ;  /* 0x0000000206047825 */ /* 0x041fe200078e020e */
[----:B--2---:R0:W-:Y:S04]  /*4da80*/  @P6 STG.E.U16 [R8.64], R7 ;  /* 0x0000000708006986 */ /* 0x0041e8000c101506 */
[----:B------:R-:W-:Y:S01]  /*4da90*/  @P1 STG.E.U16 [R4.64], R19 ;  /* 0x0000001304001986 */ /* 0x000fe2000c101506 */
[----:B0-----:R-:W-:-:S05]  /*4daa0*/  IMAD.WIDE R8, R6, 0x2, R20 ;  /* 0x0000000206087825 */ /* 0x001fca00078e0214 */
[----:B---3--:R0:W-:Y:S02]  /*4dab0*/  @P3 STG.E.U16 [R8.64], R17 ;  /* 0x0000001108003986 */ /* 0x0081e4000c101506 */
[----:B0-----:R-:W-:Y:S02]  /*4dac0*/  PRMT R8, R24, 0x7632, R8 ;  /* 0x0000763218087816 */ /* 0x001fe40000000008 */
[----:B------:R-:W2:Y:S01]  /*4dad0*/  LDL.LU R24, [R1+0x15c] ;  /* 0x00015c0001187983 */ /* 0x000ea20000300800 */
[----:B------:R-:W-:-:S04]  /*4dae0*/  IADD3 R0, R26, 0x3f, RZ ;  /* 0x0000003f1a007810 */ /* 0x000fc80007ffe0ff */
[----:B------:R-:W-:Y:S02]  /*4daf0*/  ISETP.GE.AND P0, PT, R0, c[0x0][0x17c], PT ;  /* 0x00005f0000007a0c */ /* 0x000fe40003f06270 */
[----:B------:R-:W-:Y:S02]  /*4db00*/  IADD3 R0, R26, 0x40, RZ ;  /* 0x000000401a007810 */ /* 0x000fe40007ffe0ff */
[----:B------:R-:W-:Y:S02]  /*4db10*/  ISETP.LT.AND P6, PT, R23, c[0x0][0x178], !P2 ;  /* 0x00005e0017007a0c */ /* 0x000fe400057c1270 */
[----:B------:R-:W-:Y:S02]  /*4db20*/  ISETP.GE.AND P4, PT, R0, c[0x0][0x17c], PT ;  /* 0x00005f0000007a0c */ /* 0x000fe40003f86270 */
[----:B------:R-:W-:Y:S02]  /*4db30*/  IADD3 R0, R6, c[0x0][0x198], RZ ;  /* 0x0000660006007a10 */ /* 0x000fe40007ffe0ff */
[----:B------:R-:W-:-:S03]  /*4db40*/  ISETP.LT.AND P1, PT, R27, c[0x0][0x178], !P2 ;  /* 0x00005e001b007a0c */ /* 0x000fc60005721270 */
[----:B------:R-:W-:Y:S01]  /*4db50*/  IMAD.WIDE R4, R0, 0x2, R2 ;  /* 0x0000000200047825 */ /* 0x000fe200078e0202 */
[----:B------:R-:W-:Y:S02]  /*4db60*/  ISETP.LT.AND P3, PT, R22, c[0x0][0x178], !P2 ;  /* 0x00005e0016007a0c */ /* 0x000fe40005761270 */
[----:B------:R-:W-:Y:S01]  /*4db70*/  PRMT R9, R7, 0x7632, R9 ;  /* 0x0000763207097816 */ /* 0x000fe20000000009 */
[----:B------:R-:W-:Y:S01]  /*4db80*/  IMAD.WIDE R6, R0, 0x2, R12 ;  /* 0x0000000200067825 */ /* 0x000fe200078e020c */
[----:B------:R-:W-:Y:S01]  /*4db90*/  ISETP.LT.AND P2, PT, R29, c[0x0][0x178], !P2 ;  /* 0x00005e001d007a0c */ /* 0x000fe20005741270 */
[----:B------:R0:W-:Y:S01]  /*4dba0*/  @P6 STG.E.U16 [R4.64], R8 ;  /* 0x0000000804006986 */ /* 0x0001e2000c101506 */
[----:B------:R-:W-:-:S03]  /*4dbb0*/  ISETP.LT.AND P6, PT, R23, c[0x0][0x178], !P5 ;  /* 0x00005e0017007a0c */ /* 0x000fc60006fc1270 */
[----:B------:R1:W-:Y:S01]  /*4dbc0*/  @P1 STG.E.U16 [R6.64], R9 ;  /* 0x0000000906001986 */ /* 0x0003e2000c101506 */
[----:B------:R-:W-:Y:S02]  /*4dbd0*/  ISETP.LT.AND P1, PT, R27, c[0x0][0x178], !P5 ;  /* 0x00005e001b007a0c */ /* 0x000fe40006f21270 */
[----:B------:R-:W-:Y:S02]  /*4dbe0*/  PRMT R10, R19, 0x7632, R10 ;  /* 0x00007632130a7816 */ /* 0x000fe4000000000a */
[----:B0-----:R-:W-:Y:S02]  /*4dbf0*/  PRMT R8, R17, 0x7632, R8 ;  /* 0x0000763211087816 */ /* 0x001fe40000000008 */
[----:B------:R-:W3:Y:S01]  /*4dc00*/  LDL.LU R17, [R1+0x14c] ;  /* 0x00014c0001117983 */ /* 0x000ee20000300800 */
[C---:B------:R-:W-:Y:S01]  /*4dc10*/  IMAD.WIDE R4, R0.reuse, 0x2, R14 ;  /* 0x0000000200047825 */ /* 0x040fe200078e020e */
[----:B-1----:R-:W-:-:S03]  /*4dc20*/  IADD3 R9, R0, c[0x0][0x198], RZ ;  /* 0x0000660000097a10 */ /* 0x002fc60007ffe0ff */
[----:B------:R-:W-:Y:S01]  /*4dc30*/  IMAD.WIDE R6, R0, 0x2, R20 ;  /* 0x0000000200067825 */ /* 0x000fe200078e0214 */
[----:B------:R0:W-:Y:S01]  /*4dc40*/  @P3 STG.E.U16 [R4.64], R10 ;  /* 0x0000000a04003986 */ /* 0x0001e2000c101506 */
[----:B------:R-:W-:Y:S02]  /*4dc50*/  ISETP.LT.AND P3, PT, R22, c[0x0][0x178], !P5 ;  /* 0x00005e0016007a0c */ /* 0x000fe40006f61270 */
[----:B------:R-:W-:Y:S01]  /*4dc60*/  IADD3 R0, R26, 0x41, RZ ;  /* 0x000000411a007810 */ /* 0x000fe20007ffe0ff */
[----:B------:R1:W-:Y:S03]  /*4dc70*/  @P2 STG.E.U16 [R6.64], R8 ;  /* 0x0000000806002986 */ /* 0x0003e6000c101506 */
[----:B------:R-:W-:Y:S01]  /*4dc80*/  ISETP.GE.AND P2, PT, R0, c[0x0][0x17c], PT ;  /* 0x00005f0000007a0c */ /* 0x000fe20003f46270 */
[----:B0-----:R-:W-:-:S04]  /*4dc90*/  IMAD.WIDE R4, R9, 0x2, R2 ;  /* 0x0000000209047825 */ /* 0x001fc800078e0202 */
[----:B-1----:R-:W-:Y:S01]  /*4dca0*/  IMAD.WIDE R6, R9, 0x2, R12 ;  /* 0x0000000209067825 */ /* 0x002fe200078e020c */
[----:B----4-:R0:W-:Y:S01]  /*4dcb0*/  @P6 STG.E.U16 [R4.64], R18 ;  /* 0x0000001204006986 */ /* 0x0101e2000c101506 */
[----:B------:R-:W-:-:S03]  /*4dcc0*/  PRMT R0, R28, 0x7632, R0 ;  /* 0x000076321c007816 */ /* 0x000fc60000000000 */
[----:B------:R1:W-:Y:S01]  /*4dcd0*/  @P1 STG.E.U16 [R6.64], R28 ;  /* 0x0000001c06001986 */ /* 0x0003e2000c101506 */
[----:B------:R-:W-:Y:S01]  /*4dce0*/  PRMT R8, R18, 0x7632, R8 ;  /* 0x0000763212087816 */ /* 0x000fe20000000008 */
[----:B0-----:R-:W-:Y:S02]  /*4dcf0*/  IMAD.WIDE R4, R9, 0x2, R14 ;  /* 0x0000000209047825 */ /* 0x001fe400078e020e */
[----:B-1----:R-:W4:Y:S04]  /*4dd00*/  LDL.LU R28, [R1+0x1b0] ;  /* 0x0001b000011c7983 */ /* 0x002f280000300800 */
[----:B------:R-:W4:Y:S04]  /*4dd10*/  LDL.LU R19, [R1+0x1a0] ;  /* 0x0001a00001137983 */ /* 0x000f280000300800 */
[----:B------:R-:W4:Y:S01]  /*4dd20*/  LDL.LU R18, [R1+0x180] ;  /* 0x0001800001127983 */ /* 0x000f220000300800 */
[----:B--2---:R-:W-:-:S03]  /*4dd30*/  PRMT R11, R24, 0x7632, R11 ;  /* 0x00007632180b7816 */ /* 0x004fc6000000000b */
[----:B------:R0:W-:Y:S04]  /*4dd40*/  @P3 STG.E.U16 [R4.64], R24 ;  /* 0x0000001804003986 */ /* 0x0001e8000c101506 */
[----:B0-----:R-:W2:Y:S01]  /*4dd50*/  LDL.LU R24, [R1+0x170] ;  /* 0x0001700001187983 */ /* 0x001ea20000300800 */
[----:B------:R-:W-:Y:S02]  /*4dd60*/  ISETP.LT.AND P5, PT, R29, c[0x0][0x178], !P5 ;  /* 0x00005e001d007a0c */ /* 0x000fe40006fa1270 */
[----:B------:R-:W-:Y:S02]  /*4dd70*/  ISETP.LT.AND P6, PT, R23, c[0x0][0x178], !P0 ;  /* 0x00005e0017007a0c */ /* 0x000fe400047c1270 */
[----:B------:R-:W-:Y:S02]  /*4dd80*/  IADD3 R10, R9, c[0x0][0x198], RZ ;  /* 0x00006600090a7a10 */ /* 0x000fe40007ffe0ff */
[----:B------:R-:W-:Y:S01]  /*4dd90*/  ISETP.LT.AND P1, PT, R27, c[0x0][0x178], !P0 ;  /* 0x00005e001b007a0c */ /* 0x000fe20004721270 */
[----:B------:R-:W-:Y:S01]  /*4dda0*/  IMAD.WIDE R4, R9, 0x2, R20 ;  /* 0x0000000209047825 */ /* 0x000fe200078e0214 */
[----:B------:R-:W-:-:S02]  /*4ddb0*/  ISETP.LT.AND P3, PT, R22, c[0x0][0x178], !P0 ;  /* 0x00005e0016007a0c */ /* 0x000fc40004761270 */
[----:B------:R-:W-:Y:S01]  /*4ddc0*/  ISETP.LT.AND P0, PT, R29, c[0x0][0x178], !P0 ;  /* 0x00005e001d007a0c */ /* 0x000fe20004701270 */
[----:B------:R-:W-:Y:S02]  /*4ddd0*/  IMAD.WIDE R6, R10, 0x2, R2 ;  /* 0x000000020a067825 */ /* 0x000fe400078e0202 */
[----:B---3--:R0:W-:Y:S01]  /*4dde0*/  @P5 STG.E.U16 [R4.64], R17 ;  /* 0x0000001104005986 */ /* 0x0081e2000c101506 */
[----:B------:R-:W-:-:S03]  /*4ddf0*/  PRMT R16, R17, 0x7632, R16 ;  /* 0x0000763211107816 */ /* 0x000fc60000000010 */
[----:B------:R1:W-:Y:S01]  /*4de00*/  @P6 STG.E.U16 [R6.64], R8 ;  /* 0x0000000806006986 */ /* 0x0003e2000c101506 */
[----:B------:R-:W-:Y:S01]  /*4de10*/  ISETP.LT.AND P6, PT, R23, c[0x0][0x178], !P4 ;  /* 0x00005e0017007a0c */ /* 0x000fe200067c1270 */
[----:B0-----:R-:W-:-:S04]  /*4de20*/  IMAD.WIDE R4, R10, 0x2, R12 ;  /* 0x000000020a047825 */ /* 0x001fc800078e020c */
[C---:B-1----:R-:W-:Y:S01]  /*4de30*/  IMAD.WIDE R6, R10.reuse, 0x2, R14 ;  /* 0x000000020a067825 */ /* 0x042fe200078e020e */
[----:B------:R0:W-:Y:S03]  /*4de40*/  @P1 STG.E.U16 [R4.64], R0 ;  /* 0x0000000004001986 */ /* 0x0001e6000c101506 */
[C---:B------:R-:W-:Y:S01]  /*4de50*/  IMAD.WIDE R8, R10.reuse, 0x2, R20 ;  /* 0x000000020a087825 */ /* 0x040fe200078e0214 */
[----:B------:R-:W-:Y:S01]  /*4de60*/  IADD3 R10, R10, c[0x0][0x198], RZ ;  /* 0x000066000a0a7a10 */ /* 0x000fe20007ffe0ff */
[----:B------:R1:W-:Y:S01]  /*4de70*/  @P3 STG.E.U16 [R6.64], R11 ;  /* 0x0000000b06003986 */ /* 0x0003e2000c101506 */
[----:B------:R-:W-:-:S03]  /*4de80*/  ISETP.LT.AND P1, PT, R22, c[0x0][0x178], !P4 ;  /* 0x00005e0016007a0c */ /* 0x000fc60006721270 */
[----:B------:R3:W-:Y:S01]  /*4de90*/  @P0 STG.E.U16 [R8.64], R16 ;  /* 0x0000001008000986 */ /* 0x0007e2000c101506 */
[----:B------:R-:W-:Y:S02]  /*4dea0*/  ISETP.LT.AND P0, PT, R27, c[0x0][0x178], !P4 ;  /* 0x00005e001b007a0c */ /* 0x000fe40006701270 */
[----:B------:R-:W-:Y:S01]  /*4deb0*/  ISETP.LT.AND P4, PT, R29, c[0x0][0x178], !P4 ;  /* 0x00005e001d007a0c */ /* 0x000fe20006781270 */
[C---:B0-----:R-:W-:Y:S01]  /*4dec0*/  IMAD.WIDE R4, R10.reuse, 0x2, R2 ;  /* 0x000000020a047825 */ /* 0x041fe200078e0202 */
[----:B------:R-:W-:-:S03]  /*4ded0*/  IADD3 R0, R10, c[0x0][0x198], RZ ;  /* 0x000066000a007a10 */ /* 0x000fc60007ffe0ff */
[----:B-1----:R-:W-:Y:S01]  /*4dee0*/  IMAD.WIDE R6, R10, 0x2, R12 ;  /* 0x000000020a067825 */ /* 0x002fe200078e020c */
[----:B----4-:R0:W-:Y:S01]  /*4def0*/  @P6 STG.E.U16 [R4.64], R28 ;  /* 0x0000001c04006986 */ /* 0x0101e2000c101506 */
[----:B---3--:R-:W-:-:S04]  /*4df00*/  PRMT R16, R28, 0x7632, R16 ;  /* 0x000076321c107816 */ /* 0x008fc80000000010 */
[----:B------:R-:W-:Y:S01]  /*4df10*/  @P0 STG.E.U16 [R6.64], R19 ;  /* 0x0000001306000986 */ /* 0x000fe2000c101506 */
[----:B0-----:R-:W-:-:S03]  /*4df20*/  IMAD.WIDE R4, R10, 0x2, R14 ;  /* 0x000000020a047825 */ /* 0x001fc600078e020e */
[----:B------:R-:W3:Y:S01]  /*4df30*/  LDL.LU R28, [R1+0x420] ;  /* 0x00042000011c7983 */ /* 0x000ee20000300800 */
[----:B------:R-:W-:-:S03]  /*4df40*/  IMAD.WIDE R10, R10, 0x2, R20 ;  /* 0x000000020a0a7825 */ /* 0x000fc600078e0214 */
[----:B------:R-:W-:Y:S04]  /*4df50*/  @P1 STG.E.U16 [R4.64], R18 ;  /* 0x0000001204001986 */ /* 0x000fe8000c101506 */
[----:B--2---:R0:W-:Y:S02]  /*4df60*/  @P4 STG.E.U16 [R10.64], R24 ;  /* 0x000000180a004986 */ /* 0x0041e4000c101506 */
[----:B0-----:R-:W-:Y:S02]  /*4df70*/  PRMT R10, R19, 0x7632, R10 ;  /* 0x00007632130a7816 */ /* 0x001fe4000000000a */
[----:B------:R-:W2:Y:S01]  /*4df80*/  LDL.LU R19, [R1+0x190] ;  /* 0x0001900001137983 */ /* 0x000ea20000300800 */
[----:B------:R-:W-:Y:S02]  /*4df90*/  ISETP.LT.AND P3, PT, R23, c[0x0][0x178], !P2 ;  /* 0x00005e0017007a0c */ /* 0x000fe40005761270 */
[----:B------:R-:W-:Y:S01]  /*4dfa0*/  IADD3 R17, R26, 0x42, RZ ;  /* 0x000000421a117810 */ /* 0x000fe20007ffe0ff */
[----:B------:R-:W-:Y:S01]  /*4dfb0*/  IMAD.WIDE R8, R0, 0x2, R2 ;  /* 0x0000000200087825 */ /* 0x000fe200078e0202 */
[----:B------:R-:W-:-:S02]  /*4dfc0*/  ISETP.LT.AND P1, PT, R27, c[0x0][0x178], !P2 ;  /* 0x00005e001b007a0c */ /* 0x000fc40005721270 */
[----:B------:R-:W-:Y:S02]  /*4dfd0*/  ISETP.GE.AND P5, PT, R17, c[0x0][0x17c], PT ;  /* 0x00005f0011007a0c */ /* 0x000fe40003fa6270 */
[----:B------:R-:W-:Y:S02]  /*4dfe0*/  ISETP.LT.AND P4, PT, R22, c[0x0][0x178], !P2 ;  /* 0x00005e0016007a0c */ /* 0x000fe40005781270 */
[----:B------:R-:W-:-:S03]  /*4dff0*/  ISETP.LT.AND P2, PT, R29, c[0x0][0x178], !P2 ;  /* 0x00005e001d007a0c */ /* 0x000fc60005741270 */
[----:B------:R-:W-:Y:S01]  /*4e000*/  @P3 STG.E.U16 [R8.64], R16 ;  /* 0x0000001008003986 */ /* 0x000fe2000c101506 */
[----:B------:R-:W-:Y:S01]  /*4e010*/  ISETP.LT.AND P3, PT, R23, c[0x0][0x178], !P5 ;  /* 0x00005e0017007a0c */ /* 0x000fe20006f61270 */
[----:B------:R-:W-:Y:S01]  /*4e020*/  IMAD.WIDE R4, R0, 0x2, R12 ;  /* 0x0000000200047825 */ /* 0x000fe200078e020c */
[----:B------:R-:W-:Y:S01]  /*4e030*/  IADD3 R17, R26, 0x43, RZ ;  /* 0x000000431a117810 */ /* 0x000fe20007ffe0ff */
[----:B--2---:R0:W-:Y:S04]  /*4e040*/  STL [R1+0x1a5c], R19 ;  /* 0x001a5c1301007387 */ /* 0x0041e80000100800 */
[----:B0-----:R-:W2:Y:S01]  /*4e050*/  LDL R19, [R1+0x1e0] ;  /* 0x0001e00001137983 */ /* 0x001ea20000100800 */
[----:B------:R-:W-:-:S04]  /*4e060*/  IMAD.WIDE R6, R0, 0x2, R14 ;  /* 0x0000000200067825 */ /* 0x000fc800078e020e */
[C---:B------:R-:W-:Y:S01]  /*4e070*/  IMAD.WIDE R8, R0.reuse, 0x2, R20 ;  /* 0x0000000200087825 */ /* 0x040fe200078e0214 */
[----:B------:R-:W-:Y:S01]  /*4e080*/  IADD3 R0, R0, c[0x0][0x198], RZ ;  /* 0x0000660000007a10 */ /* 0x000fe20007ffe0ff */
[----:B------:R0:W-:Y:S01]  /*4e090*/  @P1 STG.E.U16 [R4.64], R10 ;  /* 0x0000000a04001986 */ /* 0x0001e2000c101506 */
[----:B------:R-:W-:Y:S02]  /*4e0a0*/  PRMT R11, R18, 0x7632, R11 ;  /* 0x00007632120b7816 */ /* 0x000fe4000000000b */
[----:B------:R-:W-:Y:S02]  /*4e0b0*/  ISETP.GE.AND P6, PT, R17, c[0x0][0x17c], PT ;  /* 0x00005f0011007a0c */ /* 0x000fe40003fc6270 */
[----:B------:R-:W-:Y:S02]  /*4e0c0*/  PRMT R16, R24, 0x7632, R16 ;  /* 0x0000763218107816 */ /* 0x000fe40000000010 */
[----:B------:R-:W-:Y:S02]  /*4e0d0*/  IADD3 R17, R26, 0x44, RZ ;  /* 0x000000441a117810 */ /* 0x000fe40007ffe0ff */
[----:B------:R-:W-:Y:S01]  /*4e0e0*/  ISETP.LT.AND P1, PT, R27, c[0x0][0x178], !P5 ;  /* 0x00005e001b007a0c */ /* 0x000fe20006f21270 */
[----:B0-----:R-:W-:Y:S01]  /*4e0f0*/  IMAD.WIDE R4, R0, 0x2, R2 ;  /* 0x0000000200047825 */ /* 0x001fe200078e0202 */
[----:B------:R-:W-:Y:S01]  /*4e100*/  IADD3 R18, R26, 0x45, RZ ;  /* 0x000000451a127810 */ /* 0x000fe20007ffe0ff */
[----:B------:R0:W-:Y:S01]  /*4e110*/  @P4 STG.E.U16 [R6.64], R11 ;  /* 0x0000000b06004986 */ /* 0x0001e2000c101506 */
[----:B------:R-:W-:-:S02]  /*4e120*/  ISETP.GE.AND P0, PT, R17, c[0x0][0x17c], PT ;  /* 0x00005f0011007a0c */ /* 0x000fc40003f06270 */
[----:B---3--:R-:W-:Y:S01]  /*4e130*/  PRMT R17, R28, 0x7632, R17 ;  /* 0x000076321c117816 */ /* 0x008fe20000000011 */
[----:B------:R-:W-:Y:S04]  /*4e140*/  @P2 STG.E.U16 [R8.64], R16 ;  /* 0x0000001008002986 */ /* 0x000fe8000c101506 */
[----:B------:R1:W-:Y:S01]  /*4e150*/  @P3 STG.E.U16 [R4.64], R28 ;  /* 0x0000001c04003986 */ /* 0x0003e2000c101506 */
[----:B------:R-:W-:Y:S01]  /*4e160*/  ISETP.GE.AND P3, PT, R18, c[0x0][0x17c], PT ;  /* 0x00005f0012007a0c */ /* 0x000fe20003f66270 */
[----:B0-----:R-:W-:Y:S02]  /*4e170*/  IMAD.WIDE R6, R0, 0x2, R12 ;  /* 0x0000000200067825 */ /* 0x001fe400078e020c */
[----:B-1----:R-:W3:Y:S04]  /*4e180*/  LDL.LU R28, [R1+0x430] ;  /* 0x00043000011c7983 */ /* 0x002ee80000300800 */
[----:B------:R-:W4:Y:S04]  /*4e190*/  LDL.LU R24, [R1+0x1f0] ;  /* 0x0001f00001187983 */ /* 0x000f280000300800 */
[----:B------:R-:W3:Y:S04]  /*4e1a0*/  LDL.LU R18, [R1+0x1c0] ;  /* 0x0001c00001127983 */ /* 0x000ee80000300800 */
[----:B--2---:R0:W-:Y:S04]  /*4e1b0*/  @P1 STG.E.U16 [R6.64], R19 ;  /* 0x0000001306001986 */ /* 0x0041e8000c101506 */
[----:B0-----:R-:W2:Y:S04]  /*4e1c0*/  LDL.LU R19, [R1+0x1a5c] ;  /* 0x001a5c0001137983 */ /* 0x001ea80000300800 */
[----:B------:R-:W4:Y:S01]  /*4e1d0*/  LDL.LU R7, [R1+0x1e0] ;  /* 0x0001e00001077983 */ /* 0x000f220000300800 */
[----:B------:R-:W-:Y:S01]  /*4e1e0*/  ISETP.LT.AND P2, PT, R22, c[0x0][0x178], !P5 ;  /* 0x00005e0016007a0c */ /* 0x000fe20006f41270 */
[----:B------:R-:W-:Y:S01]  /*4e1f0*/  IMAD.WIDE R4, R0, 0x2, R14 ;  /* 0x0000000200047825 */ /* 0x000fe200078e020e */
[----:B------:R-:W-:-:S02]  /*4e200*/  ISETP.LT.AND P5, PT, R29, c[0x0][0x178], !P5 ;  /* 0x00005e001d007a0c */ /* 0x000fc40006fa1270 */
[----:B------:R-:W-:Y:S02]  /*4e210*/  ISETP.LT.AND P4, PT, R23, c[0x0][0x178], !P6 ;  /* 0x00005e0017007a0c */ /* 0x000fe40007781270 */
[C---:B------:R-:W-:Y:S01]  /*4e220*/  IADD3 R16, R0.reuse, c[0x0][0x198], RZ ;  /* 0x0000660000107a10 */ /* 0x040fe20007ffe0ff */
[----:B------:R-:W-:-:S04]  /*4e230*/  IMAD.WIDE R8, R0, 0x2, R20 ;  /* 0x0000000200087825 */ /* 0x000fc800078e0214 */
[C---:B------:R-:W-:Y:S02]  /*4e240*/  IMAD.WIDE R10, R16.reuse, 0x2, R2 ;  /* 0x00000002100a7825 */ /* 0x040fe400078e0202 */
[----:B---3--:R0:W-:Y:S01]  /*4e250*/  @P2 STG.E.U16 [R4.64], R18 ;  /* 0x0000001204002986 */ /* 0x0081e2000c101506 */
[----:B------:R-:W-:Y:S01]  /*4e260*/  ISETP.LT.AND P2, PT, R27, c[0x0][0x178], !P6 ;  /* 0x00005e001b007a0c */ /* 0x000fe20007741270 */
[----:B0-----:R-:W-:Y:S02]  /*4e270*/  IMAD.WIDE R4, R16, 0x2, R12 ;  /* 0x0000000210047825 */ /* 0x001fe400078e020c */
[----:B--2---:R0:W-:Y:S04]  /*4e280*/  @P5 STG.E.U16 [R8.64], R19 ;  /* 0x0000001308005986 */ /* 0x0041e8000c101506 */
[----:B------:R1:W-:Y:S01]  /*4e290*/  @P4 STG.E.U16 [R10.64], R17 ;  /* 0x000000110a004986 */ /* 0x0003e2000c101506 */
[----:B------:R-:W-:-:S02]  /*4e2a0*/  ISETP.LT.AND P4, PT, R22, c[0x0][0x178], !P6 ;  /* 0x00005e0016007a0c */ /* 0x000fc40007781270 */
[----:B----4-:R-:W-:Y:S02]  /*4e2b0*/  PRMT R0, R7, 0x7632, R0 ;  /* 0x0000763207007816 */ /* 0x010fe40000000000 */
[----:B------:R-:W-:Y:S02]  /*4e2c0*/  ISETP.LT.AND P6, PT, R29, c[0x0][0x178], !P6 ;  /* 0x00005e001d007a0c */ /* 0x000fe400077c1270 */
[----:B------:R-:W-:Y:S01]  /*4e2d0*/  ISETP.LT.AND P5, PT, R23, c[0x0][0x178], !P0 ;  /* 0x00005e0017007a0c */ /* 0x000fe200047a1270 */
[----:B------:R2:W-:Y:S01]  /*4e2e0*/  @P2 STG.E.U16 [R4.64], R0 ;  /* 0x0000000004002986 */ /* 0x0005e2000c101506 */
[----:B------:R-:W-:Y:S01]  /*4e2f0*/  IMAD.WIDE R6, R16, 0x2, R14 ;  /* 0x0000000210067825 */ /* 0x000fe200078e020e */
[----:B------:R-:W-:-:S03]  /*4e300*/  ISETP.LT.AND P2, PT, R27, c[0x0][0x178], !P0 ;  /* 0x00005e001b007a0c */ /* 0x000fc60004741270 */
[C---:B0-----:R-:W-:Y:S01]  /*4e310*/  IMAD.WIDE R8, R16.reuse, 0x2, R20 ;  /* 0x0000000210087825 */ /* 0x041fe200078e0214 */
[----:B------:R-:W-:Y:S02]  /*4e320*/  IADD3 R16, R16, c[0x0][0x198], RZ ;  /* 0x0000660010107a10 */ /* 0x000fe40007ffe0ff */
[----:B-1----:R-:W-:Y:S02]  /*4e330*/  PRMT R10, R18, 0x7632, R10 ;  /* 0x00007632120a7816 */ /* 0x002fe4000000000a */
[----:B------:R-:W-:Y:S02]  /*4e340*/  PRMT R11, R19, 0x7632, R11 ;  /* 0x00007632130b7816 */ /* 0x000fe4000000000b */
[----:B------:R-:W-:Y:S01]  /*4e350*/  IADD3 R17, R26, 0x46, RZ ;  /* 0x000000461a117810 */ /* 0x000fe20007ffe0ff */
[----:B--2---:R-:W-:Y:S01]  /*4e360*/  IMAD.WIDE R4, R16, 0x2, R2 ;  /* 0x0000000210047825 */ /* 0x004fe200078e0202 */
[----:B------:R0:W-:Y:S01]  /*4e370*/  @P4 STG.E.U16 [R6.64], R10 ;  /* 0x0000000a06004986 */ /* 0x0001e2000c101506 */
[----:B------:R-:W-:-:S02]  /*4e380*/  IADD3 R18, R26, 0x47, RZ ;  /* 0x000000471a127810 */ /* 0x000fc40007ffe0ff */
[----:B------:R-:W-:Y:S01]  /*4e390*/  ISETP.GE.AND P1, PT, R17, c[0x0][0x17c], PT ;  /* 0x00005f0011007a0c */ /* 0x000fe20003f26270 */
[----:B------:R-:W-:Y:S01]  /*4e3a0*/  @P6 STG.E.U16 [R8.64], R11 ;  /* 0x0000000b08006986 */ /* 0x000fe2000c101506 */
[----:B------:R-:W-:-:S03]  /*4e3b0*/  PRMT R17, R28, 0x7632, R17 ;  /* 0x000076321c117816 */ /* 0x000fc60000000011 */
[----:B------:R1:W-:Y:S01]  /*4e3c0*/  @P5 STG.E.U16 [R4.64], R28 ;  /* 0x0000001c04005986 */ /* 0x0003e2000c101506 */
[----:B0-----:R-:W-:Y:S01]  /*4e3d0*/  IMAD.WIDE R6, R16, 0x2, R12 ;  /* 0x0000000210067825 */ /* 0x001fe200078e020c */
[----:B------:R-:W-:-:S04]  /*4e3e0*/  ISETP.GE.AND P5, PT, R18, c[0x0][0x17c], PT ;  /* 0x00005f0012007a0c */ /* 0x000fc80003fa6270 */
[----:B------:R0:W-:Y:S04]  /*4e3f0*/  @P2 STG.E.U16 [R6.64], R24 ;  /* 0x0000001806002986 */ /* 0x0001e8000c101506 */
[----:B-1----:R-:W2:Y:S04]  /*4e400*/  LDL.LU R28, [R1+0x440] ;  /* 0x00044000011c7983 */ /* 0x002ea80000300800 */
[----:B------:R-:W3:Y:S04]  /*4e410*/  LDL.LU R18, [R1+0x160] ;  /* 0x0001600001127983 */ /* 0x000ee80000300800 */
[----:B0-----:R-:W4:Y:S01]  /*4e420*/  LDL.LU R7, [R1+0x1d0] ;  /* 0x0001d00001077983 */ /* 0x001f220000300800 */
[----:B------:R-:W-:-:S02]  /*4e430*/  ISETP.LT.AND P4, PT, R22, c[0x0][0x178], !P0 ;  /* 0x00005e0016007a0c */ /* 0x000fc40004781270 */
[----:B------:R-:W-:Y:S02]  /*4e440*/  ISETP.LT.AND P0, PT, R29, c[0x0][0x178], !P0 ;  /* 0x00005e001d007a0c */ /* 0x000fe40004701270 */
[----:B------:R-:W-:Y:S02]  /*4e450*/  ISETP.LT.AND P6, PT, R23, c[0x0][0x178], !P3 ;  /* 0x00005e0017007a0c */ /* 0x000fe40005fc1270 */
[C---:B------:R-:W-:Y:S01]  /*4e460*/  IADD3 R0, R16.reuse, c[0x0][0x198], RZ ;  /* 0x0000660010007a10 */ /* 0x040fe20007ffe0ff */
[C---:B------:R-:W-:Y:S01]  /*4e470*/  IMAD.WIDE R4, R16.reuse, 0x2, R14 ;  /* 0x0000000210047825 */ /* 0x040fe200078e020e */
[----:B------:R-:W2:Y:S03]  /*4e480*/  LDL.LU R19, [R1+0x210] ;  /* 0x0002100001137983 */ /* 0x000ea60000300800 */
[----:B------:R-:W-:-:S04]  /*4e490*/  IMAD.WIDE R8, R16, 0x2, R20 ;  /* 0x0000000210087825 */ /* 0x000fc800078e0214 */
[----:B------:R-:W-:Y:S01]  /*4e4a0*/  IMAD.WIDE R10, R0, 0x2, R2 ;  /* 0x00000002000a7825 */ /* 0x000fe200078e0202 */
[----:B------:R-:W-:Y:S01]  /*4e4b0*/  ISETP.LT.AND P2, PT, R27, c[0x0][0x178], !P3 ;  /* 0x00005e001b007a0c */ /* 0x000fe20005f41270 */
[----:B----4-:R-:W-:Y:S04]  /*4e4c0*/  @P4 STG.E.U16 [R4.64], R7 ;  /* 0x0000000704004986 */ /* 0x010fe8000c101506 */
[----:B---3--:R-:W-:Y:S04]  /*4e4d0*/  @P0 STG.E.U16 [R8.64], R18 ;  /* 0x0000001208000986 */ /* 0x008fe8000c101506 */
[----:B------:R0:W-:Y:S02]  /*4e4e0*/  @P6 STG.E.U16 [R10.64], R17 ;  /* 0x000000110a006986 */ /* 0x0001e4000c101506 */
[----:B0-----:R-:W-:-:S02]  /*4e4f0*/  PRMT R17, R18, 0x7632, R17 ;  /* 0x0000763212117816 */ /* 0x001fc40000000011 */
[----:B------:R-:W-:Y:S02]  /*4e500*/  IADD3 R18, R26, 0x48, RZ ;  /* 0x000000481a127810 */ /* 0x000fe40007ffe0ff */
[----:B------:R-:W-:Y:S02]  /*4e510*/  PRMT R11, R24, 0x7632, R11 ;  /* 0x00007632180b7816 */ /* 0x000fe4000000000b */
[----:B------:R-:W3:Y:S01]  /*4e520*/  LDL.LU R24, [R1+0x200] ;  /* 0x0002000001187983 */ /* 0x000ee20000300800 */
[----:B------:R-:W-:-:S03]  /*4e530*/  ISETP.GE.AND P0, PT, R18, c[0x0][0x17c], PT ;  /* 0x00005f0012007a0c */ /* 0x000fc60003f06270 */
[----:B------:R-:W4:Y:S01]  /*4e540*/  LDL.LU R18, [R1+0x450] ;  /* 0x0004500001127983 */ /* 0x000f220000300800 */
[----:B------:R-:W-:Y:S02]  /*4e550*/  ISETP.LT.AND P6, PT, R22, c[0x0][0x178], !P3 ;  /* 0x00005e0016007a0c */ /* 0x000fe40005fc1270 */
[----:B------:R-:W-:Y:S01]  /*4e560*/  ISETP.LT.AND P3, PT, R29, c[0x0][0x178], !P3 ;  /* 0x00005e001d007a0c */ /* 0x000fe20005f61270 */
[C---:B------:R-:W-:Y:S01]  /*4e570*/  IMAD.WIDE R4, R0.reuse, 0x2, R12 ;  /* 0x0000000200047825 */ /* 0x040fe200078e020c */
[----:B------:R-:W-:Y:S02]  /*4e580*/  PRMT R16, R7, 0x7632, R16 ;  /* 0x0000763207107816 */ /* 0x000fe40000000010 */
[----:B------:R-:W-:Y:S01]  /*4e590*/  ISETP.LT.AND P4, PT, R23, c[0x0][0x178], !P1 ;  /* 0x00005e0017007a0c */ /* 0x000fe20004f81270 */
[C---:B------:R-:W-:Y:S01]  /*4e5a0*/  IMAD.WIDE R6, R0.reuse, 0x2, R14 ;  /* 0x0000000200067825 */ /* 0x040fe200078e020e */
[----:B------:R-:W-:-:S03]  /*4e5b0*/  IADD3 R10, R0, c[0x0][0x198], RZ ;  /* 0x00006600000a7a10 */ /* 0x000fc60007ffe0ff */
[----:B------:R-:W-:Y:S01]  /*4e5c0*/  IMAD.WIDE R8, R0, 0x2, R20 ;  /* 0x0000000200087825 */ /* 0x000fe200078e0214 */
[----:B------:R0:W-:Y:S01]  /*4e5d0*/  @P2 STG.E.U16 [R4.64], R11 ;  /* 0x0000000b04002986 */ /* 0x0001e2000c101506 */
[----:B------:R-:W-:-:S03]  /*4e5e0*/  ISETP.LT.AND P2, PT, R27, c[0x0][0x178], !P1 ;  /* 0x00005e001b007a0c */ /* 0x000fc60004f41270 */
[----:B------:R1:W-:Y:S01]  /*4e5f0*/  @P6 STG.E.U16 [R6.64], R16 ;  /* 0x0000001006006986 */ /* 0x0003e2000c101506 */
[----:B------:R-:W-:-:S03]  /*4e600*/  ISETP.LT.AND P6, PT, R23, c[0x0][0x178], !P5 ;  /* 0x00005e0017007a0c */ /* 0x000fc60006fc1270 */
[----:B------:R1:W-:Y:S01]  /*4e610*/  @P3 STG.E.U16 [R8.64], R17 ;  /* 0x0000001108003986 */ /* 0x0003e2000c101506 */
[----:B------:R-:W-:Y:S02]  /*4e620*/  ISETP.LT.AND P3, PT, R22, c[0x0][0x178], !P1 ;  /* 0x00005e0016007a0c */ /* 0x000fe40004f61270 */
[----:B------:R-:W-:Y:S01]  /*4e630*/  ISETP.LT.AND P1, PT, R29, c[0x0][0x178], !P1 ;  /* 0x00005e001d007a0c */ /* 0x000fe20004f21270 */
[C---:B0-----:R-:W-:Y:S01]  /*4e640*/  IMAD.WIDE R4, R10.reuse, 0x2, R2 ;  /* 0x000000020a047825 */ /* 0x041fe200078e0202 */
[----:B------:R-:W-:-:S04]  /*4e650*/  IADD3 R0, R10, c[0x0][0x198], RZ ;  /* 0x000066000a007a10 */ /* 0x000fc80007ffe0ff */
[----:B--2---:R0:W-:Y:S01]  /*4e660*/  @P4 STG.E.U16 [R4.64], R28 ;  /* 0x0000001c04004986 */ /* 0x0041e2000c101506 */
[----:B-1----:R-:W-:Y:S01]  /*4e670*/  IMAD.WIDE R6, R10, 0x2, R14 ;  /* 0x000000020a067825 */ /* 0x002fe200078e020e */
[----:B------:R-:W-:-:S03]  /*4e680*/  PRMT R16, R28, 0x7632, R16 ;  /* 0x000076321c107816 */ /* 0x000fc60000000010 */
[----:B------:R-:W-:-:S04]  /*4e690*/  IMAD.WIDE R8, R10, 0x2, R20 ;  /* 0x000000020a087825 */ /* 0x000fc800078e0214 */
[----:B0-----:R-:W-:Y:S01]  /*4e6a0*/  IMAD.WIDE R4, R10, 0x2, R12 ;  /* 0x000000020a047825 */ /* 0x001fe200078e020c */
[----:B------:R-:W2:Y:S03]  /*4e6b0*/  LDL.LU R28, [R1+0x1b4] ;  /* 0x0001b400011c7983 */ /* 0x000ea60000300800 */
[----:B------:R-:W-:Y:S01]  /*4e6c0*/  IMAD.WIDE R10, R0, 0x2, R2 ;  /* 0x00000002000a7825 */ /* 0x000fe200078e0202 */
[----:B----4-:R-:W-:Y:S04]  /*4e6d0*/  @P2 STG.E.U16 [R4.64], R18 ;  /* 0x0000001204002986 */ /* 0x010fe8000c101506 */
[----:B------:R-:W-:Y:S04]  /*4e6e0*/  @P3 STG.E.U16 [R6.64], R19 ;  /* 0x0000001306003986 */ /* 0x000fe8000c101506 */
[----:B---3--:R-:W-:Y:S04]  /*4e6f0*/  @P1 STG.E.U16 [R8.64], R24 ;  /* 0x0000001808001986 */ /* 0x008fe8000c101506 */
[----:B------:R0:W-:Y:S02]  /*4e700*/  @P6 STG.E.U16 [R10.64], R16 ;  /* 0x000000100a006986 */ /* 0x0001e4000c101506 */
[----:B0-----:R-:W-:-:S02]  /*4e710*/  PRMT R16, R19, 0x7632, R16 ;  /* 0x0000763213107816 */ /* 0x001fc40000000010 */
[----:B------:R-:W3:Y:S01]  /*4e720*/  LDL.LU R19, [R1+0x174] ;  /* 0x0001740001137983 */ /* 0x000ee20000300800 */
        /* <DEDUP_REMOVED lines=8> */
[----:B---3--:R0:W-:Y:S04]  /*4e7b0*/  STL [R1+0x1a58], R19 ;  /* 0x001a581301007387 */ /* 0x0081e80000100800 */
[----:B0-----:R-:W3:Y:S01]  /*4e7c0*/  LDL R19, [R1+0x1a4] ;  /* 0x0001a40001137983 */ /* 0x001ee20000100800 */
        /* <DEDUP_REMOVED lines=12> */
[----:B--2---:R0:W-:Y:S01]  /*4e890*/  @P5 STG.E.U16 [R4.64], R28 ;  /* 0x0000001c04005986 */ /* 0x0041e2000c101506 */
[----:B-1----:R-:W-:Y:S01]  /*4e8a0*/  PRMT R16, R28, 0x7632, R16 ;  /* 0x000076321c107816 */ /* 0x002fe20000000010 */
[----:B0-----:R-:W-:-:S02]  /*4e8b0*/  IMAD.WIDE R4, R10, 0x2, R12 ;  /* 0x000000020a047825 */ /* 0x001fc400078e020c */
[----:B------:R-:W2:Y:S04]  /*4e8c0*/  LDL.LU R28, [R1+0x424] ;  /* 0x00042400011c7983 */ /* 0x000ea80000300800 */
[----:B------:R-:W2:Y:S04]  /*4e8d0*/  LDL.LU R24, [R1+0x1e4] ;  /* 0x0001e40001187983 */ /* 0x000ea80000300800 */
[----:B---3--:R0:W-:Y:S04]  /*4e8e0*/  @P2 STG.E.U16 [R4.64], R19 ;  /* 0x0000001304002986 */ /* 0x0081e8000c101506 */
[----:B0-----:R-:W3:Y:S04]  /*4e8f0*/  LDL.LU R19, [R1+0x1a58] ;  /* 0x001a580001137983 */ /* 0x001ee80000300800 */
[----:B------:R-:W2:Y:S01]  /*4e900*/  LDL.LU R5, [R1+0x1a4] ;  /* 0x0001a40001057983 */ /* 0x000ea20000300800 */
        /* <DEDUP_REMOVED lines=13> */
[----:B---3--:R-:W-:Y:S04]  /*4e9e0*/  @P0 STG.E.U16 [R8.64], R19 ;  /* 0x0000001308000986 */ /* 0x008fe8000c101506 */
[----:B------:R2:W-:Y:S01]  /*4e9f0*/  @P6 STG.E.U16 [R10.64], R16 ;  /* 0x000000100a006986 */ /* 0x0005e2000c101506 */
[----:B------:R-:W-:Y:S02]  /*4ea00*/  ISETP.LT.AND P6, PT, R29, c[0x0][0x178], !P4 ;  /* 0x00005e001d007a0c */ /* 0x000fe400067c1270 */
[----:B------:R-:W-:Y:S02]  /*4ea10*/  ISETP.LT.AND P4, PT, R23, c[0x0][0x178], !P1 ;  /* 0x00005e0017007a0c */ /* 0x000fe40004f81270 */
[----:B--2---:R-:W-:Y:S01]  /*4ea20*/  PRMT R11, R5, 0x7632, R11 ;  /* 0x00007632050b7816 */ /* 0x004fe2000000000b */
        /* <DEDUP_REMOVED lines=29> */
[----:B------:R-:W-:Y:S02]  /*4ec00*/  ISETP.LT.AND P2, PT, R27, c[0x0][0x178], !P5 ;  /* 0x00005e001b007a0c */ /* 0x000fe40006f41270 */
        /* <DEDUP_REMOVED lines=13> */
[C---:B------:R-:W-:Y:S01]  /*4ece0*/  IMAD.WIDE R4, R0.reuse, 0x2, R12 ;  /* 0x0000000200047825 */ /* 0x040fe200078e020c */
[----:B------:R-:W-:-:S03]  /*4ecf0*/  IADD3 R10, R0, c[0x0][0x198], RZ ;  /* 0x00006600000a7a10 */ /* 0x000fc60007ffe0ff */
[C---:B------:R-:W-:Y:S01]  /*4ed00*/  IMAD.WIDE R6, R0.reuse, 0x2, R14 ;  /* 0x0000000200067825 */ /* 0x040fe200078e020e */
[----:B------:R0:W-:Y:S03]  /*4ed10*/  @P2 STG.E.U16 [R4.64], R11 ;  /* 0x0000000b04002986 */ /* 0x0001e6000c101506 */
[----:B------:R-:W-:Y:S01]  /*4ed20*/  IMAD.WIDE R8, R0, 0x2, R20 ;  /* 0x0000000200087825 */ /* 0x000fe200078e0214 */
[----:B------:R3:W-:Y:S04]  /*4ed30*/  @P3 STG.E.U16 [R6.64], R16 ;  /* 0x0000001006003986 */ /* 0x0007e8000c101506 */
[----:B------:R-:W-:Y:S01]  /*4ed40*/  @P6 STG.E.U16 [R8.64], R17 ;  /* 0x0000001108006986 */ /* 0x000fe2000c101506 */
[----:B0-----:R-:W-:Y:S01]  /*4ed50*/  IMAD.WIDE R4, R10, 0x2, R2 ;  /* 0x000000020a047825 */ /* 0x001fe200078e0202 */
[----:B---3--:R-:W-:-:S04]  /*4ed60*/  PRMT R16, R28, 0x7632, R16 ;  /* 0x000076321c107816 */ /* 0x008fc80000000010 */
[----:B------:R0:W-:Y:S04]  /*4ed70*/  @P5 STG.E.U16 [R4.64], R28 ;  /* 0x0000001c04005986 */ /* 0x0001e8000c101506 */
[----:B0-----:R-:W3:Y:S04]  /*4ed80*/  LDL.LU R28, [R1+0x444] ;  /* 0x00044400011c7983 */ /* 0x001ee80000300800 */
[----:B------:R0:W-:Y:S04]  /*4ed90*/  STL [R1+0x1a54], R25 ;  /* 0x001a541901007387 */ /* 0x0001e80000100800 */
[----:B0-----:R-:W3:Y:S01]  /*4eda0*/  LDL R25, [R1+0x454] ;  /* 0x0004540001197983 */ /* 0x001ee20000100800 */
[----:B------:R-:W-:-:S02]  /*4edb0*/  ISETP.LT.AND P2, PT, R27, c[0x0][0x178], !P0 ;  /* 0x00005e001b007a0c */ /* 0x000fc40004741270 */
[----:B------:R-:W-:Y:S02]  /*4edc0*/  ISETP.LT.AND P3, PT, R22, c[0x0][0x178], !P0 ;  /* 0x00005e0016007a0c */ /* 0x000fe40004761270 */
[----:B------:R-:W-:Y:S01]  /*4edd0*/  ISETP.LT.AND P0, PT, R29, c[0x0][0x178], !P0 ;  /* 0x00005e001d007a0c */ /* 0x000fe20004701270 */
[C---:B------:R-:W-:Y:S01]  /*4ede0*/  IMAD.WIDE R4, R10.reuse, 0x2, R12 ;  /* 0x000000020a047825 */ /* 0x040fe200078e020c */
[----:B------:R-:W-:Y:S02]  /*4edf0*/  ISETP.LT.AND P6, PT, R23, c[0x0][0x178], !P4 ;  /* 0x00005e0017007a0c */ /* 0x000fe400067c1270 */
[C---:B------:R-:W-:Y:S01]  /*4ee00*/  IADD3 R0, R10.reuse, c[0x0][0x198], RZ ;  /* 0x000066000a007a10 */ /* 0x040fe20007ffe0ff */
[----:B------:R-:W-:-:S04]  /*4ee10*/  IMAD.WIDE R6, R10, 0x2, R14 ;  /* 0x000000020a067825 */ /* 0x000fc800078e020e */
[----:B------:R-:W-:-:S04]  /*4ee20*/  IMAD.WIDE R8, R10, 0x2, R20 ;  /* 0x000000020a087825 */ /* 0x000fc800078e0214 */
[----:B------:R-:W-:Y:S01]  /*4ee30*/  IMAD.WIDE R10, R0, 0x2, R2 ;  /* 0x00000002000a7825 */ /* 0x000fe200078e0202 */
[----:B------:R-:W-:-:S04]  /*4ee40*/  IADD3 R17, R26, 0x4f, RZ ;  /* 0x0000004f1a117810 */ /* 0x000fc80007ffe0ff */
[----:B------:R-:W-:Y:S01]  /*4ee50*/  ISETP.GE.AND P5, PT, R17, c[0x0][0x17c], PT ;  /* 0x00005f0011007a0c */ /* 0x000fe20003fa6270 */
[----:B----4-:R0:W-:Y:S01]  /*4ee60*/  @P2 STG.E.U16 [R4.64], R18 ;  /* 0x0000001204002986 */ /* 0x0101e2000c101506 */
[----:B------:R-:W-:-:S03]  /*4ee70*/  ISETP.LT.AND P2, PT, R27, c[0x0][0x178], !P4 ;  /* 0x00005e001b007a0c */ /* 0x000fc60006741270 */
[----:B------:R1:W-:Y:S01]  /*4ee80*/  @P3 STG.E.U16 [R6.64], R19 ;  /* 0x0000001306003986 */ /* 0x0003e2000c101506 */
[----:B------:R-:W-:-:S03]  /*4ee90*/  ISETP.LT.AND P3, PT, R22, c[0x0][0x178], !P4 ;  /* 0x00005e0016007a0c */ /* 0x000fc60006761270 */
[----:B--2---:R-:W-:Y:S04]  /*4eea0*/  @P0 STG.E.U16 [R8.64], R24 ;  /* 0x0000001808000986 */ /* 0x004fe8000c101506 */
[----:B------:R2:W-:Y:S01]  /*4eeb0*/  @P6 STG.E.U16 [R10.64], R16 ;  /* 0x000000100a006986 */ /* 0x0005e2000c101506 */
[----:B------:R-:W-:Y:S01]  /*4eec0*/  ISETP.LT.AND P6, PT, R29, c[0x0][0x178], !P4 ;  /* 0x00005e001d007a0c */ /* 0x000fe200067c1270 */
[----:B0-----:R-:W-:Y:S01]  /*4eed0*/  IMAD.WIDE R4, R0, 0x2, R12 ;  /* 0x0000000200047825 */ /* 0x001fe200078e020c */
[----:B------:R-:W-:Y:S02]  /*4eee0*/  ISETP.LT.AND P4, PT, R23, c[0x0][0x178], !P1 ;  /* 0x00005e0017007a0c */ /* 0x000fe40004f81270 */
[----:B------:R-:W-:Y:S01]  /*4eef0*/  PRMT R17, R24, 0x7632, R17 ;  /* 0x0000763218117816 */ /* 0x000fe20000000011 */
[----:B-1----:R-:W-:Y:S01]  /*4ef00*/  IMAD.WIDE R6, R0, 0x2, R14 ;  /* 0x0000000200067825 */ /* 0x002fe200078e020e */
[----:B--2---:R-:W-:-:S02]  /*4ef10*/  PRMT R11, R18, 0x7632, R11 ;  /* 0x00007632120b7816 */ /* 0x004fc4000000000b */
[C---:B------:R-:W-:Y:S01]  /*4ef20*/  IADD3 R10, R0.reuse, c[0x0][0x198], RZ ;  /* 0x00006600000a7a10 */ /* 0x040fe20007ffe0ff */
[----:B------:R-:W-:Y:S01]  /*4ef30*/  IMAD.WIDE R8, R0, 0x2, R20 ;  /* 0x0000000200087825 */ /* 0x000fe200078e0214 */
[----:B------:R-:W-:Y:S01]  /*4ef40*/  PRMT R16, R19, 0x7632, R16 ;  /* 0x0000763213107816 */ /* 0x000fe20000000010 */
[----:B------:R0:W-:Y:S01]  /*4ef50*/  @P2 STG.E.U16 [R4.64], R11 ;  /* 0x0000000b04002986 */ /* 0x0001e2000c101506 */
[----:B------:R-:W-:Y:S02]  /*4ef60*/  ISETP.LT.AND P2, PT, R27, c[0x0][0x178], !P1 ;  /* 0x00005e001b007a0c */ /* 0x000fe40004f41270 */
[----:B------:R-:W-:Y:S01]  /*4ef70*/  IADD3 R18, R26, 0x50, RZ ;  /* 0x000000501a127810 */ /* 0x000fe20007ffe0ff */
[----:B------:R3:W-:Y:S04]  /*4ef80*/  @P3 STG.E.U16 [R6.64], R16 ;  /* 0x0000001006003986 */ /* 0x0007e8000c101506 */
[----:B------:R-:W-:Y:S01]  /*4ef90*/  @P6 STG.E.U16 [R8.64], R17 ;  /* 0x0000001108006986 */ /* 0x000fe2000c101506 */
[----:B0-----:R-:W-:Y:S01]  /*4efa0*/  IMAD.WIDE R4, R10, 0x2, R2 ;  /* 0x000000020a047825 */ /* 0x001fe200078e0202 */
[----:B------:R-:W-:-:S02]  /*4efb0*/  ISETP.GE.AND P0, PT, R18, c[0x0][0x17c], PT ;  /* 0x00005f0012007a0c */ /* 0x000fc40003f06270 */
[----:B------:R-:W2:Y:S01]  /*4efc0*/  LDL.LU R18, [R1+0x204] ;  /* 0x0002040001127983 */ /* 0x000ea20000300800 */
[----:B---3--:R-:W-:-:S03]  /*4efd0*/  PRMT R16, R28, 0x7632, R16 ;  /* 0x000076321c107816 */ /* 0x008fc60000000010 */
[----:B------:R0:W-:Y:S02]  /*4efe0*/  @P4 STG.E.U16 [R4.64], R28 ;  /* 0x0000001c04004986 */ /* 0x0001e4000c101506 */
[----:B0-----:R-:W-:Y:S02]  /*4eff0*/  IMAD.WIDE R4, R10, 0x2, R12 ;  /* 0x000000020a047825 */ /* 0x001fe400078e020c */
[----:B------:R-:W3:Y:S04]  /*4f000*/  LDL.LU R28, [R1+0x1b8] ;  /* 0x0001b800011c7983 */ /* 0x000ee80000300800 */
[----:B------:R-:W4:Y:S04]  /*4f010*/  LDL.LU R24, [R1+0x1a8] ;  /* 0x0001a80001187983 */ /* 0x000f280000300800 */
[----:B------:R-:W3:Y:S04]  /*4f020*/  LDL.LU R19, [R1+0x178] ;  /* 0x0001780001137983 */ /* 0x000ee80000300800 */
[----:B------:R0:W-:Y:S04]  /*4f030*/  @P2 STG.E.U16 [R4.64], R25 ;  /* 0x0000001904002986 */ /* 0x0001e8000c101506 */
[----:B0-----:R-:W3:Y:S04]  /*4f040*/  LDL.LU R25, [R1+0x1a54] ;  /* 0x001a540001197983 */ /* 0x001ee80000300800 */
[----:B------:R-:W3:Y:S04]  /*4f050*/  LDL.LU R4, [R1+0x454] ;  /* 0x0004540001047983 */ /* 0x000ee80000300800 */
[----:B------:R-:W3:Y:S01]  /*4f060*/  LDL.LU R5, [R1+0x214] ;  /* 0x0002140001057983 */ /* 0x000ee20000300800 */
[----:B------:R-:W-:-:S02]  /*4f070*/  ISETP.LT.AND P3, PT, R22, c[0x0][0x178], !P1 ;  /* 0x00005e0016007a0c */ /* 0x000fc40004f61270 */
[----:B------:R-:W-:Y:S01]  /*4f080*/  ISETP.LT.AND P1, PT, R29, c[0x0][0x178], !P1 ;  /* 0x00005e001d007a0c */ /* 0x000fe20004f21270 */
[----:B------:R-:W-:Y:S01]  /*4f090*/  IMAD.WIDE R6, R10, 0x2, R14 ;  /* 0x000000020a067825 */ /* 0x000fe200078e020e */
[----:B------:R-:W-:-:S03]  /*4f0a0*/  IADD3 R17, R26, 0x51, RZ ;  /* 0x000000511a117810 */ /* 0x000fc60007ffe0ff */
[----:B------:R-:W-:Y:S01]  /*4f0b0*/  IMAD.WIDE R8, R10, 0x2, R20 ;  /* 0x000000020a087825 */ /* 0x000fe200078e0214 */
[----:B------:R-:W-:Y:S02]  /*4f0c0*/  ISETP.GE.AND P4, PT, R17, c[0x0][0x17c], PT ;  /* 0x00005f0011007a0c */ /* 0x000fe40003f86270 */
[----:B--2---:R-:W-:-:S03]  /*4f0d0*/  PRMT R17, R18, 0x7632, R17 ;  /* 0x0000763212117816 */ /* 0x004fc60000000011 */
[----:B---3--:R-:W-:Y:S04]  /*4f0e0*/  @P3 STG.E.U16 [R6.64], R5 ;  /* 0x0000000506003986 */ /* 0x008fe8000c101506 */
[----:B------:R0:W-:Y:S02]  /*4f0f0*/  @P1 STG.E.U16 [R8.64], R18 ;  /* 0x0000001208001986 */ /* 0x0001e4000c101506 */
[----:B0-----:R-:W-:-:S04]  /*4f100*/  IADD3 R18, R26, 0x52, RZ ;  /* 0x000000521a127810 */ /* 0x001fc80007ffe0ff */
[----:B------:R-:W-:Y:S02]  /*4f110*/  ISETP.GE.AND P1, PT, R18, c[0x0][0x17c], PT ;  /* 0x00005f0012007a0c */ /* 0x000fe40003f26270 */
[----:B------:R-:W2:Y:S01]  /*4f120*/  LDL.LU R18, [R1+0x188] ;  /* 0x0001880001127983 */ /* 0x000ea20000300800 */
[----:B------:R-:W-:Y:S02]  /*4f130*/  ISETP.LT.AND P6, PT, R23, c[0x0][0x178], !P5 ;  /* 0x00005e0017007a0c */ /* 0x000fe40006fc1270 */
[----:B------:R-:W-:Y:S02]  /*4f140*/  IADD3 R0, R10, c[0x0][0x198], RZ ;  /* 0x000066000a007a10 */ /* 0x000fe40007ffe0ff */
[----:B------:R-:W-:-:S03]  /*4f150*/  ISETP.LT.AND P2, PT, R27, c[0x0][0x178], !P5 ;  /* 0x00005e001b007a0c */ /* 0x000fc60006f41270 */
[----:B------:R-:W-:Y:S01]  /*4f160*/  IMAD.WIDE R10, R0, 0x2, R2 ;  /* 0x00000002000a7825 */ /* 0x000fe200078e0202 */
[----:B------:R-:W-:-:S05]  /*4f170*/  ISETP.LT.AND P3, PT, R22, c[0x0][0x178], !P5 ;  /* 0x00005e0016007a0c */ /* 0x000fca0006f61270 */
[----:B------:R0:W-:Y:S01]  /*4f180*/  @P6 STG.E.U16 [R10.64], R16 ;  /* 0x000000100a006986 */ /* 0x0001e2000c101506 */
[----:B------:R-:W-:Y:S01]  /*4f190*/  ISETP.LT.AND P6, PT, R29, c[0x0][0x178], !P5 ;  /* 0x00005e001d007a0c */ /* 0x000fe20006fc1270 */
[----:B------:R-:W-:Y:S01]  /*4f1a0*/  IMAD.WIDE R6, R0, 0x2, R14 ;  /* 0x0000000200067825 */ /* 0x000fe200078e020e */
[----:B------:R-:W-:-:S03]  /*4f1b0*/  ISETP.LT.AND P5, PT, R23, c[0x0][0x178], !P0 ;  /* 0x00005e0017007a0c */ /* 0x000fc600047a1270 */
[----:B------:R-:W-:Y:S01]  /*4f1c0*/  IMAD.WIDE R8, R0, 0x2, R20 ;  /* 0x0000000200087825 */ /* 0x000fe200078e0214 */
[----:B0-----:R-:W-:Y:S02]  /*4f1d0*/  PRMT R11, R4, 0x7632, R11 ;  /* 0x00007632040b7816 */ /* 0x001fe4000000000b */
[----:B------:R-:W-:Y:S01]  /*4f1e0*/  PRMT R16, R5, 0x7632, R16 ;  /* 0x0000763205107816 */ /* 0x000fe20000000010 */
[C---:B------:R-:W-:Y:S01]  /*4f1f0*/  IMAD.WIDE R4, R0.reuse, 0x2, R12 ;  /* 0x0000000200047825 */ /* 0x040fe200078e020c */
[----:B------:R-:W-:-:S04]  /*4f200*/  IADD3 R10, R0, c[0x0][0x198], RZ ;  /* 0x00006600000a7a10 */ /* 0x000fc80007ffe0ff */
[----:B------:R0:W-:Y:S01]  /*4f210*/  @P2 STG.E.U16 [R4.64], R11 ;  /* 0x0000000b04002986 */ /* 0x0001e2000c101506 */
[----:B------:R-:W-:-:S03]  /*4f220*/  ISETP.LT.AND P2, PT, R27, c[0x0][0x178], !P0 ;  /* 0x00005e001b007a0c */ /* 0x000fc60004741270 */
[----:B------:R1:W-:Y:S01]  /*4f230*/  @P3 STG.E.U16 [R6.64], R16 ;  /* 0x0000001006003986 */ /* 0x0003e2000c101506 */
[----:B------:R-:W-:Y:S02]  /*4f240*/  ISETP.LT.AND P3, PT, R22, c[0x0][0x178], !P0 ;  /* 0x00005e0016007a0c */ /* 0x000fe40004761270 */
[----:B------:R-:W-:Y:S01]  /*4f250*/  ISETP.LT.AND P0, PT, R29, c[0x0][0x178], !P0 ;  /* 0x00005e001d007a0c */ /* 0x000fe20004701270 */
[----:B------:R3:W-:Y:S01]  /*4f260*/  @P6 STG.E.U16 [R8.64], R17 ;  /* 0x0000001108006986 */ /* 0x0007e2000c101506 */
[----:B------:R-:W-:Y:S01]  /*4f270*/  ISETP.LT.AND P6, PT, R23, c[0x0][0x178], !P4 ;  /* 0x00005e0017007a0c */ /* 0x000fe200067c1270 */
[C---:B0-----:R-:W-:Y:S01]  /*4f280*/  IMAD.WIDE R4, R10.reuse, 0x2, R2 ;  /* 0x000000020a047825 */ /* 0x041fe200078e0202 */
[----:B------:R-:W-:-:S04]  /*4f290*/  IADD3 R0, R10, c[0x0][0x198], RZ ;  /* 0x000066000a007a10 */ /* 0x000fc80007ffe0ff */
[----:B------:R0:W-:Y:S01]  /*4f2a0*/  @P5 STG.E.U16 [R4.64], R28 ;  /* 0x0000001c04005986 */ /* 0x0001e2000c101506 */
[----:B-1----:R-:W-:Y:S01]  /*4f2b0*/  IMAD.WIDE R6, R10, 0x2, R14 ;  /* 0x000000020a067825 */ /* 0x002fe200078e020e */
[----:B------:R-:W-:-:S03]  /*4f2c0*/  PRMT R16, R28, 0x7632, R16 ;  /* 0x000076321c107816 */ /* 0x000fc60000000010 */
[----:B---3--:R-:W-:-:S04]  /*4f2d0*/  IMAD.WIDE R8, R10, 0x2, R20 ;  /* 0x000000020a087825 */ /* 0x008fc800078e0214 */
[----:B0-----:R-:W-:Y:S01]  /*4f2e0*/  IMAD.WIDE R4, R10, 0x2, R12 ;  /* 0x000000020a047825 */ /* 0x001fe200078e020c */
[----:B------:R-:W3:Y:S03]  /*4f2f0*/  LDL.LU R28, [R1+0x428] ;  /* 0x00042800011c7983 */ /* 0x000ee60000300800 */
[----:B------:R-:W-:Y:S01]  /*4f300*/  IMAD.WIDE R10, R0, 0x2, R2 ;  /* 0x00000002000a7825 */ /* 0x000fe200078e0202 */
[----:B----4-:R-:W-:Y:S04]  /*4f310*/  @P2 STG.E.U16 [R4.64], R24 ;  /* 0x0000001804002986 */ /* 0x010fe8000c101506 */
[----:B--2---:R-:W-:Y:S04]  /*4f320*/  @P3 STG.E.U16 [R6.64], R18 ;  /* 0x0000001206003986 */ /* 0x004fe8000c101506 */
[----:B------:R-:W-:Y:S04]  /*4f330*/  @P0 STG.E.U16 [R8.64], R19 ;  /* 0x0000001308000986 */ /* 0x000fe8000c101506 */
[----:B------:R0:W-:Y:S02]  /*4f340*/  @P6 STG.E.U16 [R10.64], R16 ;  /* 0x000000100a006986 */ /* 0x0001e4000c101506 */
[----:B0-----:R-:W-:-:S02]  /*4f350*/  PRMT R11, R24, 0x7632, R11 ;  /* 0x00007632180b7816 */ /* 0x001fc4000000000b */
[----:B------:R-:W2:Y:S01]  /*4f360*/  LDL.LU R24, [R1+0x1e8] ;  /* 0x0001e80001187983 */ /* 0x000ea20000300800 */
        /* <DEDUP_REMOVED lines=19> */
[----:B------:R-:W4:Y:S04]  /*4f4a0*/  LDL.LU R18, [R1+0x198] ;  /* 0x0001980001127983 */ /* 0x000f280000300800 */
[----:B---3--:R0:W-:Y:S01]  /*4f4b0*/  @P4 STG.E.U16 [R4.64], R28 ;  /* 0x0000001c04004986 */ /* 0x0081e2000c101506 */
[----:B-1----:R-:W-:Y:S01]  /*4f4c0*/  PRMT R16, R28, 0x7632, R16 ;  /* 0x000076321c107816 */ /* 0x002fe20000000010 */
[----:B0-----:R-:W-:Y:S02]  /*4f4d0*/  IMAD.WIDE R4, R10, 0x2, R12 ;  /* 0x000000020a047825 */ /* 0x001fe400078e020c */
[----:B------:R-:W3:Y:S04]  /*4f4e0*/  LDL.LU R28, [R1+0x438] ;  /* 0x00043800011c7983 */ /* 0x000ee80000300800 */
[----:B------:R-:W3:Y:S04]  /*4f4f0*/  LDL R19, [R1+0x1f8] ;  /* 0x0001f80001137983 */ /* 0x000ee80000100800 */
        /* <DEDUP_REMOVED lines=10> */
[----:B------:R-:W-:-:S04]  /*4f5a0*/  IADD3 R17, R26, 0x55, RZ ;  /* 0x000000551a117810 */ /* 0x000fc80007ffe0ff */
[----:B------:R-:W-:Y:S02]  /*4f5b0*/  ISETP.GE.AND P4, PT, R17, c[0x0][0x17c], PT ;  /* 0x00005f0011007a0c */ /* 0x000fe40003f86270 */
[----:B----4-:R-:W-:Y:S01]  /*4f5c0*/  PRMT R17, R18, 0x7632, R17 ;  /* 0x0000763212117816 */ /* 0x010fe20000000011 */
[----:B--2---:R0:W-:Y:S01]  /*4f5d0*/  @P3 STG.E.U16 [R6.64], R5 ;  /* 0x0000000506003986 */ /* 0x0041e2000c101506 */
[----:B------:R-:W-:-:S03]  /*4f5e0*/  ISETP.LT.AND P3, PT, R22, c[0x0][0x178], !P5 ;  /* 0x00005e0016007a0c */ /* 0x000fc60006f61270 */
[----:B------:R-:W-:Y:S04]  /*4f5f0*/  @P1 STG.E.U16 [R8.64], R18 ;  /* 0x0000001208001986 */ /* 0x000fe8000c101506 */
[----:B------:R1:W-:Y:S01]  /*4f600*/  @P6 STG.E.U16 [R10.64], R16 ;  /* 0x000000100a006986 */ /* 0x0003e2000c101506 */
[----:B------:R-:W-:Y:S02]  /*4f610*/  ISETP.LT.AND P6, PT, R29, c[0x0][0x178], !P5 ;  /* 0x00005e001d007a0c */ /* 0x000fe40006fc1270 */
[----:B------:R-:W-:Y:S01]  /*4f620*/  ISETP.LT.AND P5, PT, R23, c[0x0][0x178], !P0 ;  /* 0x00005e0017007a0c */ /* 0x000fe200047a1270 */
[----:B0-----:R-:W-:Y:S01]  /*4f630*/  IMAD.WIDE R6, R0, 0x2, R14 ;  /* 0x0000000200067825 */ /* 0x001fe200078e020e */
[----:B-1----:R-:W-:-:S03]  /*4f640*/  PRMT R16, R5, 0x7632, R16 ;  /* 0x0000763205107816 */ /* 0x002fc60000000010 */
[----:B------:R-:W-:Y:S01]  /*4f650*/  IMAD.WIDE R4, R0, 0x2, R12 ;  /* 0x0000000200047825 */ /* 0x000fe200078e020c */
[----:B------:R-:W-:Y:S02]  /*4f660*/  PRMT R11, R24, 0x7632, R11 ;  /* 0x00007632180b7816 */ /* 0x000fe4000000000b */
[C---:B------:R-:W-:Y:S01]  /*4f670*/  IADD3 R10, R0.reuse, c[0x0][0x198], RZ ;  /* 0x00006600000a7a10 */ /* 0x040fe20007ffe0ff */
[----:B------:R-:W-:Y:S01]  /*4f680*/  IMAD.WIDE R8, R0, 0x2, R20 ;  /* 0x0000000200087825 */ /* 0x000fe200078e0214 */
[----:B------:R-:W2:Y:S04]  /*4f690*/  LDL.LU R24, [R1+0x168] ;  /* 0x0001680001187983 */ /* 0x000ea80000300800 */
[----:B------:R0:W-:Y:S01]  /*4f6a0*/  @P2 STG.E.U16 [R4.64], R11 ;  /* 0x0000000b04002986 */ /* 0x0001e2000c101506 */
[----:B------:R-:W-:-:S03]  /*4f6b0*/  ISETP.LT.AND P2, PT, R27, c[0x0][0x178], !P0 ;  /* 0x00005e001b007a0c */ /* 0x000fc60004741270 */
[----:B------:R1:W-:Y:S04]  /*4f6c0*/  @P3 STG.E.U16 [R6.64], R16 ;  /* 0x0000001006003986 */ /* 0x0003e8000c101506 */
[----:B------:R-:W-:Y:S01]  /*4f6d0*/  @P6 STG.E.U16 [R8.64], R17 ;  /* 0x0000001108006986 */ /* 0x000fe2000c101506 */
[----:B0-----:R-:W-:-:S05]  /*4f6e0*/  IMAD.WIDE R4, R10, 0x2, R2 ;  /* 0x000000020a047825 */ /* 0x001fca00078e0202 */
[----:B---3--:R0:W-:Y:S01]  /*4f6f0*/  @P5 STG.E.U16 [R4.64], R28 ;  /* 0x0000001c04005986 */ /* 0x0081e2000c101506 */
[----:B-1----:R-:W-:Y:S01]  /*4f700*/  PRMT R16, R28, 0x7632, R16 ;  /* 0x000076321c107816 */ /* 0x002fe20000000010 */
[----:B0-----:R-:W-:Y:S02]  /*4f710*/  IMAD.WIDE R4, R10, 0x2, R12 ;  /* 0x000000020a047825 */ /* 0x001fe400078e020c */
[----:B------:R-:W3:Y:S04]  /*4f720*/  LDL.LU R28, [R1+0x448] ;  /* 0x00044800011c7983 */ /* 0x000ee80000300800 */
[----:B------:R0:W-:Y:S04]  /*4f730*/  @P2 STG.E.U16 [R4.64], R19 ;  /* 0x0000001304002986 */ /* 0x0001e8000c101506 */
[----:B0-----:R-:W4:Y:S04]  /*4f740*/  LDL.LU R19, [R1+0x1a50] ;  /* 0x001a500001137983 */ /* 0x001f280000300800 */
[----:B------:R-:W2:Y:S04]  /*4f750*/  LDL.LU R4, [R1+0x1f8] ;  /* 0x0001f80001047983 */ /* 0x000ea80000300800 */
[----:B------:R-:W2:Y:S01]  /*4f760*/  LDL.LU R5, [R1+0x1d8] ;  /* 0x0001d80001057983 */ /* 0x000ea20000300800 */
[----:B------:R-:W-:-:S02]  /*4f770*/  ISETP.LT.AND P3, PT, R22, c[0x0][0x178], !P0 ;  /* 0x00005e0016007a0c */ /* 0x000fc40004761270 */
[----:B------:R-:W-:Y:S02]  /*4f780*/  ISETP.LT.AND P0, PT, R29, c[0x0][0x178], !P0 ;  /* 0x00005e001d007a0c */ /* 0x000fe40004701270 */
[----:B------:R-:W-:Y:S02]  /*4f790*/  ISETP.LT.AND P6, PT, R23, c[0x0][0x178], !P4 ;  /* 0x00005e0017007a0c */ /* 0x000fe400067c1270 */
[C---:B------:R-:W-:Y:S01]  /*4f7a0*/  IADD3 R0, R10.reuse, c[0x0][0x198], RZ ;  /* 0x000066000a007a10 */ /* 0x040fe20007ffe0ff */
[----:B------:R-:W-:Y:S01]  /*4f7b0*/  IMAD.WIDE R6, R10, 0x2, R14 ;  /* 0x000000020a067825 */ /* 0x000fe200078e020e */
[----:B------:R-:W-:-:S03]  /*4f7c0*/  IADD3 R18, R26, 0x56, RZ ;  /* 0x000000561a127810 */ /* 0x000fc60007ffe0ff */
[----:B------:R-:W-:Y:S01]  /*4f7d0*/  IMAD.WIDE R8, R10, 0x2, R20 ;  /* 0x000000020a087825 */ /* 0x000fe200078e0214 */
[----:B------:R-:W-:-:S03]  /*4f7e0*/  ISETP.GE.AND P1, PT, R18, c[0x0][0x17c], PT ;  /* 0x00005f0012007a0c */ /* 0x000fc60003f26270 */
[----:B------:R-:W-:Y:S01]  /*4f7f0*/  IMAD.WIDE R10, R0, 0x2, R2 ;  /* 0x00000002000a7825 */ /* 0x000fe200078e0202 */
[----:B--2---:R0:W-:Y:S04]  /*4f800*/  @P3 STG.E.U16 [R6.64], R5 ;  /* 0x0000000506003986 */ /* 0x0041e8000c101506 */
[----:B------:R-:W-:Y:S04]  /*4f810*/  @P0 STG.E.U16 [R8.64], R24 ;  /* 0x0000001808000986 */ /* 0x000fe8000c101506 */
[----:B------:R1:W-:Y:S01]  /*4f820*/  @P6 STG.E.U16 [R10.64], R16 ;  /* 0x000000100a006986 */ /* 0x0003e2000c101506 */
[----:B------:R-:W-:-:S03]  /*4f830*/  ISETP.LT.AND P6, PT, R23, c[0x0][0x178], !P1 ;  /* 0x00005e0017007a0c */ /* 0x000fc60004fc1270 */
[----:B------:R-:W2:Y:S01]  /*4f840*/  LDL.LU R23, [R1+0x208] ;  /* 0x0002080001177983 */ /* 0x000ea20000300800 */
[----:B------:R-:W-:Y:S02]  /*4f850*/  ISETP.LT.AND P2, PT, R27, c[0x0][0x178], !P4 ;  /* 0x00005e001b007a0c */ /* 0x000fe40006741270 */
[----:B------:R-:W-:Y:S02]  /*4f860*/  ISETP.LT.AND P0, PT, R22, c[0x0][0x178], !P4 ;  /* 0x00005e0016007a0c */ /* 0x000fe40006701270 */
[----:B------:R-:W-:Y:S02]  /*4f870*/  IADD3 R17, R26, 0x57, RZ ;  /* 0x000000571a117810 */ /* 0x000fe40007ffe0ff */
[----:B------:R-:W-:Y:S02]  /*4f880*/  PRMT R18, R5, 0x7632, R18 ;  /* 0x0000763205127816 */ /* 0x000fe40000000012 */
[----:B------:R-:W-:Y:S02]  /*4f890*/  ISETP.GE.AND P5, PT, R17, c[0x0][0x17c], PT ;  /* 0x00005f0011007a0c */ /* 0x000fe40003fa6270 */
[----:B------:R-:W-:Y:S01]  /*4f8a0*/  PRMT R17, R4, 0x7632, R17 ;  /* 0x0000763204117816 */ /* 0x000fe20000000011 */
[----:B0-----:R-:W-:Y:S01]  /*4f8b0*/  IMAD.WIDE R4, R0, 0x2, R12 ;  /* 0x0000000200047825 */ /* 0x001fe200078e020c */
[----:B------:R-:W-:-:S03]  /*4f8c0*/  ISETP.LT.AND P4, PT, R29, c[0x0][0x178], !P4 ;  /* 0x00005e001d007a0c */ /* 0x000fc60006781270 */
[C---:B------:R-:W-:Y:S01]  /*4f8d0*/  IMAD.WIDE R6, R0.reuse, 0x2, R14 ;  /* 0x0000000200067825 */ /* 0x040fe200078e020e */
[----:B-1----:R-:W-:Y:S01]  /*4f8e0*/  IADD3 R16, R0, c[0x0][0x198], RZ ;  /* 0x0000660000107a10 */ /* 0x002fe20007ffe0ff */
[----:B------:R-:W-:Y:S01]  /*4f8f0*/  @P2 STG.E.U16 [R4.64], R17 ;  /* 0x0000001104002986 */ /* 0x000fe2000c101506 */
[----:B----4-:R-:W-:Y:S01]  /*4f900*/  PRMT R19, R24, 0x7632, R19 ;  /* 0x0000763218137816 */ /* 0x010fe20000000013 */
[----:B------:R-:W-:Y:S01]  /*4f910*/  IMAD.WIDE R8, R0, 0x2, R20 ;  /* 0x0000000200087825 */ /* 0x000fe200078e0214 */
[----:B------:R-:W-:Y:S01]  /*4f920*/  IADD3 R22, R26, 0x58, RZ ;  /* 0x000000581a167810 */ /* 0x000fe20007ffe0ff */
[----:B------:R0:W-:Y:S02]  /*4f930*/  @P0 STG.E.U16 [R6.64], R18 ;  /* 0x0000001206000986 */ /* 0x0001e4000c101506 */
[----:B------:R-:W-:Y:S01]  /*4f940*/  IMAD.WIDE R10, R16, 0x2, R2 ;  /* 0x00000002100a7825 */ /* 0x000fe200078e0202 */
[----:B------:R-:W-:Y:S01]  /*4f950*/  ISETP.GE.AND P2, PT, R22, c[0x0][0x17c], PT ;  /* 0x00005f0016007a0c */ /* 0x000fe20003f46270 */
[----:B------:R-:W-:Y:S04]  /*4f960*/  @P4 STG.E.U16 [R8.64], R19 ;  /* 0x0000001308004986 */ /* 0x000fe8000c101506 */
[----:B---3--:R-:W-:Y:S04]  /*4f970*/  @P6 STG.E.U16 [R10.64], R28 ;  /* 0x0000001c0a006986 */ /* 0x008fe8000c101506 */
[----:B--2---:R1:W-:Y:S04]  /*4f980*/  STL [R1+0x1a4c], R23 ;  /* 0x001a4c1701007387 */ /* 0x0043e80000100800 */
[----:B0-----:R-:W2:Y:S04]  /*4f990*/  LDL R18, [R1+0xff0] ;  /* 0x000ff00001127983 */ /* 0x001ea80000100800 */
[----:B------:R-:W3:Y:S04]  /*4f9a0*/  LDL R22, [R1+0xfe8] ;  /* 0x000fe80001167983 */ /* 0x000ee80000100800 */
[----:B-1----:R-:W4:Y:S04]  /*4f9b0*/  LDL R23, [R1+0x218] ;  /* 0x0002180001177983 */ /* 0x002f280000100800 */
[----:B------:R-:W3:Y:S01]  /*4f9c0*/  LDL.LU R11, [R1+0x458] ;  /* 0x00045800010b7983 */ /* 0x000ee20000300800 */
[----:B------:R-:W-:Y:S01]  /*4f9d0*/  ISETP.LT.AND P3, PT, R27, c[0x0][0x178], !P1 ;  /* 0x00005e001b007a0c */ /* 0x000fe20004f61270 */
[----:B------:R-:W-:Y:S01]  /*4f9e0*/  IMAD.WIDE R4, R16, 0x2, R12 ;  /* 0x0000000210047825 */ /* 0x000fe200078e020c */
[----:B------:R-:W-:Y:S01]  /*4f9f0*/  PRMT R17, R28, 0x7632, R17 ;  /* 0x000076321c117816 */ /* 0x000fe20000000011 */
[----:B------:R-:W4:Y:S02]  /*4fa00*/  LDL.LU R19, [R1+0x1bc] ;  /* 0x0001bc0001137983 */ /* 0x000f240000300800 */
[----:B------:R-:W-:-:S02]  /*4fa10*/  IMAD.MOV.U32 R24, RZ, RZ, R25 ;  /* 0x000000ffff187224 */ /* 0x000fc400078e0019 */
[----:B------:R-:W4:Y:S04]  /*4fa20*/  LDL.LU R28, [R1+0x1ac] ;  /* 0x0001ac00011c7983 */ /* 0x000f280000300800 */
[----:B------:R-:W4:Y:S01]  /*4fa30*/  LDL.LU R25, [R1+0x18c] ;  /* 0x00018c0001197983 */ /* 0x000f220000300800 */
[----:B--2---:R-:W-:-:S03]  /*4fa40*/  ISETP.LT.AND P4, PT, R18, c[0x0][0x178], !P1 ;  /* 0x00005e0012007a0c */ /* 0x004fc60004f81270 */
[----:B---3--:R0:W-:Y:S02]  /*4fa50*/  @P3 STG.E.U16 [R4.64], R11 ;  /* 0x0000000b04003986 */ /* 0x0081e4000c101506 */
[----:B0-----:R-:W-:-:S08]  /*4fa60*/  IMAD.WIDE R4, R16, 0x2, R14 ;  /* 0x0000000210047825 */ /* 0x001fd000078e020e */
[----:B----4-:R0:W-:Y:S04]  /*4fa70*/  @P4 STG.E.U16 [R4.64], R23 ;  /* 0x0000001704004986 */ /* 0x0101e8000c101506 */
[----:B0-----:R-:W2:Y:S04]  /*4fa80*/  LDL.LU R23, [R1+0x1a4c] ;  /* 0x001a4c0001177983 */ /* 0x001ea80000300800 */
[----:B------:R-:W3:Y:S01]  /*4fa90*/  LDL.LU R5, [R1+0x218] ;  /* 0x0002180001057983 */ /* 0x000ee20000300800 */
[----:B------:R-:W-:Y:S02]  /*4faa0*/  ISETP.LT.AND P1, PT, R29, c[0x0][0x178], !P1 ;  /* 0x00005e001d007a0c */ /* 0x000fe40004f21270 */
[----:B------:R-:W-:-:S02]  /*4fab0*/  ISETP.LT.AND P6, PT, R22, c[0x0][0x178], !P5 ;  /* 0x00005e0016007a0c */ /* 0x000fc40006fc1270 */
[----:B------:R-:W-:Y:S02]  /*4fac0*/  IADD3 R6, R26, 0x59, RZ ;  /* 0x000000591a067810 */ /* 0x000fe40007ffe0ff */
[----:B------:R-:W-:Y:S02]  /*4fad0*/  IADD3 R0, R16, c[0x0][0x198], RZ ;  /* 0x0000660010007a10 */ /* 0x000fe40007ffe0ff */
[----:B------:R-:W-:Y:S01]  /*4fae0*/  ISETP.GE.AND P0, PT, R6, c[0x0][0x17c], PT ;  /* 0x00005f0006007a0c */ /* 0x000fe20003f06270 */
[----:B------:R-:W-:Y:S01]  /*4faf0*/  IMAD.WIDE R6, R16, 0x2, R20 ;  /* 0x0000000210067825 */ /* 0x000fe200078e0214 */
[----:B------:R-:W-:-:S03]  /*4fb00*/  ISETP.LT.AND P3, PT, R27, c[0x0][0x178], !P5 ;  /* 0x00005e001b007a0c */ /* 0x000fc60006f61270 */
[----:B------:R-:W-:Y:S01]  /*4fb10*/  IMAD.WIDE R8, R0, 0x2, R2 ;  /* 0x0000000200087825 */ /* 0x000fe200078e0202 */
[----:B------:R-:W-:-:S03]  /*4fb20*/  PRMT R16, R11, 0x7632, R16 ;  /* 0x000076320b107816 */ /* 0x000fc60000000010 */
[----:B------:R-:W-:Y:S01]  /*4fb30*/  IMAD.WIDE R10, R0, 0x2, R12 ;  /* 0x00000002000a7825 */ /* 0x000fe200078e020c */
[----:B--2---:R-:W-:Y:S01]  /*4fb40*/  @P1 STG.E.U16 [R6.64], R23 ;  /* 0x0000001706001986 */ /* 0x004fe2000c101506 */
[----:B------:R-:W-:-:S03]  /*4fb50*/  ISETP.LT.AND P1, PT, R18, c[0x0][0x178], !P5 ;  /* 0x00005e0012007a0c */ /* 0x000fc60006f21270 */
[----:B------:R0:W-:Y:S01]  /*4fb60*/  @P6 STG.E.U16 [R8.64], R17 ;  /* 0x0000001108006986 */ /* 0x0001e2000c101506 */
[----:B------:R-:W-:-:S03]  /*4fb70*/  ISETP.LT.AND P5, PT, R29, c[0x0][0x178], !P5 ;  /* 0x00005e001d007a0c */ /* 0x000fc60006fa1270 */
[----:B------:R1:W-:Y:S01]  /*4fb80*/  @P3 STG.E.U16 [R10.64], R16 ;  /* 0x000000100a003986 */ /* 0x0003e2000c101506 */
[----:B------:R-:W-:Y:S02]  /*4fb90*/  ISETP.LT.AND P3, PT, R22, c[0x0][0x178], !P2 ;  /* 0x00005e0016007a0c */ /* 0x000fe40005761270 */
[----:B0-----:R-:W-:Y:S02]  /*4fba0*/  PRMT R9, R23, 0x7632, R9 ;  /* 0x0000763217097816 */ /* 0x001fe40000000009 */
[----:B------:R-:W2:Y:S01]  /*4fbb0*/  LDL.LU R23, [R1+0x17c] ;  /* 0x00017c0001177983 */ /* 0x000ea20000300800 */
[----:B---3--:R-:W-:Y:S01]  /*4fbc0*/  PRMT R8, R5, 0x7632, R8 ;  /* 0x0000763205087816 */ /* 0x008fe20000000008 */
[C---:B------:R-:W-:Y:S01]  /*4fbd0*/  IMAD.WIDE R4, R0.reuse, 0x2, R14 ;  /* 0x0000000200047825 */ /* 0x040fe200078e020e */
[----:B------:R-:W-:Y:S02]  /*4fbe0*/  ISETP.LT.AND P6, PT, R27, c[0x0][0x178], !P2 ;  /* 0x00005e001b007a0c */ /* 0x000fe400057c1270 */
[C---:B-1----:R-:W-:Y:S01]  /*4fbf0*/  IADD3 R11, R0.reuse, c[0x0][0x198], RZ ;  /* 0x00006600000b7a10 */ /* 0x042fe20007ffe0ff */
[----:B------:R-:W-:Y:S01]  /*4fc00*/  IMAD.WIDE R6, R0, 0x2, R20 ;  /* 0x0000000200067825 */ /* 0x000fe200078e0214 */
[----:B------:R0:W-:Y:S01]  /*4fc10*/  @P1 STG.E.U16 [R4.64], R8 ;  /* 0x0000000804001986 */ /* 0x0001e2000c101506 */
[----:B------:R-:W-:-:S03]  /*4fc20*/  IADD3 R10, R26, 0x5a, RZ ;  /* 0x0000005a1a0a7810 */ /* 0x000fc60007ffe0ff */
[----:B------:R1:W-:Y:S01]  /*4fc30*/  @P5 STG.E.U16 [R6.64], R9 ;  /* 0x0000000906005986 */ /* 0x0003e2000c101506 */
[----:B------:R-:W-:Y:S02]  /*4fc40*/  ISETP.GE.AND P1, PT, R10, c[0x0][0x17c], PT ;  /* 0x00005f000a007a0c */ /* 0x000fe40003f26270 */
[----:B------:R-:W-:Y:S01]  /*4fc50*/  PRMT R10, R28, 0x7632, R10 ;  /* 0x000076321c0a7816 */ /* 0x000fe2000000000a */
[----:B0-----:R-:W-:-:S04]  /*4fc60*/  IMAD.WIDE R4, R11, 0x2, R12 ;  /* 0x000000020b047825 */ /* 0x001fc800078e020c */
[----:B-1----:R-:W-:Y:S01]  /*4fc70*/  IMAD.WIDE R8, R11, 0x2, R2 ;  /* 0x000000020b087825 */ /* 0x002fe200078e0202 */
[----:B------:R-:W-:-:S04]  /*4fc80*/  PRMT R0, R19, 0x7632, R0 ;  /* 0x0000763213007816 */ /* 0x000fc80000000000 */
[----:B------:R-:W-:Y:S04]  /*4fc90*/  @P3 STG.E.U16 [R8.64], R19 ;  /* 0x0000001308003986 */ /* 0x000fe8000c101506 */
[----:B------:R0:W-:Y:S04]  /*4fca0*/  @P6 STG.E.U16 [R4.64], R28 ;  /* 0x0000001c04006986 */ /* 0x0001e8000c101506 */
[----:B0-----:R-:W3:Y:S04]  /*4fcb0*/  LDL.LU R28, [R1+0x42c] ;  /* 0x00042c00011c7983 */ /* 0x001ee80000300800 */
[----:B------:R-:W4:Y:S01]  /*4fcc0*/  LDL.LU R19, [R1+0x1ec] ;  /* 0x0001ec0001137983 */ /* 0x000f220000300800 */
[----:B------:R-:W-:-:S02]  /*4fcd0*/  ISETP.LT.AND P4, PT, R18, c[0x0][0x178], !P2 ;  /* 0x00005e0012007a0c */ /* 0x000fc40005781270 */
        /* <DEDUP_REMOVED lines=8> */
[----:B------:R-:W-:Y:S02]  /*4fd60*/  ISETP.LT.AND P0, PT, R29, c[0x0][0x178], !P0 ;  /* 0x00005e001d007a0c */ /* 0x000fe40004701270 */
[C---:B------:R-:W-:Y:S02]  /*4fd70*/  IADD3 R16, R26.reuse, 0x5b, RZ ;  /* 0x0000005b1a107810 */ /* 0x040fe40007ffe0ff */
[----:B------:R-:W-:Y:S01]  /*4fd80*/  IADD3 R17, R26, 0x5c, RZ ;  /* 0x0000005c1a117810 */ /* 0x000fe20007ffe0ff */
[----:B0-----:R-:W-:Y:S01]  /*4fd90*/  IMAD.WIDE R6, R11, 0x2, R12 ;  /* 0x000000020b067825 */ /* 0x001fe200078e020c */
[----:B------:R-:W-:Y:S02]  /*4fda0*/  ISETP.GE.AND P5, PT, R16, c[0x0][0x17c], PT ;  /* 0x00005f0010007a0c */ /* 0x000fe40003fa6270 */
[----:B------:R-:W-:Y:S01]  /*4fdb0*/  PRMT R16, R25, 0x7632, R16 ;  /* 0x0000763219107816 */ /* 0x000fe20000000010 */
[----:B------:R-:W-:Y:S01]  /*4fdc0*/  IMAD.WIDE R8, R11, 0x2, R14 ;  /* 0x000000020b087825 */ /* 0x000fe200078e020e */
[----:B------:R-:W4:Y:S04]  /*4fdd0*/  LDL.LU R25, [R1+0x1cc] ;  /* 0x0001cc0001197983 */ /* 0x000f280000300800 */
[----:B--2---:R0:W-:Y:S01]  /*4fde0*/  @P2 STG.E.U16 [R4.64], R23 ;  /* 0x0000001704002986 */ /* 0x0041e2000c101506 */
[----:B------:R-:W-:-:S02]  /*4fdf0*/  ISETP.GE.AND P2, PT, R17, c[0x0][0x17c], PT ;  /* 0x00005f0011007a0c */ /* 0x000fc40003f46270 */
[----:B------:R-:W-:Y:S01]  /*4fe00*/  PRMT R17, R23, 0x7632, R17 ;  /* 0x0000763217117816 */ /* 0x000fe20000000011 */
[----:B0-----:R-:W-:Y:S01]  /*4fe10*/  IMAD.WIDE R4, R11, 0x2, R2 ;  /* 0x000000020b047825 */ /* 0x001fe200078e0202 */
[----:B------:R-:W2:Y:S04]  /*4fe20*/  LDL.LU R23, [R1+0x43c] ;  /* 0x00043c0001177983 */ /* 0x000ea80000300800 */
[----:B------:R0:W-:Y:S01]  /*4fe30*/  @P3 STG.E.U16 [R4.64], R0 ;  /* 0x0000000004003986 */ /* 0x0001e2000c101506 */
[----:B------:R-:W-:-:S03]  /*4fe40*/  ISETP.LT.AND P3, PT, R27, c[0x0][0x178], !P1 ;  /* 0x00005e001b007a0c */ /* 0x000fc60004f61270 */
[----:B------:R1:W-:Y:S01]  /*4fe50*/  @P6 STG.E.U16 [R6.64], R10 ;  /* 0x0000000a06006986 */ /* 0x0003e2000c101506 */
[----:B------:R-:W-:-:S03]  /*4fe60*/  ISETP.LT.AND P6, PT, R22, c[0x0][0x178], !P1 ;  /* 0x00005e0016007a0c */ /* 0x000fc60004fc1270 */
[----:B------:R1:W-:Y:S01]  /*4fe70*/  @P4 STG.E.U16 [R8.64], R16 ;  /* 0x0000001008004986 */ /* 0x0003e2000c101506 */
[C---:B0-----:R-:W-:Y:S01]  /*4fe80*/  IMAD.WIDE R4, R11.reuse, 0x2, R20 ;  /* 0x000000020b047825 */ /* 0x041fe200078e0214 */
[----:B------:R-:W-:Y:S02]  /*4fe90*/  IADD3 R0, R11, c[0x0][0x198], RZ ;  /* 0x000066000b007a10 */ /* 0x000fe40007ffe0ff */
[----:B-1----:R-:W-:Y:S02]  /*4fea0*/  IADD3 R6, R26, 0x5d, RZ ;  /* 0x0000005d1a067810 */ /* 0x002fe40007ffe0ff */
[----:B------:R-:W-:Y:S01]  /*4feb0*/  @P0 STG.E.U16 [R4.64], R17 ;  /* 0x0000001104000986 */ /* 0x000fe2000c101506 */
[----:B------:R-:W-:Y:S01]  /*4fec0*/  IMAD.WIDE R8, R0, 0x2, R2 ;  /* 0x0000000200087825 */ /* 0x000fe200078e0202 */
[----:B------:R-:W-:-:S03]  /*4fed0*/  ISETP.GE.AND P0, PT, R6, c[0x0][0x17c], PT ;  /* 0x00005f0006007a0c */ /* 0x000fc60003f06270 */
[----:B------:R-:W-:Y:S01]  /*4fee0*/  IMAD.WIDE R6, R0, 0x2, R12 ;  /* 0x0000000200067825 */ /* 0x000fe200078e020c */
[----:B---3--:R-:W-:Y:S04]  /*4fef0*/  @P6 STG.E.U16 [R8.64], R28 ;  /* 0x0000001c08006986 */ /* 0x008fe8000c101506 */
[----:B----4-:R0:W-:Y:S04]  /*4ff00*/  @P3 STG.E.U16 [R6.64], R19 ;  /* 0x0000001306003986 */ /* 0x0101e8000c101506 */
[----:B0-----:R-:W3:Y:S01]  /*4ff10*/  LDL.LU R7, [R1+0x19c] ;  /* 0x00019c0001077983 */ /* 0x001ee20000300800 */
[----:B------:R-:W-:-:S02]  /*4ff20*/  ISETP.LT.AND P4, PT, R18, c[0x0][0x178], !P1 ;  /* 0x00005e0012007a0c */ /* 0x000fc40004f81270 */
[----:B------:R-:W-:Y:S01]  /*4ff30*/  ISETP.LT.AND P1, PT, R29, c[0x0][0x178], !P1 ;  /* 0x00005e001d007a0c */ /* 0x000fe20004f21270 */
[----:B------:R-:W-:-:S04]  /*4ff40*/  IMAD.WIDE R4, R0, 0x2, R14 ;  /* 0x0000000200047825 */ /* 0x000fc800078e020e */
[----:B------:R-:W-:Y:S01]  /*4ff50*/  IMAD.WIDE R8, R0, 0x2, R20 ;  /* 0x0000000200087825 */ /* 0x000fe200078e0214 */
[----:B------:R-:W-:Y:S02]  /*4ff60*/  ISETP.LT.AND P3, PT, R22, c[0x0][0x178], !P5 ;  /* 0x00005e0016007a0c */ /* 0x000fe40006f61270 */
[----:B------:R-:W-:Y:S02]  /*4ff70*/  IADD3 R0, R0, c[0x0][0x198], RZ ;  /* 0x0000660000007a10 */ /* 0x000fe40007ffe0ff */
[----:B------:R-:W-:Y:S01]  /*4ff80*/  IADD3 R10, R26, 0x5e, RZ ;  /* 0x0000005e1a0a7810 */ /* 0x000fe20007ffe0ff */
[----:B------:R0:W-:Y:S01]  /*4ff90*/  @P4 STG.E.U16 [R4.64], R25 ;  /* 0x0000001904004986 */ /* 0x0001e2000c101506 */
[----:B------:R-:W-:Y:S02]  /*4ffa0*/  ISETP.LT.AND P4, PT, R27, c[0x0][0x178], !P5 ;  /* 0x00005e001b007a0c */ /* 0x000fe40006f81270 */
[----:B------:R-:W-:Y:S02]  /*4ffb0*/  ISETP.GE.AND P6, PT, R10, c[0x0][0x17c], PT ;  /* 0x00005f000a007a0c */ /* 0x000fe40003fc6270 */
[----:B------:R-:W-:-:S02]  /*4ffc0*/  PRMT R16, R28, 0x7632, R16 ;  /* 0x000076321c107816 */ /* 0x000fc40000000010 */
[----:B------:R-:W-:Y:S01]  /*4ffd0*/  PRMT R17, R19, 0x7632, R17 ;  /* 0x0000763213117816 */ /* 0x000fe20000000011 */
[----:B------:R-:W4:Y:S01]  /*4ffe0*/  LDL.LU R28, [R1+0x1a48] ;  /* 0x001a4800011c7983 */ /* 0x000f220000300800 */
[----:B------:R-:W-:Y:S01]  /*4fff0*/  PRMT R11, R25, 0x7632, R11 ;  /* 0x00007632190b7816 */ /* 0x000fe2000000000b */
[----:B0-----:R-:W-:Y:S02]  /*50000*/  IMAD.WIDE R4, R0, 0x2, R2 ;  /* 0x0000000200047825 */ /* 0x001fe400078e0202 */
[----:B------:R-:W2:Y:S04]  /*50010*/  LDL.LU R19, [R1+0x1dc] ;  /* 0x0001dc0001137983 */ /* 0x000ea80000300800 */
[----:B------:R-:W2:Y:S04]  /*50020*/  LDL.LU R25, [R1+0x16c] ;  /* 0x00016c0001197983 */ /* 0x000ea80000300800 */
[----:B---3--:R0:W-:Y:S01]  /*50030*/  @P1 STG.E.U16 [R8.64], R7 ;  /* 0x0000000708001986 */ /* 0x0081e2000c101506 */
[----:B------:R-:W-:Y:S01]  /*50040*/  ISETP.LT.AND P1, PT, R18, c[0x0][0x178], !P5 ;  /* 0x00005e0012007a0c */ /* 0x000fe20006f21270 */
[----:B0-----:R-:W-:-:S02]  /*50050*/  IMAD.MOV.U32 R9, RZ, RZ, R7 ;  /* 0x000000ffff097224 */ /* 0x001fc400078e0007 */
[----:B------:R-:W-:-:S03]  /*50060*/  IMAD.WIDE R6, R0, 0x2, R12 ;  /* 0x0000000200067825 */ /* 0x000fc600078e020c */
[----:B------:R-:W-:Y:S01]  /*50070*/  PRMT R10, R9, 0x7632, R10 ;  /* 0x00007632090a7816 */ /* 0x000fe2000000000a */
[C---:B------:R-:W-:Y:S01]  /*50080*/  IMAD.WIDE R8, R0.reuse, 0x2, R14 ;  /* 0x0000000200087825 */ /* 0x040fe200078e020e */
[----:B------:R-:W-:Y:S04]  /*50090*/  @P3 STG.E.U16 [R4.64], R16 ;  /* 0x0000001004003986 */ /* 0x000fe8000c101506 */
[----:B------:R-:W-:Y:S04]  /*500a0*/  @P4 STG.E.U16 [R6.64], R17 ;  /* 0x0000001106004986 */ /* 0x000fe8000c101506 */
[----:B------:R0:W-:Y:S04]  /*500b0*/  @P1 STG.E.U16 [R8.64], R11 ;  /* 0x0000000b08001986 */ /* 0x0001e8000c101506 */
[----:B0-----:R-:W3:Y:S01]  /*500c0*/  LDL.LU R11, [R1+0x1fc] ;  /* 0x0001fc00010b7983 */ /* 0x001ee20000300800 */
[----:B------:R-:W-:Y:S01]  /*500d0*/  ISETP.LT.AND P5, PT, R29, c[0x0][0x178], !P5 ;  /* 0x00005e001d007a0c */ /* 0x000fe20006fa1270 */
[----:B------:R-:W-:Y:S01]  /*500e0*/  IMAD.WIDE R4, R0, 0x2, R20 ;  /* 0x0000000200047825 */ /* 0x000fe200078e0214 */
[----:B------:R-:W-:-:S02]  /*500f0*/  ISETP.LT.AND P3, PT, R22, c[0x0][0x178], !P2 ;  /* 0x00005e0016007a0c */ /* 0x000fc40005761270 */
[----:B------:R-:W-:Y:S02]  /*50100*/  ISETP.LT.AND P4, PT, R27, c[0x0][0x178], !P2 ;  /* 0x00005e001b007a0c */ /* 0x000fe40005781270 */
[----:B------:R-:W-:Y:S02]  /*50110*/  IADD3 R0, R0, c[0x0][0x198], RZ ;  /* 0x0000660000007a10 */ /* 0x000fe40007ffe0ff */
[----:B------:R-:W-:-:S05]  /*50120*/  IADD3 R8, R26, 0x5f, RZ ;  /* 0x0000005f1a087810 */ /* 0x000fca0007ffe0ff */
[----:B------:R0:W-:Y:S01]  /*50130*/  @P5 STG.E.U16 [R4.64], R10 ;  /* 0x0000000a04005986 */ /* 0x0001e2000c101506 */
[----:B------:R-:W-:Y:S01]  /*50140*/  ISETP.LT.AND P5, PT, R18, c[0x0][0x178], !P2 ;  /* 0x00005e0012007a0c */ /* 0x000fe200057a1270 */
[----:B------:R-:W-:Y:S01]  /*50150*/  IMAD.WIDE R6, R0, 0x2, R2 ;  /* 0x0000000200067825 */ /* 0x000fe200078e0202 */
[----:B------:R-:W-:Y:S02]  /*50160*/  ISETP.LT.AND P2, PT, R29, c[0x0][0x178], !P2 ;  /* 0x00005e001d007a0c */ /* 0x000fe40005741270 */
[----:B------:R-:W-:Y:S02]  /*50170*/  ISETP.GE.AND P1, PT, R8, c[0x0][0x17c], PT ;  /* 0x00005f0008007a0c */ /* 0x000fe40003f26270 */
[----:B------:R-:W-:Y:S01]  /*50180*/  IADD3 R8, R26, 0x60, RZ ;  /* 0x000000601a087810 */ /* 0x000fe20007ffe0ff */
[----:B--2---:R1:W-:Y:S01]  /*50190*/  @P3 STG.E.U16 [R6.64], R23 ;  /* 0x0000001706003986 */ /* 0x0043e2000c101506 */
[----:B0-----:R-:W-:Y:S02]  /*501a0*/  IMAD.WIDE R4, R0, 0x2, R12 ;  /* 0x0000000200047825 */ /* 0x001fe400078e020c */
[----:B------:R-:W-:-:S02]  /*501b0*/  ISETP.GE.AND P3, PT, R8, c[0x0][0x17c], PT ;  /* 0x00005f0008007a0c */ /* 0x000fc40003f66270 */
[----:B------:R-:W-:Y:S01]  /*501c0*/  PRMT R8, R23, 0x7632, R8 ;  /* 0x0000763217087816 */ /* 0x000fe20000000008 */
[----:B-1----:R-:W-:Y:S01]  /*501d0*/  IMAD.WIDE R6, R0, 0x2, R14 ;  /* 0x0000000200067825 */ /* 0x002fe200078e020e */
[----:B------:R-:W-:-:S03]  /*501e0*/  PRMT R16, R19, 0x7632, R16 ;  /* 0x0000763213107816 */ /* 0x000fc60000000010 */
[----:B------:R-:W-:Y:S01]  /*501f0*/  IMAD.MOV.U32 R23, RZ, RZ, R24 ;  /* 0x000000ffff177224 */ /* 0x000fe200078e0018 */
[----:B------:R-:W-:Y:S01]  /*50200*/  PRMT R9, R25, 0x7632, R9 ;  /* 0x0000763219097816 */ /* 0x000fe20000000009 */
[----:B------:R-:W2:Y:S04]  /*50210*/  LDL.LU R24, [R1+0x44c] ;  /* 0x00044c0001187983 */ /* 0x000ea80000300800 */
[----:B---3--:R0:W-:Y:S04]  /*50220*/  @P4 STG.E.U16 [R4.64], R11 ;  /* 0x0000000b04004986 */ /* 0x0081e8000c101506 */
[----:B------:R1:W-:Y:S01]  /*50230*/  @P5 STG.E.U16 [R6.64], R19 ;  /* 0x0000001306005986 */ /* 0x0003e2000c101506 */
[----:B0-----:R-:W-:-:S03]  /*50240*/  IMAD.WIDE R4, R0, 0x2, R20 ;  /* 0x0000000200047825 */ /* 0x001fc600078e0214 */
[----:B-1----:R-:W3:Y:S04]  /*50250*/  LDL.LU R19, [R1+0x21c] ;  /* 0x00021c0001137983 */ /* 0x002ee80000300800 */
[----:B------:R0:W-:Y:S04]  /*50260*/  @P2 STG.E.U16 [R4.64], R25 ;  /* 0x0000001904002986 */ /* 0x0001e8000c101506 */
[----:B0-----:R-:W3:Y:S01]  /*50270*/  LDL.LU R25, [R1+0x20c] ;  /* 0x00020c0001197983 */ /* 0x001ee20000300800 */
[----:B------:R-:W-:Y:S02]  /*50280*/  ISETP.LT.AND P4, PT, R22, c[0x0][0x178], !P0 ;  /* 0x00005e0016007a0c */ /* 0x000fe40004781270 */
[----:B------:R-:W-:-:S02]  /*50290*/  IADD3 R0, R0, c[0x0][0x198], RZ ;  /* 0x0000660000007a10 */ /* 0x000fc40007ffe0ff */
[----:B------:R-:W-:Y:S02]  /*502a0*/  ISETP.LT.AND P5, PT, R27, c[0x0][0x178], !P0 ;  /* 0x00005e001b007a0c */ /* 0x000fe400047a1270 */
[----:B------:R-:W-:Y:S01]  /*502b0*/  ISETP.LT.AND P2, PT, R18, c[0x0][0x178], !P0 ;  /* 0x00005e0012007a0c */ /* 0x000fe20004741270 */
[C---:B------:R-:W-:Y:S01]  /*502c0*/  IMAD.WIDE R4, R0.reuse, 0x2, R2 ;  /* 0x0000000200047825 */ /* 0x040fe200078e0202 */
[----:B------:R-:W-:Y:S02]  /*502d0*/  ISETP.LT.AND P0, PT, R29, c[0x0][0x178], !P0 ;  /* 0x00005e001d007a0c */ /* 0x000fe40004701270 */
[----:B------:R-:W-:Y:S01]  /*502e0*/  PRMT R10, R11, 0x7632, R10 ;  /* 0x000076320b0a7816 */ /* 0x000fe2000000000a */
[----:B------:R-:W-:Y:S02]  /*502f0*/  IMAD.WIDE R6, R0, 0x2, R12 ;  /* 0x0000000200067825 */ /* 0x000fe400078e020c */
[----:B------:R0:W-:Y:S01]  /*50300*/  @P4 STG.E.U16 [R4.64], R8 ;  /* 0x0000000804004986 */ /* 0x0001e2000c101506 */
[----:B------:R-:W-:-:S02]  /*50310*/  ISETP.LT.AND P4, PT, R22, c[0x0][0x178], !P6 ;  /* 0x00005e0016007a0c */ /* 0x000fc40007781270 */
[C---:B------:R-:W-:Y:S01]  /*50320*/  IADD3 R11, R0.reuse, c[0x0][0x198], RZ ;  /* 0x00006600000b7a10 */ /* 0x040fe20007ffe0ff */
[----:B------:R1:W-:Y:S01]  /*50330*/  @P5 STG.E.U16 [R6.64], R10 ;  /* 0x0000000a06005986 */ /* 0x0003e2000c101506 */
[----:B0-----:R-:W-:-:S04]  /*50340*/  IMAD.WIDE R4, R0, 0x2, R14 ;  /* 0x0000000200047825 */ /* 0x001fc800078e020e */
[----:B-1----:R-:W-:Y:S01]  /*50350*/  IMAD.WIDE R6, R0, 0x2, R20 ;  /* 0x0000000200067825 */ /* 0x002fe200078e0214 */
[----:B------:R0:W-:Y:S01]  /*50360*/  @P2 STG.E.U16 [R4.64], R16 ;  /* 0x0000001004002986 */ /* 0x0001e2000c101506 */
[----:B------:R-:W-:Y:S02]  /*50370*/  IADD3 R8, R26, 0x61, RZ ;  /* 0x000000611a087810 */ /* 0x000fe40007ffe0ff */
[----:B------:R-:W-:Y:S01]  /*50380*/  ISETP.LT.AND P2, PT, R27, c[0x0][0x178], !P6 ;  /* 0x00005e001b007a0c */ /* 0x000fe20007741270 */
[----:B------:R-:W-:Y:S01]  /*50390*/  STL.64 [R1+0x1a40], R26 ;  /* 0x001a401a01007387 */ /* 0x000fe20000100a00 */
[----:B--2---:R-:W-:-:S03]  /*503a0*/  PRMT R10, R24, 0x7632, R10 ;  /* 0x00007632180a7816 */ /* 0x004fc6000000000a */
[----:B------:R1:W-:Y:S01]  /*503b0*/  @P0 STG.E.U16 [R6.64], R9 ;  /* 0x0000000906000986 */ /* 0x0003e2000c101506 */
[----:B0-----:R-:W-:-:S05]  /*503c0*/  IMAD.WIDE R4, R11, 0x2, R2 ;  /* 0x000000020b047825 */ /* 0x001fca00078e0202 */
[----:B------:R-:W-:Y:S01]  /*503d0*/  @P4 STG.E.U16 [R4.64], R24 ;  /* 0x0000001804004986 */ /* 0x000fe2000c101506 */
[----:B-1----:R-:W-:-:S03]  /*503e0*/  IMAD.MOV.U32 R7, RZ, RZ, R23 ;  /* 0x000000ffff077224 */ /* 0x002fc600078e0017 */
[----:B---3--:R-:W-:Y:S04]  /*503f0*/  STL [R1+0x1a3c], R25 ;  /* 0x001a3c1901007387 */ /* 0x008fe80000100800 */
[----:B----4-:R-:W0:Y:S04]  /*50400*/  LDS.128 R24, [R28] ;  /* 0x000000001c187984 */ /* 0x010e280000000c00 */
[----:B------:R-:W2:Y:S04]  /*50410*/  LDL.LU R23, [R1+0x240] ;  /* 0x0002400001177983 */ /* 0x000ea80000300800 */
[----:B0-----:R-:W-:Y:S04]  /*50420*/  STL [R1+0x4], R25 ;  /* 0x0000041901007387 */ /* 0x001fe80000100800 */
[----:B------:R0:W-:Y:S04]  /*50430*/  STL.64 [R1+0x8], R26 ;  /* 0x0000081a01007387 */ /* 0x0001e80000100a00 */
[----:B0-----:R-:W3:Y:S04]  /*50440*/  LDL.LU.64 R26, [R1+0x1a40] ;  /* 0x001a4000011a7983 */ /* 0x001ee80000300a00 */
[----:B------:R-:W4:Y:S01]  /*50450*/  LDL.LU R25, [R1+0x1a3c] ;  /* 0x001a3c0001197983 */ /* 0x000f220000300800 */
[----:B------:R-:W-:Y:S01]  /*50460*/  ISETP.LT.AND P0, PT, R18, c[0x0][0x178], !P6 ;  /* 0x00005e0012007a0c */ /* 0x000fe20007701270 */
[----:B------:R-:W-:Y:S01]  /*50470*/  IMAD.MOV.U32 R28, RZ, RZ, R7 ;  /* 0x000000ffff1c7224 */ /* 0x000fe200078e0007 */
[----:B------:R-:W-:Y:S01]  /*50480*/  ISETP.GE.AND P5, PT, R8, c[0x0][0x17c], PT ;  /* 0x00005f0008007a0c */ /* 0x000fe20003fa6270 */
[----:B------:R-:W-:Y:S01]  /*50490*/  IMAD.WIDE R8, R11, 0x2, R12 ;  /* 0x000000020b087825 */ /* 0x000fe200078e020c */
[----:B------:R-:W-:-:S02]  /*504a0*/  ISETP.LT.AND P6, PT, R29, c[0x0][0x178], !P6 ;  /* 0x00005e001d007a0c */ /* 0x000fc400077c1270 */
[----:B------:R-:W-:Y:S01]  /*504b0*/  ISETP.LT.AND P4, PT, R22, c[0x0][0x178], !P1 ;  /* 0x00005e0016007a0c */ /* 0x000fe20004f81270 */
[----:B------:R-:W-:Y:S01]  /*504c0*/  IMAD.WIDE R4, R11, 0x2, R14 ;  /* 0x000000020b047825 */ /* 0x000fe200078e020e */
[----:B------:R0:W-:Y:S01]  /*504d0*/  @P2 STG.E.U16 [R8.64], R28 ;  /* 0x0000001c08002986 */ /* 0x0001e2000c101506 */
[----:B------:R-:W-:Y:S02]  /*504e0*/  PRMT R0, R7, 0x7632, R0 ;  /* 0x0000763207007816 */ /* 0x000fe40000000000 */
[C---:B------:R-:W-:Y:S02]  /*504f0*/  IMAD.WIDE R6, R11.reuse, 0x2, R20 ;  /* 0x000000020b067825 */ /* 0x040fe400078e0214 */
[----:B------:R1:W-:Y:S01]  /*50500*/  @P0 STG.E.U16 [R4.64], R19 ;  /* 0x0000001304000986 */ /* 0x0003e2000c101506 */
[----:B0-----:R-:W-:-:S05]  /*50510*/  IADD3 R8, R11, c[0x0][0x198], RZ ;  /* 0x000066000b087a10 */ /* 0x001fca0007ffe0ff */
[----:B-1----:R-:W-:Y:S01]  /*50520*/  IMAD.WIDE R4, R8, 0x2, R2 ;  /* 0x0000000208047825 */ /* 0x002fe200078e0202 */
[----:B------:R-:W-:Y:S02]  /*50530*/  ISETP.LT.AND P2, PT, R18, c[0x0][0x178], !P1 ;  /* 0x00005e0012007a0c */ /* 0x000fe40004f41270 */
[----:B---3--:R-:W-:Y:S01]  /*50540*/  ISETP.LT.AND P0, PT, R27, c[0x0][0x178], !P1 ;  /* 0x00005e001b007a0c */ /* 0x008fe20004f01270 */
[----:B----4-:R-:W-:Y:S01]  /*50550*/  @P6 STG.E.U16 [R6.64], R25 ;  /* 0x0000001906006986 */ /* 0x010fe2000c101506 */
[----:B------:R-:W-:-:S03]  /*50560*/  ISETP.LT.AND P1, PT, R29, c[0x0][0x178], !P1 ;  /* 0x00005e001d007a0c */ /* 0x000fc60004f21270 */
[----:B------:R0:W-:Y:S01]  /*50570*/  @P4 STG.E.U16 [R4.64], R10 ;  /* 0x0000000a04004986 */ /* 0x0001e2000c101506 */
[----:B------:R-:W-:-:S03]  /*50580*/  PRMT R17, R25, 0x7632, R17 ;  /* 0x0000763219117816 */ /* 0x000fc60000000011 */
[----:B------:R-:W3:Y:S04]  /*50590*/  LDL.LU R29, [R1+0x1a38] ;  /* 0x001a3800011d7983 */ /* 0x000ee80000300800 */
[----:B------:R-:W4:Y:S01]  /*505a0*/  LDL.LU R28, [R1+0x230] ;  /* 0x00023000011c7983 */ /* 0x000f220000300800 */
[----:B0-----:R-:W-:-:S03]  /*505b0*/  IMAD.WIDE R4, R8, 0x2, R12 ;  /* 0x0000000208047825 */ /* 0x001fc600078e020c */
[----:B------:R-:W3:Y:S04]  /*505c0*/  LDL.LU R25, [R1+0x220] ;  /* 0x0002200001197983 */ /* 0x000ee80000300800 */
[----:B------:R0:W-:Y:S04]  /*505d0*/  @P0 STG.E.U16 [R4.64], R0 ;  /* 0x0000000004000986 */ /* 0x0001e8000c101506 */
[----:B0-----:R-:W3:Y:S01]  /*505e0*/  LDL R5, [R1+0xff0] ;  /* 0x000ff00001057983 */ /* 0x001ee20000100800 */
[----:B------:R-:W-:Y:S01]  /*505f0*/  PRMT R16, R19, 0x7632, R16 ;  /* 0x0000763213107816 */ /* 0x000fe20000000010 */
[----:B------:R-:W-:-:S05]  /*50600*/  IMAD.WIDE R6, R8, 0x2, R14 ;  /* 0x0000000208067825 */ /* 0x000fca00078e020e */
[----:B------:R-:W-:Y:S01]  /*50610*/  @P2 STG.E.U16 [R6.64], R16 ;  /* 0x0000001006002986 */ /* 0x000fe2000c101506 */
[----:B------:R-:W-:-:S04]  /*50620*/  IADD3 R19, R26, 0x62, RZ ;  /* 0x000000621a137810 */ /* 0x000fc80007ffe0ff */
[----:B------:R-:W-:Y:S02]  /*50630*/  ISETP.GE.AND P4, PT, R19, c[0x0][0x17c], PT ;  /* 0x00005f0013007a0c */ /* 0x000fe40003f86270 */
[----:B------:R-:W4:Y:S01]  /*50640*/  LDL R19, [R1+0xff4] ;  /* 0x000ff40001137983 */ /* 0x000f220000100800 */
[C---:B------:R-:W-:Y:S01]  /*50650*/  IADD3 R18, R8.reuse, c[0x0][0x198], RZ ;  /* 0x0000660008127a10 */ /* 0x040fe20007ffe0ff */
[----:B------:R-:W-:Y:S01]  /*50660*/  IMAD.WIDE R8, R8, 0x2, R20 ;  /* 0x0000000208087825 */ /* 0x000fe200078e0214 */
[----:B------:R-:W-:-:S04]  /*50670*/  ISETP.LT.AND P6, PT, R22, c[0x0][0x178], !P3 ;  /* 0x00005e0016007a0c */ /* 0x000fc80005fc1270 */
[----:B------:R0:W-:Y:S01]  /*50680*/  @P1 STG.E.U16 [R8.64], R17 ;  /* 0x0000001108001986 */ /* 0x0001e2000c101506 */
[----:B------:R-:W-:Y:S01]  /*50690*/  ISETP.LT.AND P1, PT, R27, c[0x0][0x178], !P3 ;  /* 0x00005e001b007a0c */ /* 0x000fe20005f21270 */
[----:B------:R-:W-:-:S07]  /*506a0*/  IMAD.WIDE R10, R18, 0x2, R2 ;  /* 0x00000002120a7825 */ /* 0x000fce00078e0202 */
[----:B--2---:R1:W-:Y:S01]  /*506b0*/  @P6 STG.E.U16 [R10.64], R23 ;  /* 0x000000170a006986 */ /* 0x0043e2000c101506 */
[----:B0-----:R-:W-:-:S04]  /*506c0*/  IMAD.WIDE R8, R18, 0x2, R12 ;  /* 0x0000000212087825 */ /* 0x001fc800078e020c */
[----:B-1----:R-:W-:Y:S01]  /*506d0*/  IMAD.WIDE R10, R18, 0x2, R14 ;  /* 0x00000002120a7825 */ /* 0x002fe200078e020e */
[----:B---3--:R-:W-:Y:S02]  /*506e0*/  ISETP.LT.AND P2, PT, R5, c[0x0][0x178], !P3 ;  /* 0x00005e0005007a0c */ /* 0x008fe40005f41270 */
[----:B------:R0:W1:Y:S04]  /*506f0*/  LDS.128 R4, [R29] ;  /* 0x000000001d047984 */ /* 0x0000680000000c00 */
[----:B0-----:R-:W2:Y:S04]  /*50700*/  LDL R29, [R1+0xfe8] ;  /* 0x000fe800011d7983 */ /* 0x001ea80000100800 */
[----:B----4-:R-:W-:Y:S04]  /*50710*/  @P1 STG.E.U16 [R8.64], R28 ;  /* 0x0000001c08001986 */ /* 0x010fe8000c101506 */
[----:B------:R-:W-:Y:S01]  /*50720*/  @P2 STG.E.U16 [R10.64], R25 ;  /* 0x000000190a002986 */ /* 0x000fe2000c101506 */
[----:B------:R-:W-:-:S03]  /*50730*/  ISETP.LT.AND P2, PT, R27, c[0x0][0x178], !P5 ;  /* 0x00005e001b007a0c */ /* 0x000fc60006f41270 */
[----:B-1----:R-:W-:Y:S04]  /*50740*/  STL [R1+0x1a28], R5 ;  /* 0x001a280501007387 */ /* 0x002fe80000100800 */
[----:B------:R0:W-:Y:S04]  /*50750*/  STL [R1+0x1a30], R5 ;  /* 0x001a300501007387 */ /* 0x0001e80000100800 */
[----:B0-----:R-:W3:Y:S04]  /*50760*/  LDL R5, [R1+0xff4] ;  /* 0x000ff40001057983 */ /* 0x001ee80000100800 */
[----:B------:R0:W-:Y:S04]  /*50770*/  STL [R1+0x1a1c], R6 ;  /* 0x001a1c0601007387 */ /* 0x0001e80000100800 */
[----:B0-----:R-:W4:Y:S04]  /*50780*/  LDL R6, [R1+0xff0] ;  /* 0x000ff00001067983 */ /* 0x001f280000100800 */
[----:B------:R0:W-:Y:S04]  /*50790*/  STL [R1+0x1a14], R7 ;  /* 0x001a140701007387 */ /* 0x0001e80000100800 */
[----:B0-----:R-:W3:Y:S04]  /*507a0*/  LDL.LU R7, [R1+0x270] ;  /* 0x0002700001077983 */ /* 0x001ee80000300800 */
[----:B------:R-:W3:Y:S01]  /*507b0*/  LDL.LU R27, [R1+0x1a34] ;  /* 0x001a3400011b7983 */ /* 0x000ee20000300800 */
[----:B------:R-:W-:-:S02]  /*507c0*/  ISETP.LT.AND P3, PT, R19, c[0x0][0x178], !P3 ;  /* 0x00005e0013007a0c */ /* 0x000fc40005f61270 */
[----:B------:R-:W-:Y:S02]  /*507d0*/  ISETP.LT.AND P6, PT, R22, c[0x0][0x178], !P5 ;  /* 0x00005e0016007a0c */ /* 0x000fe40006fc1270 */
[C---:B------:R-:W-:Y:S01]  /*507e0*/  IADD3 R16, R18.reuse, c[0x0][0x198], RZ ;  /* 0x0000660012107a10 */ /* 0x040fe20007ffe0ff */
[----:B------:R-:W-:Y:S01]  /*507f0*/  IMAD.WIDE R18, R18, 0x2, R20 ;  /* 0x0000000212127825 */ /* 0x000fe200078e0214 */
[----:B------:R-:W-:-:S03]  /*50800*/  PRMT R0, R23, 0x7632, R0 ;  /* 0x0000763217007816 */ /* 0x000fc60000000000 */
[----:B------:R-:W-:-:S04]  /*50810*/  IMAD.WIDE R22, R16, 0x2, R2 ;  /* 0x0000000210167825 */ /* 0x000fc800078e0202 */
[----:B------:R-:W-:Y:S01]  /*50820*/  @P3 STG.E.U16 [R18.64], R24 ;  /* 0x0000001812003986 */ /* 0x000fe2000c101506 */
[----:B------:R-:W-:-:S03]  /*50830*/  IMAD.WIDE R8, R16, 0x2, R12 ;  /* 0x0000000210087825 */ /* 0x000fc600078e020c */
[----:B------:R0:W-:Y:S01]  /*50840*/  @P6 STG.E.U16 [R22.64], R0 ;  /* 0x0000000016006986 */ /* 0x0001e2000c101506 */
[----:B------:R-:W-:Y:S01]  /*50850*/  IMAD.WIDE R10, R16, 0x2, R14 ;  /* 0x00000002100a7825 */ /* 0x000fe200078e020e */
[----:B0-----:R-:W-:Y:S02]  /*50860*/  PRMT R0, R28, 0x7632, R0 ;  /* 0x000076321c007816 */ /* 0x001fe40000000000 */
[----:B------:R-:W-:Y:S01]  /*50870*/  PRMT R22, R25, 0x7632, R22 ;  /* 0x0000763219167816 */ /* 0x000fe20000000016 */
[----:B------:R-:W3:Y:S04]  /*50880*/  LDL.LU R28, [R1+0x250] ;  /* 0x00025000011c7983 */ /* 0x000ee80000300800 */
[----:B------:R0:W-:Y:S01]  /*50890*/  @P2 STG.E.U16 [R8.64], R0 ;  /* 0x0000000008002986 */ /* 0x0001e2000c101506 */
[----:B------:R-:W-:-:S02]  /*508a0*/  IADD3 R25, R26, 0x64, RZ ;  /* 0x000000641a197810 */ /* 0x000fc40007ffe0ff */
[----:B------:R-:W-:Y:S02]  /*508b0*/  IADD3 R17, R26, 0x63, RZ ;  /* 0x000000631a117810 */ /* 0x000fe40007ffe0ff */
[----:B------:R-:W-:Y:S02]  /*508c0*/  PRMT R23, R24, 0x7632, R23 ;  /* 0x0000763218177816 */ /* 0x000fe40000000017 */
[C---:B------:R-:W-:Y:S02]  /*508d0*/  IADD3 R24, R16.reuse, c[0x0][0x198], RZ ;  /* 0x0000660010187a10 */ /* 0x040fe40007ffe0ff */
[----:B------:R-:W-:Y:S01]  /*508e0*/  ISETP.GE.AND P0, PT, R17, c[0x0][0x17c], PT ;  /* 0x00005f0011007a0c */ /* 0x000fe20003f06270 */
[----:B------:R-:W-:Y:S01]  /*508f0*/  IMAD.WIDE R16, R16, 0x2, R20 ;  /* 0x0000000210107825 */ /* 0x000fe200078e0214 */
[----:B------:R-:W-:Y:S02]  /*50900*/  ISETP.GE.AND P1, PT, R25, c[0x0][0x17c], PT ;  /* 0x00005f0019007a0c */ /* 0x000fe40003f26270 */
[----:B------:R-:W3:Y:S01]  /*50910*/  LDL R25, [R1+0xfec] ;  /* 0x000fec0001197983 */ /* 0x000ee20000100800 */
[----:B------:R-:W-:Y:S01]  /*50920*/  IMAD.WIDE R18, R24, 0x2, R2 ;  /* 0x0000000218127825 */ /* 0x000fe200078e0202 */
[----:B--2---:R-:W-:-:S02]  /*50930*/  ISETP.LT.AND P6, PT, R29, c[0x0][0x178], !P4 ;  /* 0x00005e001d007a0c */ /* 0x004fc400067c1270 */
[----:B----4-:R-:W-:-:S13]  /*50940*/  ISETP.LT.AND P3, PT, R6, c[0x0][0x178], !P5 ;  /* 0x00005e0006007a0c */ /* 0x010fda0006f61270 */
[----:B------:R-:W-:Y:S04]  /*50950*/  @P3 STG.E.U16 [R10.64], R22 ;  /* 0x000000160a003986 */ /* 0x000fe8000c101506 */
[----:B---3--:R-:W1:Y:S01]  /*50960*/  LDS.128 R8, [R27] ;  /* 0x000000001b087984 */ /* 0x008e620000000c00 */
[----:B------:R-:W-:Y:S02]  /*50970*/  ISETP.LT.AND P5, PT, R5, c[0x0][0x178], !P5 ;  /* 0x00005e0005007a0c */ /* 0x000fe40006fa1270 */
[----:B0-----:R-:W-:-:S11]  /*50980*/  PRMT R0, R7, 0x7632, R0 ;  /* 0x0000763207007816 */ /* 0x001fd60000000000 */
[----:B------:R0:W-:Y:S04]  /*50990*/  @P5 STG.E.U16 [R16.64], R23 ;  /* 0x0000001710005986 */ /* 0x0001e8000c101506 */
[----:B------:R2:W-:Y:S01]  /*509a0*/  @P6 STG.E.U16 [R18.64], R7 ;  /* 0x0000000712006986 */ /* 0x0005e2000c101506 */
[----:B0-----:R-:W-:-:S03]  /*509b0*/  IADD3 R23, R26, 0x65, RZ ;  /* 0x000000651a177810 */ /* 0x001fc60007ffe0ff */
[----:B--2---:R-:W2:Y:S01]  /*509c0*/  LDL.LU R7, [R1+0x2c0] ;  /* 0x0002c00001077983 */ /* 0x004ea20000300800 */
[----:B------:R-:W-:-:S03]  /*509d0*/  ISETP.GE.AND P3, PT, R23, c[0x0][0x17c], PT ;  /* 0x00005f0017007a0c */ /* 0x000fc60003f66270 */
[----:B-1----:R-:W-:Y:S04]  /*509e0*/  STL [R1+0x1a24], R9 ;  /* 0x001a240901007387 */ /* 0x002fe80000100800 */
[----:B------:R0:W-:Y:S04]  /*509f0*/  STL [R1+0x1a18], R10 ;  /* 0x001a180a01007387 */ /* 0x0001e80000100800 */
[----:B0-----:R-:W3:Y:S04]  /*50a00*/  LDL R10, [R1+0xfec] ;  /* 0x000fec00010a7983 */ /* 0x001ee80000100800 */
[----:B------:R0:W-:Y:S04]  /*50a10*/  STL [R1+0x1a10], R11 ;  /* 0x001a100b01007387 */ /* 0x0001e80000100800 */
[----:B0-----:R-:W4:Y:S04]  /*50a20*/  LDL.LU R11, [R1+0xee4] ;  /* 0x000ee400010b7983 */ /* 0x001f280000300800 */
[----:B------:R-:W2:Y:S01]  /*50a30*/  LDL.LU R23, [R1+0x260] ;  /* 0x0002600001177983 */ /* 0x000ea20000300800 */
[----:B------:R-:W-:-:S02]  /*50a40*/  ISETP.LT.AND P2, PT, R25, c[0x0][0x178], !P4 ;  /* 0x00005e0019007a0c */ /* 0x000fc40006741270 */
[----:B------:R-:W-:Y:S02]  /*50a50*/  ISETP.LT.AND P5, PT, R6, c[0x0][0x178], !P4 ;  /* 0x00005e0006007a0c */ /* 0x000fe400067a1270 */
[----:B------:R-:W-:Y:S01]  /*50a60*/  ISETP.LT.AND P4, PT, R5, c[0x0][0x178], !P4 ;  /* 0x00005e0005007a0c */ /* 0x000fe20006781270 */
[C---:B------:R-:W-:Y:S01]  /*50a70*/  IMAD.WIDE R16, R24.reuse, 0x2, R12 ;  /* 0x0000000218107825 */ /* 0x040fe200078e020c */
[----:B------:R-:W-:-:S03]  /*50a80*/  IADD3 R22, R24, c[0x0][0x198], RZ ;  /* 0x0000660018167a10 */ /* 0x000fc60007ffe0ff */
[----:B------:R-:W-:-:S04]  /*50a90*/  IMAD.WIDE R18, R24, 0x2, R14 ;  /* 0x0000000218127825 */ /* 0x000fc800078e020e */
[----:B------:R-:W-:Y:S01]  /*50aa0*/  IMAD.WIDE R24, R24, 0x2, R20 ;  /* 0x0000000218187825 */ /* 0x000fe200078e0214 */
[----:B------:R-:W-:-:S03]  /*50ab0*/  ISETP.LT.AND P6, PT, R29, c[0x0][0x178], !P0 ;  /* 0x00005e001d007a0c */ /* 0x000fc600047c1270 */
[----:B------:R-:W-:Y:S01]  /*50ac0*/  IMAD.WIDE R26, R22, 0x2, R2 ;  /* 0x00000002161a7825 */ /* 0x000fe200078e0202 */
[----:B--2---:R-:W-:Y:S04]  /*50ad0*/  @P2 STG.E.U16 [R16.64], R23 ;  /* 0x0000001710002986 */ /* 0x004fe8000c101506 */
[----:B------:R-:W-:Y:S04]  /*50ae0*/  @P5 STG.E.U16 [R18.64], R28 ;  /* 0x0000001c12005986 */ /* 0x000fe8000c101506 */
[----:B------:R0:W-:Y:S01]  /*50af0*/  @P4 STG.E.U16 [R24.64], R4 ;  /* 0x0000000418004986 */ /* 0x0001e2000c101506 */
[----:B---3--:R-:W-:-:S02]  /*50b00*/  ISETP.LT.AND P4, PT, R10, c[0x0][0x178], !P0 ;  /* 0x00005e000a007a0c */ /* 0x008fc40004781270 */
[----:B------:R-:W-:Y:S02]  /*50b10*/  ISETP.LT.AND P5, PT, R6, c[0x0][0x178], !P0 ;  /* 0x00005e0006007a0c */ /* 0x000fe400047a1270 */
[----:B------:R-:W-:Y:S02]  /*50b20*/  ISETP.LT.AND P0, PT, R5, c[0x0][0x178], !P0 ;  /* 0x00005e0005007a0c */ /* 0x000fe40004701270 */
[----:B------:R-:W2:Y:S01]  /*50b30*/  LDL.LU R5, [R1+0x2b0] ;  /* 0x0002b00001057983 */ /* 0x000ea20000300800 */
[----:B0-----:R-:W-:Y:S02]  /*50b40*/  PRMT R4, R28, 0x7632, R4 ;  /* 0x000076321c047816 */ /* 0x001fe40000000004 */
[----:B----4-:R-:W-:-:S04]  /*50b50*/  IADD3 R28, R11, 0x66, RZ ;  /* 0x000000660b1c7810 */ /* 0x010fc80007ffe0ff */
[----:B------:R-:W-:Y:S02]  /*50b60*/  ISETP.GE.AND P2, PT, R28, c[0x0][0x17c], PT ;  /* 0x00005f001c007a0c */ /* 0x000fe40003f46270 */
[----:B------:R-:W3:Y:S01]  /*50b70*/  LDL R28, [R1+0xff4] ;  /* 0x000ff400011c7983 */ /* 0x000ee20000100800 */
[----:B------:R-:W-:-:S03]  /*50b80*/  IMAD.WIDE R16, R22, 0x2, R12 ;  /* 0x0000000216107825 */ /* 0x000fc600078e020c */
[----:B------:R0:W-:Y:S02]  /*50b90*/  @P6 STG.E.U16 [R26.64], R0 ;  /* 0x000000001a006986 */ /* 0x0001e4000c101506 */
[----:B0-----:R-:W-:-:S05]  /*50ba0*/  PRMT R0, R23, 0x7632, R0 ;  /* 0x0000763217007816 */ /* 0x001fca0000000000 */
[----:B------:R0:W-:Y:S04]  /*50bb0*/  @P4 STG.E.U16 [R16.64], R0 ;  /* 0x0000000010004986 */ /* 0x0001e8000c101506 */
[----:B0-----:R-:W4:Y:S01]  /*50bc0*/  LDL R17, [R1+0xfe8] ;  /* 0x000fe80001117983 */ /* 0x001f220000100800 */
[----:B------:R-:W-:-:S03]  /*50bd0*/  ISETP.LT.AND P6, PT, R29, c[0x0][0x178], !P1 ;  /* 0x00005e001d007a0c */ /* 0x000fc60004fc1270 */
[----:B------:R-:W0:Y:S01]  /*50be0*/  S2R R29, SR_TID.X ;  /* 0x00000000001d7919 */ /* 0x000e220000002100 */
[----:B------:R-:W-:Y:S01]  /*50bf0*/  IMAD.WIDE R18, R22, 0x2, R14 ;  /* 0x0000000216127825 */ /* 0x000fe200078e020e */
[----:B------:R-:W-:-:S04]  /*50c00*/  ISETP.LT.AND P4, PT, R10, c[0x0][0x178], !P1 ;  /* 0x00005e000a007a0c */ /* 0x000fc80004f81270 */
[----:B------:R-:W-:Y:S01]  /*50c10*/  @P5 STG.E.U16 [R18.64], R4 ;  /* 0x0000000412005986 */ /* 0x000fe2000c101506 */
[----:B------:R-:W-:Y:S02]  /*50c20*/  ISETP.LT.AND P5, PT, R6, c[0x0][0x178], !P1 ;  /* 0x00005e0006007a0c */ /* 0x000fe40004fa1270 */
[C---:B------:R-:W-:Y:S01]  /*50c30*/  IADD3 R26, R22.reuse, c[0x0][0x198], RZ ;  /* 0x00006600161a7a10 */ /* 0x040fe20007ffe0ff */
[----:B------:R-:W-:Y:S01]  /*50c40*/  IMAD.WIDE R22, R22, 0x2, R20 ;  /* 0x0000000216167825 */ /* 0x000fe200078e0214 */
[----:B------:R-:W-:-:S03]  /*50c50*/  PRMT R27, R4, 0x7632, R27 ;  /* 0x00007632041b7816 */ /* 0x000fc6000000001b */
[C---:B------:R-:W-:Y:S02]  /*50c60*/  IMAD.WIDE R24, R26.reuse, 0x2, R2 ;  /* 0x000000021a187825 */ /* 0x040fe400078e0202 */
[----:B------:R1:W-:Y:S04]  /*50c70*/  @P0 STG.E.U16 [R22.64], R27 ;  /* 0x0000001b16000986 */ /* 0x0003e8000c101506 */
[----:B------:R0:W-:Y:S01]  /*50c80*/  @P6 STG.E.U16 [R24.64], R7 ;  /* 0x0000000718006986 */ /* 0x0001e2000c101506 */
[----:B------:R-:W-:Y:S01]  /*50c90*/  PRMT R9, R7, 0x7632, R9 ;  /* 0x0000763207097816 */ /* 0x000fe20000000009 */
[----:B-1----:R-:W-:Y:S02]  /*50ca0*/  IMAD.WIDE R22, R26, 0x2, R12 ;  /* 0x000000021a167825 */ /* 0x002fe400078e020c */
[----:B0-----:R-:W2:Y:S01]  /*50cb0*/  LDL.LU R7, [R1+0x2d0] ;  /* 0x0002d00001077983 */ /* 0x001ea20000300800 */
[----:B---3--:R-:W-:-:S02]  /*50cc0*/  ISETP.LT.AND P1, PT, R28, c[0x0][0x178], !P1 ;  /* 0x00005e001c007a0c */ /* 0x008fc40004f21270 */
[C---:B------:R-:W-:Y:S01]  /*50cd0*/  LOP3.LUT R28, R29.reuse, 0x7f, RZ, 0xc0, !PT ;  /* 0x0000007f1d1c7812 */ /* 0x040fe200078ec0ff */
[----:B------:R-:W-:-:S05]  /*50ce0*/  IMAD.SHL.U32 R29, R29, 0x400, RZ ;  /* 0x000004001d1d7824 */ /* 0x000fca00078e00ff */
[----:B------:R-:W-:-:S05]  /*50cf0*/  LOP3.LUT R29, R29, 0x1800, RZ, 0xc0, !PT ;  /* 0x000018001d1d7812 */ /* 0x000fca00078ec0ff */
[----:B------:R-:W-:-:S05]  /*50d00*/  IMAD R29, R28, 0x10, R29 ;  /* 0x000000101c1d7824 */ /* 0x000fca00078e021d */
[----:B------:R-:W-:Y:S02]  /*50d10*/  LOP3.LUT R29, R29, 0x60, RZ, 0x3c, !PT ;  /* 0x000000601d1d7812 */ /* 0x000fe400078e3cff */
[----:B----4-:R-:W-:-:S03]  /*50d20*/  ISETP.LT.AND P6, PT, R17, c[0x0][0x178], !P3 ;  /* 0x00005e0011007a0c */ /* 0x010fc60005fc1270 */
[----:B------:R-:W0:Y:S04]  /*50d30*/  LDS.128 R16, [R29] ;  /* 0x000000001d107984 */ /* 0x000e280000000c00 */
[----:B--2---:R-:W-:Y:S04]  /*50d40*/  @P4 STG.E.U16 [R22.64], R5 ;  /* 0x0000000516004986 */ /* 0x004fe8000c101506 */
[----:B0-----:R-:W-:Y:S04]  /*50d50*/  STL [R1+0x1a2c], R17 ;  /* 0x001a2c1101007387 */ /* 0x001fe80000100800 */
[----:B------:R0:W-:Y:S04]  /*50d60*/  STL [R1+0x1a20], R18 ;  /* 0x001a201201007387 */ /* 0x0001e80000100800 */
[----:B0-----:R-:W2:Y:S04]  /*50d70*/  LDL R18, [R1+0xfe8] ;  /* 0x000fe80001127983 */ /* 0x001ea80000100800 */
[----:B------:R0:W-:Y:S04]  /*50d80*/  STL [R1+0x1a0c], R19 ;  /* 0x001a0c1301007387 */ /* 0x0001e80000100800 */
[----:B0-----:R-:W3:Y:S04]  /*50d90*/  LDL.LU R19, [R1+0xff4] ;  /* 0x000ff40001137983 */ /* 0x001ee80000300800 */
[----:B------:R-:W4:Y:S01]  /*50da0*/  LDL.LU R23, [R1+0x290] ;  /* 0x0002900001177983 */ /* 0x000f220000300800 */
[C---:B------:R-:W-:Y:S01]  /*50db0*/  IADD3 R0, R26.reuse, c[0x0][0x198], RZ ;  /* 0x000066001a007a10 */ /* 0x040fe20007ffe0ff */
[----:B------:R-:W-:-:S02]  /*50dc0*/  IMAD.WIDE R24, R26, 0x2, R14 ;  /* 0x000000021a187825 */ /* 0x000fc400078e020e */
[----:B------:R-:W2:Y:S02]  /*50dd0*/  LDL.LU R17, [R1+0x2a0] ;  /* 0x0002a00001117983 */ /* 0x000ea40000300800 */
[----:B------:R-:W-:-:S04]  /*50de0*/  IMAD.WIDE R26, R26, 0x2, R20 ;  /* 0x000000021a1a7825 */ /* 0x000fc800078e0214 */
[----:B------:R-:W-:Y:S01]  /*50df0*/  IMAD.WIDE R28, R0, 0x2, R2 ;  /* 0x00000002001c7825 */ /* 0x000fe200078e0202 */
[----:B------:R-:W-:Y:S02]  /*50e00*/  ISETP.LT.AND P4, PT, R10, c[0x0][0x178], !P3 ;  /* 0x00005e000a007a0c */ /* 0x000fe40005f81270 */
[----:B------:R-:W-:Y:S01]  /*50e10*/  IADD3 R4, R11, 0x67, RZ ;  /* 0x000000670b047810 */ /* 0x000fe20007ffe0ff */
[----:B----4-:R-:W-:Y:S04]  /*50e20*/  @P5 STG.E.U16 [R24.64], R23 ;  /* 0x0000001718005986 */ /* 0x010fe8000c101506 */
[----:B------:R-:W-:Y:S04]  /*50e30*/  @P1 STG.E.U16 [R26.64], R8 ;  /* 0x000000081a001986 */ /* 0x000fe8000c101506 */
[----:B------:R0:W-:Y:S04]  /*50e40*/  @P6 STG.E.U16 [R28.64], R9 ;  /* 0x000000091c006986 */ /* 0x0001e8000c101506 */
[----:B0-----:R-:W4:Y:S01]  /*50e50*/  LDL.LU R9, [R1+0x280] ;  /* 0x0002800001097983 */ /* 0x001f220000300800 */
[----:B------:R-:W-:-:S03]  /*50e60*/  PRMT R29, R5, 0x7632, R29 ;  /* 0x00007632051d7816 */ /* 0x000fc6000000001d */
[----:B------:R-:W4:Y:S01]  /*50e70*/  LDL.LU R5, [R1+0x1a30] ;  /* 0x001a300001057983 */ /* 0x000f220000300800 */
[----:B------:R-:W-:Y:S02]  /*50e80*/  ISETP.LT.AND P5, PT, R6, c[0x0][0x178], !P3 ;  /* 0x00005e0006007a0c */ /* 0x000fe40005fa1270 */
[----:B---3--:R-:W-:Y:S01]  /*50e90*/  ISETP.LT.AND P6, PT, R19, c[0x0][0x178], !P3 ;  /* 0x00005e0013007a0c */ /* 0x008fe20005fc1270 */
[----:B------:R-:W-:Y:S01]  /*50ea0*/  IMAD.WIDE R26, R0, 0x2, R12 ;  /* 0x00000002001a7825 */ /* 0x000fe200078e020c */
[----:B------:R-:W-:Y:S02]  /*50eb0*/  ISETP.GE.AND P0, PT, R4, c[0x0][0x17c], PT ;  /* 0x00005f0004007a0c */ /* 0x000fe40003f06270 */
[----:B------:R-:W-:Y:S01]  /*50ec0*/  PRMT R4, R23, 0x7632, R4 ;  /* 0x0000763217047816 */ /* 0x000fe20000000004 */
[----:B------:R-:W-:Y:S01]  /*50ed0*/  IMAD.WIDE R24, R0, 0x2, R14 ;  /* 0x0000000200187825 */ /* 0x000fe200078e020e */
[----:B--2---:R-:W-:Y:S02]  /*50ee0*/  ISETP.LT.AND P1, PT, R18, c[0x0][0x178], !P2 ;  /* 0x00005e0012007a0c */ /* 0x004fe40005721270 */
[----:B------:R-:W-:Y:S01]  /*50ef0*/  PRMT R8, R8, 0x7632, R8 ;  /* 0x0000763208087816 */ /* 0x000fe20000000008 */
[C---:B------:R-:W-:Y:S01]  /*50f00*/  IMAD.WIDE R22, R0.reuse, 0x2, R20 ;  /* 0x0000000200167825 */ /* 0x040fe200078e0214 */
[----:B------:R-:W-:Y:S01]  /*50f10*/  IADD3 R0, R0, c[0x0][0x198], RZ ;  /* 0x0000660000007a10 */ /* 0x000fe20007ffe0ff */
[----:B------:R0:W-:Y:S01]  /*50f20*/  @P4 STG.E.U16 [R26.64], R29 ;  /* 0x0000001d1a004986 */ /* 0x0001e2000c101506 */
[----:B------:R-:W-:-:S03]  /*50f30*/  ISETP.LT.AND P4, PT, R10, c[0x0][0x178], !P2 ;  /* 0x00005e000a007a0c */ /* 0x000fc60005781270 */
[----:B------:R1:W-:Y:S01]  /*50f40*/  @P5 STG.E.U16 [R24.64], R4 ;  /* 0x0000000418005986 */ /* 0x0003e2000c101506 */
[----:B------:R-:W-:Y:S02]  /*50f50*/  ISETP.LT.AND P5, PT, R6, c[0x0][0x178], !P2 ;  /* 0x00005e0006007a0c */ /* 0x000fe400057a1270 */
[----:B------:R-:W-:Y:S01]  /*50f60*/  ISETP.LT.AND P2, PT, R19, c[0x0][0x178], !P2 ;  /* 0x00005e0013007a0c */ /* 0x000fe20005741270 */
[----:B------:R2:W-:Y:S01]  /*50f70*/  @P6 STG.E.U16 [R22.64], R8 ;  /* 0x0000000816006986 */ /* 0x0005e2000c101506 */
[----:B------:R-:W-:Y:S02]  /*50f80*/  ISETP.LT.AND P6, PT, R18, c[0x0][0x178], !P0 ;  /* 0x00005e0012007a0c */ /* 0x000fe400047c1270 */
[----:B------:R-:W-:Y:S01]  /*50f90*/  IADD3 R28, R11, 0x68, RZ ;  /* 0x000000680b1c7810 */ /* 0x000fe20007ffe0ff */
[C---:B0-----:R-:W-:Y:S01]  /*50fa0*/  IMAD.WIDE R26, R0.reuse, 0x2, R20 ;  /* 0x00000002001a7825 */ /* 0x041fe200078e0214 */
[----:B-1----:R-:W-:-:S03]  /*50fb0*/  IADD3 R4, R0, c[0x0][0x198], RZ ;  /* 0x0000660000047a10 */ /* 0x002fc60007ffe0ff */
[----:B--2---:R-:W-:Y:S01]  /*50fc0*/  IMAD.WIDE R22, R0, 0x2, R2 ;  /* 0x0000000200167825 */ /* 0x004fe200078e0202 */
[----:B------:R-:W-:-:S03]  /*50fd0*/  ISETP.GE.AND P3, PT, R28, c[0x0][0x17c], PT ;  /* 0x00005f001c007a0c */ /* 0x000fc60003f66270 */
[----:B------:R-:W-:Y:S01]  /*50fe0*/  IMAD.WIDE R24, R0, 0x2, R12 ;  /* 0x0000000200187825 */ /* 0x000fe200078e020c */
[----:B------:R0:W-:Y:S03]  /*50ff0*/  @P1 STG.E.U16 [R22.64], R7 ;  /* 0x0000000716001986 */ /* 0x0001e6000c101506 */
[----:B------:R-:W-:Y:S01]  /*51000*/  IMAD.WIDE R28, R4, 0x2, R2 ;  /* 0x00000002041c7825 */ /* 0x000fe200078e0202 */
[----:B------:R-:W-:Y:S03]  /*51010*/  @P4 STG.E.U16 [R24.64], R17 ;  /* 0x0000001118004986 */ /* 0x000fe6000c101506 */
[----:B0-----:R-:W-:-:S05]  /*51020*/  IMAD.WIDE R22, R0, 0x2, R14 ;  /* 0x0000000200167825 */ /* 0x001fca00078e020e */
[----:B----4-:R-:W-:Y:S01]  /*51030*/  @P5 STG.E.U16 [R22.64], R9 ;  /* 0x0000000916005986 */ /* 0x010fe2000c101506 */
[----:B------:R-:W-:-:S03]  /*51040*/  PRMT R5, R7, 0x7632, R5 ;  /* 0x0000763207057816 */ /* 0x000fc60000000005 */
[----:B------:R-:W-:Y:S04]  /*51050*/  @P2 STG.E.U16 [R26.64], R16 ;  /* 0x000000101a002986 */ /* 0x000fe8000c101506 */
[----:B------:R-:W2:Y:S04]  /*51060*/  LDL.LU R7, [R1+0x244] ;  /* 0x0002440001077983 */ /* 0x000ea80000300800 */
[----:B------:R0:W-:Y:S04]  /*51070*/  @P6 STG.E.U16 [R28.64], R5 ;  /* 0x000000051c006986 */ /* 0x0001e8000c101506 */
[----:B0-----:R-:W3:Y:S01]  /*51080*/  LDL.LU R5, [R1+0x234] ;  /* 0x0002340001057983 */ /* 0x001ee20000300800 */
[----:B------:R-:W-:Y:S01]  /*51090*/  ISETP.LT.AND P4, PT, R10, c[0x0][0x178], !P0 ;  /* 0x00005e000a007a0c */ /* 0x000fe20004781270 */
[----:B------:R-:W-:Y:S01]  /*510a0*/  IMAD.WIDE R22, R4, 0x2, R12 ;  /* 0x0000000204167825 */ /* 0x000fe200078e020c */
[----:B------:R-:W-:-:S02]  /*510b0*/  ISETP.LT.AND P5, PT, R6, c[0x0][0x178], !P0 ;  /* 0x00005e0006007a0c */ /* 0x000fc400047a1270 */
[----:B------:R-:W-:Y:S02]  /*510c0*/  PRMT R0, R17, 0x7632, R0 ;  /* 0x0000763211007816 */ /* 0x000fe40000000000 */
[----:B------:R-:W-:Y:S01]  /*510d0*/  IADD3 R8, R11, 0x69, RZ ;  /* 0x000000690b087810 */ /* 0x000fe20007ffe0ff */
[----:B------:R-:W-:Y:S01]  /*510e0*/  IMAD.WIDE R24, R4, 0x2, R14 ;  /* 0x0000000204187825 */ /* 0x000fe200078e020e */
[----:B------:R-:W-:Y:S01]  /*510f0*/  ISETP.LT.AND P6, PT, R19, c[0x0][0x178], !P0 ;  /* 0x00005e0013007a0c */ /* 0x000fe200047c1270 */
[----:B------:R-:W4:Y:S01]  /*51100*/  LDL.LU R17, [R1+0x1a2c] ;  /* 0x001a2c0001117983 */ /* 0x000f220000300800 */
[----:B------:R-:W-:Y:S01]  /*51110*/  ISETP.LT.AND P0, PT, R18, c[0x0][0x178], !P3 ;  /* 0x00005e0012007a0c */ /* 0x000fe20005f01270 */
[----:B------:R-:W-:Y:S02]  /*51120*/  IMAD.WIDE R26, R4, 0x2, R20 ;  /* 0x00000002041a7825 */ /* 0x000fe400078e0214 */
[----:B------:R0:W-:Y:S01]  /*51130*/  @P4 STG.E.U16 [R22.64], R0 ;  /* 0x0000000016004986 */ /* 0x0001e2000c101506 */
[----:B------:R-:W-:-:S02]  /*51140*/  ISETP.LT.AND P4, PT, R10, c[0x0][0x178], !P3 ;  /* 0x00005e000a007a0c */ /* 0x000fc40005f81270 */
[----:B------:R-:W-:Y:S02]  /*51150*/  ISETP.GE.AND P1, PT, R8, c[0x0][0x17c], PT ;  /* 0x00005f0008007a0c */ /* 0x000fe40003f26270 */
[----:B------:R-:W-:Y:S02]  /*51160*/  IADD3 R4, R4, c[0x0][0x198], RZ ;  /* 0x0000660004047a10 */ /* 0x000fe40007ffe0ff */
[----:B------:R-:W-:Y:S02]  /*51170*/  PRMT R8, R9, 0x7632, R8 ;  /* 0x0000763209087816 */ /* 0x000fe40000000008 */
[----:B------:R-:W-:Y:S01]  /*51180*/  PRMT R16, R16, 0x7632, R16 ;  /* 0x0000763210107816 */ /* 0x000fe20000000010 */
[C---:B0-----:R-:W-:Y:S02]  /*51190*/  IMAD.WIDE R22, R4.reuse, 0x2, R2 ;  /* 0x0000000204167825 */ /* 0x041fe400078e0202 */
[----:B------:R0:W-:Y:S04]  /*511a0*/  @P5 STG.E.U16 [R24.64], R8 ;  /* 0x0000000818005986 */ /* 0x0001e8000c101506 */
[----:B------:R-:W-:Y:S01]  /*511b0*/  @P6 STG.E.U16 [R26.64], R16 ;  /* 0x000000101a006986 */ /* 0x000fe2000c101506 */
[----:B0-----:R-:W-:-:S03]  /*511c0*/  IMAD.WIDE R24, R4, 0x2, R12 ;  /* 0x0000000204187825 */ /* 0x001fc600078e020c */
[----:B--2---:R0:W-:Y:S01]  /*511d0*/  @P0 STG.E.U16 [R22.64], R7 ;  /* 0x0000000716000986 */ /* 0x0041e2000c101506 */
[----:B------:R-:W-:-:S03]  /*511e0*/  PRMT R8, R7, 0x7632, R8 ;  /* 0x0000763207087816 */ /* 0x000fc60000000008 */
[----:B0-----:R-:W2:Y:S04]  /*511f0*/  LDL.LU R7, [R1+0x274] ;  /* 0x0002740001077983 */ /* 0x001ea80000300800 */
[----:B------:R-:W2:Y:S04]  /*51200*/  LDL.LU R9, [R1+0x264] ;  /* 0x0002640001097983 */ /* 0x000ea80000300800 */
[----:B---3--:R0:W-:Y:S04]  /*51210*/  @P4 STG.E.U16 [R24.64], R5 ;  /* 0x0000000518004986 */ /* 0x0081e8000c101506 */
[----:B0-----:R-:W3:Y:S04]  /*51220*/  LDL.LU R24, [R1+0x224] ;  /* 0x0002240001187983 */ /* 0x001ee80000300800 */
[----:B------:R-:W2:Y:S01]  /*51230*/  LDL.LU R25, [R1+0x4] ;  /* 0x0000040001197983 */ /* 0x000ea20000300800 */
[----:B------:R-:W-:-:S02]  /*51240*/  ISETP.LT.AND P5, PT, R6, c[0x0][0x178], !P3 ;  /* 0x00005e0006007a0c */ /* 0x000fc40005fa1270 */
[----:B------:R-:W-:Y:S02]  /*51250*/  ISETP.LT.AND P3, PT, R19, c[0x0][0x178], !P3 ;  /* 0x00005e0013007a0c */ /* 0x000fe40005f61270 */
[----:B------:R-:W-:Y:S02]  /*51260*/  ISETP.LT.AND P6, PT, R18, c[0x0][0x178], !P1 ;  /* 0x00005e0012007a0c */ /* 0x000fe40004fc1270 */
[----:B------:R-:W-:Y:S02]  /*51270*/  IADD3 R28, R11, 0x6a, RZ ;  /* 0x0000006a0b1c7810 */ /* 0x000fe40007ffe0ff */
[----:B------:R-:W-:Y:S02]  /*51280*/  IADD3 R0, R4, c[0x0][0x198], RZ ;  /* 0x0000660004007a10 */ /* 0x000fe40007ffe0ff */
[----:B------:R-:W-:Y:S01]  /*51290*/  ISETP.LT.AND P4, PT, R10, c[0x0][0x178], !P1 ;  /* 0x00005e000a007a0c */ /* 0x000fe20004f81270 */
[----:B------:R-:W-:Y:S01]  /*512a0*/  IMAD.WIDE R22, R4, 0x2, R14 ;  /* 0x0000000204167825 */ /* 0x000fe200078e020e */
[----:B------:R-:W-:-:S03]  /*512b0*/  ISETP.GE.AND P2, PT, R28, c[0x0][0x17c], PT ;  /* 0x00005f001c007a0c */ /* 0x000fc60003f46270 */
[----:B------:R-:W-:Y:S01]  /*512c0*/  IMAD.WIDE R26, R4, 0x2, R20 ;  /* 0x00000002041a7825 */ /* 0x000fe200078e0214 */
[----:B------:R-:W-:-:S03]  /*512d0*/  IADD3 R16, R11, 0x6b, RZ ;  /* 0x0000006b0b107810 */ /* 0x000fc60007ffe0ff */
[----:B------:R-:W-:Y:S01]  /*512e0*/  IMAD.WIDE R28, R0, 0x2, R2 ;  /* 0x00000002001c7825 */ /* 0x000fe200078e0202 */
[----:B------:R-:W-:Y:S02]  /*512f0*/  PRMT R4, R5, 0x7632, R4 ;  /* 0x0000763205047816 */ /* 0x000fe40000000004 */
[----:B------:R-:W-:Y:S01]  /*51300*/  ISETP.GE.AND P0, PT, R16, c[0x0][0x17c], PT ;  /* 0x00005f0010007a0c */ /* 0x000fe20003f06270 */
[----:B------:R-:W4:Y:S04]  /*51310*/  LDL.LU R5, [R1+0x1a28] ;  /* 0x001a280001057983 */ /* 0x000f280000300800 */
[----:B---3--:R0:W-:Y:S01]  /*51320*/  @P5 STG.E.U16 [R22.64], R24 ;  /* 0x0000001816005986 */ /* 0x0081e2000c101506 */
[----:B------:R-:W-:-:S03]  /*51330*/  ISETP.LT.AND P5, PT, R6, c[0x0][0x178], !P1 ;  /* 0x00005e0006007a0c */ /* 0x000fc60004fa1270 */
[----:B--2---:R1:W-:Y:S01]  /*51340*/  @P3 STG.E.U16 [R26.64], R25 ;  /* 0x000000191a003986 */ /* 0x0043e2000c101506 */
[----:B------:R-:W-:-:S03]  /*51350*/  PRMT R16, R25, 0x7632, R16 ;  /* 0x0000763219107816 */ /* 0x000fc60000000010 */
[----:B------:R2:W-:Y:S01]  /*51360*/  @P6 STG.E.U16 [R28.64], R8 ;  /* 0x000000081c006986 */ /* 0x0005e2000c101506 */
[----:B------:R-:W-:Y:S01]  /*51370*/  ISETP.LT.AND P6, PT, R19, c[0x0][0x178], !P1 ;  /* 0x00005e0013007a0c */ /* 0x000fe20004fc1270 */
[----:B0-----:R-:W-:Y:S01]  /*51380*/  IMAD.WIDE R22, R0, 0x2, R12 ;  /* 0x0000000200167825 */ /* 0x001fe200078e020c */
[----:B------:R-:W-:-:S03]  /*51390*/  ISETP.LT.AND P1, PT, R18, c[0x0][0x178], !P2 ;  /* 0x00005e0012007a0c */ /* 0x000fc60005721270 */
[----:B-1----:R-:W-:Y:S01]  /*513a0*/  IMAD.WIDE R26, R0, 0x2, R20 ;  /* 0x00000002001a7825 */ /* 0x002fe200078e0214 */
[----:B------:R0:W-:Y:S01]  /*513b0*/  @P4 STG.E.U16 [R22.64], R4 ;  /* 0x0000000416004986 */ /* 0x0001e2000c101506 */
[----:B------:R-:W-:Y:S02]  /*513c0*/  ISETP.LT.AND P4, PT, R10, c[0x0][0x178], !P2 ;  /* 0x00005e000a007a0c */ /* 0x000fe40005781270 */
[----:B--2---:R-:W-:Y:S01]  /*513d0*/  PRMT R8, R24, 0x7632, R8 ;  /* 0x0000763218087816 */ /* 0x004fe20000000008 */
[C---:B------:R-:W-:Y:S01]  /*513e0*/  IMAD.WIDE R24, R0.reuse, 0x2, R14 ;  /* 0x0000000200187825 */ /* 0x040fe200078e020e */
[----:B------:R-:W-:-:S04]  /*513f0*/  IADD3 R0, R0, c[0x0][0x198], RZ ;  /* 0x0000660000007a10 */ /* 0x000fc80007ffe0ff */
[----:B------:R1:W-:Y:S01]  /*51400*/  @P5 STG.E.U16 [R24.64], R8 ;  /* 0x0000000818005986 */ /* 0x0003e2000c101506 */
[----:B0-----:R-:W-:-:S03]  /*51410*/  IMAD.WIDE R22, R0, 0x2, R2 ;  /* 0x0000000200167825 */ /* 0x001fc600078e0202 */
[----:B------:R-:W-:Y:S01]  /*51420*/  @P6 STG.E.U16 [R26.64], R16 ;  /* 0x000000101a006986 */ /* 0x000fe2000c101506 */
[----:B------:R-:W-:Y:S02]  /*51430*/  PRMT R4, R7, 0x7632, R4 ;  /* 0x0000763207047816 */ /* 0x000fe40000000004 */
[----:B------:R-:W-:Y:S01]  /*51440*/  ISETP.LT.AND P6, PT, R18, c[0x0][0x178], !P0 ;  /* 0x00005e0012007a0c */ /* 0x000fe200047c1270 */
[----:B------:R0:W-:Y:S01]  /*51450*/  @P1 STG.E.U16 [R22.64], R7 ;  /* 0x0000000716001986 */ /* 0x0001e2000c101506 */
[----:B-1----:R-:W-:-:S05]  /*51460*/  IMAD.WIDE R24, R0, 0x2, R12 ;  /* 0x0000000200187825 */ /* 0x002fca00078e020c */
[----:B------:R1:W-:Y:S04]  /*51470*/  @P4 STG.E.U16 [R24.64], R9 ;  /* 0x0000000918004986 */ /* 0x0003e8000c101506 */
[----:B0-----:R-:W2:Y:S04]  /*51480*/  LDL.LU R7, [R1+0x2c4] ;  /* 0x0002c40001077983 */ /* 0x001ea80000300800 */
[----:B------:R-:W3:Y:S04]  /*51490*/  LDL.LU R18, [R1+0x294] ;  /* 0x0002940001127983 */ /* 0x000ee80000300800 */
[----:B-1----:R-:W2:Y:S01]  /*514a0*/  LDL.LU R25, [R1+0x254] ;  /* 0x0002540001197983 */ /* 0x002ea20000300800 */
[----:B------:R-:W-:-:S02]  /*514b0*/  ISETP.LT.AND P5, PT, R6, c[0x0][0x178], !P2 ;  /* 0x00005e0006007a0c */ /* 0x000fc400057a1270 */
[----:B------:R-:W-:Y:S02]  /*514c0*/  ISETP.LT.AND P2, PT, R19, c[0x0][0x178], !P2 ;  /* 0x00005e0013007a0c */ /* 0x000fe40005741270 */
[----:B------:R-:W-:Y:S02]  /*514d0*/  IADD3 R28, R11, 0x6c, RZ ;  /* 0x0000006c0b1c7810 */ /* 0x000fe40007ffe0ff */
[C---:B------:R-:W-:Y:S01]  /*514e0*/  IADD3 R8, R0.reuse, c[0x0][0x198], RZ ;  /* 0x0000660000087a10 */ /* 0x040fe20007ffe0ff */
[----:B------:R-:W-:Y:S01]  /*514f0*/  IMAD.WIDE R22, R0, 0x2, R14 ;  /* 0x0000000200167825 */ /* 0x000fe200078e020e */
[----:B------:R-:W-:-:S03]  /*51500*/  ISETP.GE.AND P3, PT, R28, c[0x0][0x17c], PT ;  /* 0x00005f001c007a0c */ /* 0x000fc60003f66270 */
[----:B------:R-:W-:-:S04]  /*51510*/  IMAD.WIDE R26, R0, 0x2, R20 ;  /* 0x00000002001a7825 */ /* 0x000fc800078e0214 */
[----:B------:R-:W-:Y:S01]  /*51520*/  IMAD.WIDE R28, R8, 0x2, R2 ;  /* 0x00000002081c7825 */ /* 0x000fe200078e0202 */
[----:B--2---:R-:W-:Y:S04]  /*51530*/  @P5 STG.E.U16 [R22.64], R25 ;  /* 0x0000001916005986 */ /* 0x004fe8000c101506 */
[----:B----4-:R-:W-:Y:S04]  /*51540*/  @P2 STG.E.U16 [R26.64], R5 ;  /* 0x000000051a002986 */ /* 0x010fe8000c101506 */
[----:B------:R0:W-:Y:S04]  /*51550*/  @P6 STG.E.U16 [R28.64], R4 ;  /* 0x000000041c006986 */ /* 0x0001e8000c101506 */
[----:B0-----:R-:W2:Y:S01]  /*51560*/  LDL.LU R29, [R1+0xfe8] ;  /* 0x000fe800011d7983 */ /* 0x001ea20000300800 */
[----:B------:R-:W-:-:S02]  /*51570*/  ISETP.LT.AND P4, PT, R10, c[0x0][0x178], !P0 ;  /* 0x00005e000a007a0c */ /* 0x000fc40004781270 */
[----:B------:R-:W-:Y:S02]  /*51580*/  IADD3 R16, R11, 0x6d, RZ ;  /* 0x0000006d0b107810 */ /* 0x000fe40007ffe0ff */
[----:B------:R-:W-:Y:S02]  /*51590*/  ISETP.LT.AND P5, PT, R6, c[0x0][0x178], !P0 ;  /* 0x00005e0006007a0c */ /* 0x000fe400047a1270 */
[----:B------:R-:W-:Y:S02]  /*515a0*/  ISETP.LT.AND P6, PT, R19, c[0x0][0x178], !P0 ;  /* 0x00005e0013007a0c */ /* 0x000fe400047c1270 */
[----:B------:R-:W-:Y:S01]  /*515b0*/  ISETP.GE.AND P1, PT, R16, c[0x0][0x17c], PT ;  /* 0x00005f0010007a0c */ /* 0x000fe20003f26270 */
[C---:B------:R-:W-:Y:S01]  /*515c0*/  IMAD.WIDE R22, R8.reuse, 0x2, R14 ;  /* 0x0000000208167825 */ /* 0x040fe200078e020e */
[----:B------:R-:W-:Y:S02]  /*515d0*/  PRMT R16, R25, 0x7632, R16 ;  /* 0x0000763219107816 */ /* 0x000fe40000000010 */
[----:B------:R-:W-:Y:S01]  /*515e0*/  PRMT R26, R5, 0x7632, R26 ;  /* 0x00007632051a7816 */ /* 0x000fe2000000001a */
[----:B------:R-:W-:Y:S01]  /*515f0*/  IMAD.WIDE R4, R8, 0x2, R12 ;  /* 0x0000000208047825 */ /* 0x000fe200078e020c */
[----:B------:R-:W-:-:S02]  /*51600*/  PRMT R0, R9, 0x7632, R0 ;  /* 0x0000763209007816 */ /* 0x000fc40000000000 */
[----:B------:R-:W4:Y:S01]  /*51610*/  LDL.LU R9, [R1+0x1a24] ;  /* 0x001a240001097983 */ /* 0x000f220000300800 */
[C---:B------:R-:W-:Y:S01]  /*51620*/  IMAD.WIDE R24, R8.reuse, 0x2, R20 ;  /* 0x0000000208187825 */ /* 0x040fe200078e0214 */
[----:B------:R-:W-:Y:S02]  /*51630*/  IADD3 R8, R8, c[0x0][0x198], RZ ;  /* 0x0000660008087a10 */ /* 0x000fe40007ffe0ff */
[----:B------:R0:W-:Y:S04]  /*51640*/  @P4 STG.E.U16 [R4.64], R0 ;  /* 0x0000000004004986 */ /* 0x0001e8000c101506 */
[----:B------:R1:W-:Y:S04]  /*51650*/  @P5 STG.E.U16 [R22.64], R16 ;  /* 0x0000001016005986 */ /* 0x0003e8000c101506 */
[----:B------:R3:W-:Y:S01]  /*51660*/  @P6 STG.E.U16 [R24.64], R26 ;  /* 0x0000001a18006986 */ /* 0x0007e2000c101506 */
[----:B0-----:R-:W-:Y:S01]  /*51670*/  IMAD.WIDE R4, R8, 0x2, R2 ;  /* 0x0000000208047825 */ /* 0x001fe200078e0202 */
[----:B------:R-:W-:-:S02]  /*51680*/  PRMT R0, R7, 0x7632, R0 ;  /* 0x0000763207007816 */ /* 0x000fc40000000000 */
[C---:B-1----:R-:W-:Y:S01]  /*51690*/  IADD3 R16, R8.reuse, c[0x0][0x198], RZ ;  /* 0x0000660008107a10 */ /* 0x042fe20007ffe0ff */
[----:B------:R-:W-:-:S04]  /*516a0*/  IMAD.WIDE R22, R8, 0x2, R12 ;  /* 0x0000000208167825 */ /* 0x000fc800078e020c */
[----:B---3--:R-:W-:Y:S01]  /*516b0*/  IMAD.WIDE R24, R8, 0x2, R20 ;  /* 0x0000000208187825 */ /* 0x008fe200078e0214 */
[----:B--2---:R-:W-:-:S13]  /*516c0*/  ISETP.LT.AND P0, PT, R29, c[0x0][0x178], !P3 ;  /* 0x00005e001d007a0c */ /* 0x004fda0005f01270 */
[----:B------:R0:W-:Y:S04]  /*516d0*/  @P0 STG.E.U16 [R4.64], R7 ;  /* 0x0000000704000986 */ /* 0x0001e8000c101506 */
[----:B0-----:R-:W2:Y:S01]  /*516e0*/  LDL.LU R7, [R1+0x2d4] ;  /* 0x0002d40001077983 */ /* 0x001ea20000300800 */
[----:B------:R-:W-:-:S03]  /*516f0*/  IMAD.WIDE R4, R8, 0x2, R14 ;  /* 0x0000000208047825 */ /* 0x000fc600078e020e */
[----:B------:R-:W3:Y:S01]  /*51700*/  LDL.LU R8, [R1+0x2b4] ;  /* 0x0002b40001087983 */ /* 0x000ee20000300800 */
[----:B------:R-:W-:Y:S02]  /*51710*/  ISETP.LT.AND P4, PT, R10, c[0x0][0x178], !P3 ;  /* 0x00005e000a007a0c */ /* 0x000fe40005f81270 */
[----:B------:R-:W-:Y:S02]  /*51720*/  ISETP.LT.AND P5, PT, R6, c[0x0][0x178], !P3 ;  /* 0x00005e0006007a0c */ /* 0x000fe40005fa1270 */
[----:B------:R-:W-:Y:S02]  /*51730*/  ISETP.LT.AND P3, PT, R19, c[0x0][0x178], !P3 ;  /* 0x00005e0013007a0c */ /* 0x000fe40005f61270 */
[----:B------:R-:W-:Y:S02]  /*51740*/  ISETP.LT.AND P6, PT, R29, c[0x0][0x178], !P1 ;  /* 0x00005e001d007a0c */ /* 0x000fe40004fc1270 */
[----:B------:R-:W-:-:S04]  /*51750*/  IADD3 R27, R11, 0x6e, RZ ;  /* 0x0000006e0b1b7810 */ /* 0x000fc80007ffe0ff */
[----:B------:R-:W-:Y:S01]  /*51760*/  ISETP.GE.AND P2, PT, R27, c[0x0][0x17c], PT ;  /* 0x00005f001b007a0c */ /* 0x000fe20003f46270 */
[----:B------:R-:W-:Y:S01]  /*51770*/  IMAD.WIDE R26, R16, 0x2, R2 ;  /* 0x00000002101a7825 */ /* 0x000fe200078e0202 */
[----:B------:R-:W-:-:S04]  /*51780*/  IADD3 R28, R11, 0x6f, RZ ;  /* 0x0000006f0b1c7810 */ /* 0x000fc80007ffe0ff */
[----:B------:R-:W-:Y:S02]  /*51790*/  ISETP.GE.AND P0, PT, R28, c[0x0][0x17c], PT ;  /* 0x00005f001c007a0c */ /* 0x000fe40003f06270 */
[----:B------:R-:W2:Y:S04]  /*517a0*/  LDL.LU R28, [R1+0x284] ;  /* 0x00028400011c7983 */ /* 0x000ea80000300800 */
[----:B---3--:R-:W-:Y:S01]  /*517b0*/  @P4 STG.E.U16 [R22.64], R8 ;  /* 0x0000000816004986 */ /* 0x008fe2000c101506 */
[----:B------:R-:W-:-:S03]  /*517c0*/  ISETP.LT.AND P4, PT, R10, c[0x0][0x178], !P1 ;  /* 0x00005e000a007a0c */ /* 0x000fc60004f81270 */
[----:B------:R0:W-:Y:S01]  /*517d0*/  @P5 STG.E.U16 [R4.64], R18 ;  /* 0x0000001204005986 */ /* 0x0001e2000c101506 */
[----:B------:R-:W-:-:S03]  /*517e0*/  ISETP.LT.AND P5, PT, R6, c[0x0][0x178], !P1 ;  /* 0x00005e0006007a0c */ /* 0x000fc60004fa1270 */
[----:B----4-:R1:W-:Y:S04]  /*517f0*/  @P3 STG.E.U16 [R24.64], R9 ;  /* 0x0000000918003986 */ /* 0x0103e8000c101506 */
[----:B------:R3:W-:Y:S01]  /*51800*/  @P6 STG.E.U16 [R26.64], R0 ;  /* 0x000000001a006986 */ /* 0x0007e2000c101506 */
[----:B------:R-:W-:Y:S02]  /*51810*/  ISETP.LT.AND P6, PT, R19, c[0x0][0x178], !P1 ;  /* 0x00005e0013007a0c */ /* 0x000fe40004fc1270 */
[----:B------:R-:W-:Y:S01]  /*51820*/  ISETP.LT.AND P1, PT, R29, c[0x0][0x178], !P2 ;  /* 0x00005e001d007a0c */ /* 0x000fe20005721270 */
[----:B0-----:R-:W-:Y:S01]  /*51830*/  IMAD.WIDE R4, R16, 0x2, R12 ;  /* 0x0000000210047825 */ /* 0x001fe200078e020c */
[----:B-1----:R-:W-:-:S03]  /*51840*/  PRMT R25, R9, 0x7632, R25 ;  /* 0x0000763209197816 */ /* 0x002fc60000000019 */
[----:B------:R-:W-:Y:S01]  /*51850*/  IMAD.WIDE R22, R16, 0x2, R20 ;  /* 0x0000000210167825 */ /* 0x000fe200078e0214 */
[----:B---3--:R-:W-:-:S03]  /*51860*/  PRMT R0, R8, 0x7632, R0 ;  /* 0x0000763208007816 */ /* 0x008fc60000000000 */
[C---:B------:R-:W-:Y:S01]  /*51870*/  IMAD.WIDE R8, R16.reuse, 0x2, R14 ;  /* 0x0000000210087825 */ /* 0x040fe200078e020e */
[----:B------:R-:W-:Y:S02]  /*51880*/  IADD3 R16, R16, c[0x0][0x198], RZ ;  /* 0x0000660010107a10 */ /* 0x000fe40007ffe0ff */
[----:B------:R-:W-:Y:S01]  /*51890*/  PRMT R24, R18, 0x7632, R24 ;  /* 0x0000763212187816 */ /* 0x000fe20000000018 */
[----:B------:R0:W-:Y:S01]  /*518a0*/  @P4 STG.E.U16 [R4.64], R0 ;  /* 0x0000000004004986 */ /* 0x0001e2000c101506 */
[----:B------:R-:W-:-:S03]  /*518b0*/  IADD3 R26, R11, 0x70, RZ ;  /* 0x000000700b1a7810 */ /* 0x000fc60007ffe0ff */
[----:B------:R1:W-:Y:S01]  /*518c0*/  @P5 STG.E.U16 [R8.64], R24 ;  /* 0x0000001808005986 */ /* 0x0003e2000c101506 */
[----:B------:R-:W-:-:S03]  /*518d0*/  ISETP.GE.AND P3, PT, R26, c[0x0][0x17c], PT ;  /* 0x00005f001a007a0c */ /* 0x000fc60003f66270 */
[----:B------:R3:W-:Y:S01]  /*518e0*/  @P6 STG.E.U16 [R22.64], R25 ;  /* 0x0000001916006986 */ /* 0x0007e2000c101506 */
[C---:B0-----:R-:W-:Y:S01]  /*518f0*/  IMAD.WIDE R4, R16.reuse, 0x2, R2 ;  /* 0x0000000210047825 */ /* 0x041fe200078e0202 */
[----:B--2---:R-:W-:Y:S02]  /*51900*/  PRMT R0, R7, 0x7632, R0 ;  /* 0x0000763207007816 */ /* 0x004fe40000000000 */
[C---:B------:R-:W-:Y:S02]  /*51910*/  IADD3 R26, R16.reuse, c[0x0][0x198], RZ ;  /* 0x00006600101a7a10 */ /* 0x040fe40007ffe0ff */
[----:B------:R0:W-:Y:S01]  /*51920*/  @P1 STG.E.U16 [R4.64], R7 ;  /* 0x0000000704001986 */ /* 0x0001e2000c101506 */
[----:B-1----:R-:W-:-:S04]  /*51930*/  IMAD.WIDE R8, R16, 0x2, R12 ;  /* 0x0000000210087825 */ /* 0x002fc800078e020c */
[C---:B---3--:R-:W-:Y:S01]  /*51940*/  IMAD.WIDE R22, R16.reuse, 0x2, R20 ;  /* 0x0000000210167825 */ /* 0x048fe200078e0214 */
[----:B0-----:R-:W2:Y:S03]  /*51950*/  LDL.LU R7, [R1+0x248] ;  /* 0x0002480001077983 */ /* 0x001ea60000300800 */
[----:B------:R-:W-:Y:S01]  /*51960*/  IMAD.WIDE R4, R16, 0x2, R14 ;  /* 0x0000000210047825 */ /* 0x000fe200078e020e */
[----:B------:R-:W3:Y:S04]  /*51970*/  LDL.LU R18, [R1+0x238] ;  /* 0x0002380001127983 */ /* 0x000ee80000300800 */
[----:B------:R-:W4:Y:S01]  /*51980*/  LDL.LU R16, [R1+0x2a4] ;  /* 0x0002a40001107983 */ /* 0x000f220000300800 */
[----:B------:R-:W-:-:S02]  /*51990*/  ISETP.LT.AND P4, PT, R10, c[0x0][0x178], !P2 ;  /* 0x00005e000a007a0c */ /* 0x000fc40005781270 */
[----:B------:R-:W-:Y:S02]  /*519a0*/  ISETP.LT.AND P5, PT, R6, c[0x0][0x178], !P2 ;  /* 0x00005e0006007a0c */ /* 0x000fe400057a1270 */
[----:B------:R-:W-:Y:S02]  /*519b0*/  ISETP.LT.AND P2, PT, R19, c[0x0][0x178], !P2 ;  /* 0x00005e0013007a0c */ /* 0x000fe40005741270 */
[----:B------:R-:W-:Y:S01]  /*519c0*/  ISETP.LT.AND P6, PT, R29, c[0x0][0x178], !P0 ;  /* 0x00005e001d007a0c */ /* 0x000fe200047c1270 */
[----:B------:R-:W-:-:S06]  /*519d0*/  IMAD.WIDE R24, R26, 0x2, R2 ;  /* 0x000000021a187825 */ /* 0x000fcc00078e0202 */
[----:B----4-:R-:W-:Y:S01]  /*519e0*/  @P4 STG.E.U16 [R8.64], R16 ;  /* 0x0000001008004986 */ /* 0x010fe2000c101506 */
[----:B------:R-:W-:-:S03]  /*519f0*/  ISETP.LT.AND P4, PT, R10, c[0x0][0x178], !P0 ;  /* 0x00005e000a007a0c */ /* 0x000fc60004781270 */
[----:B------:R0:W-:Y:S01]  /*51a00*/  @P5 STG.E.U16 [R4.64], R28 ;  /* 0x0000001c04005986 */ /* 0x0001e2000c101506 */
[----:B------:R-:W-:-:S03]  /*51a10*/  ISETP.LT.AND P5, PT, R6, c[0x0][0x178], !P0 ;  /* 0x00005e0006007a0c */ /* 0x000fc600047a1270 */
[----:B------:R-:W-:Y:S04]  /*51a20*/  @P2 STG.E.U16 [R22.64], R17 ;  /* 0x0000001116002986 */ /* 0x000fe8000c101506 */
[----:B------:R1:W-:Y:S01]  /*51a30*/  @P6 STG.E.U16 [R24.64], R0 ;  /* 0x0000000018006986 */ /* 0x0003e2000c101506 */
[----:B0-----:R-:W-:Y:S01]  /*51a40*/  IMAD.WIDE R4, R26, 0x2, R12 ;  /* 0x000000021a047825 */ /* 0x001fe200078e020c */
[----:B------:R-:W-:Y:S02]  /*51a50*/  ISETP.LT.AND P6, PT, R19, c[0x0][0x178], !P0 ;  /* 0x00005e0013007a0c */ /* 0x000fe400047c1270 */
[----:B------:R-:W-:Y:S02]  /*51a60*/  ISETP.LT.AND P2, PT, R29, c[0x0][0x178], !P3 ;  /* 0x00005e001d007a0c */ /* 0x000fe40005f41270 */
[----:B-1----:R-:W-:Y:S01]  /*51a70*/  PRMT R0, R16, 0x7632, R0 ;  /* 0x0000763210007816 */ /* 0x002fe20000000000 */
[----:B------:R-:W-:Y:S01]  /*51a80*/  IMAD.WIDE R8, R26, 0x2, R14 ;  /* 0x000000021a087825 */ /* 0x000fe200078e020e */
[----:B------:R-:W-:Y:S01]  /*51a90*/  PRMT R23, R17, 0x7632, R23 ;  /* 0x0000763211177816 */ /* 0x000fe20000000017 */
[----:B------:R-:W4:Y:S01]  /*51aa0*/  LDL.LU R25, [R1+0x8] ;  /* 0x0000080001197983 */ /* 0x000f220000300800 */
[----:B------:R-:W-:Y:S01]  /*51ab0*/  PRMT R22, R28, 0x7632, R22 ;  /* 0x000076321c167816 */ /* 0x000fe20000000016 */
[----:B------:R-:W-:-:S02]  /*51ac0*/  IMAD.WIDE R16, R26, 0x2, R20 ;  /* 0x000000021a107825 */ /* 0x000fc400078e0214 */
[----:B------:R0:W-:Y:S01]  /*51ad0*/  @P4 STG.E.U16 [R4.64], R0 ;  /* 0x0000000004004986 */ /* 0x0001e2000c101506 */
[----:B------:R-:W-:Y:S02]  /*51ae0*/  ISETP.LT.AND P4, PT, R10, c[0x0][0x178], !P3 ;  /* 0x00005e000a007a0c */ /* 0x000fe40005f81270 */
[----:B------:R-:W-:Y:S01]  /*51af0*/  IADD3 R26, R26, c[0x0][0x198], RZ ;  /* 0x000066001a1a7a10 */ /* 0x000fe20007ffe0ff */
[----:B------:R1:W-:Y:S04]  /*51b00*/  @P5 STG.E.U16 [R8.64], R22 ;  /* 0x0000001608005986 */ /* 0x0003e8000c101506 */
[----:B------:R-:W-:Y:S01]  /*51b10*/  @P6 STG.E.U16 [R16.64], R23 ;  /* 0x0000001710006986 */ /* 0x000fe2000c101506 */
[----:B0-----:R-:W-:-:S03]  /*51b20*/  IMAD.WIDE R4, R26, 0x2, R2 ;  /* 0x000000021a047825 */ /* 0x001fc600078e0202 */
[----:B------:R-:W4:Y:S01]  /*51b30*/  LDL.LU R28, [R1+0x278] ;  /* 0x00027800011c7983 */ /* 0x000f220000300800 */
[----:B-1----:R-:W-:-:S03]  /*51b40*/  IMAD.WIDE R8, R26, 0x2, R12 ;  /* 0x000000021a087825 */ /* 0x002fc600078e020c */
[----:B--2---:R0:W-:Y:S01]  /*51b50*/  @P2 STG.E.U16 [R4.64], R7 ;  /* 0x0000000704002986 */ /* 0x0041e2000c101506 */
[----:B------:R-:W-:-:S03]  /*51b60*/  PRMT R22, R7, 0x7632, R22 ;  /* 0x0000763207167816 */ /* 0x000fc60000000016 */
[----:B---3--:R1:W-:Y:S04]  /*51b70*/  @P4 STG.E.U16 [R8.64], R18 ;  /* 0x0000001208004986 */ /* 0x0083e8000c101506 */
[----:B0-----:R-:W2:Y:S04]  /*51b80*/  LDL.LU R7, [R1+0x258] ;  /* 0x0002580001077983 */ /* 0x001ea80000300800 */
[----:B-1----:R-:W3:Y:S01]  /*51b90*/  LDL.LU R9, [R1+0x228] ;  /* 0x0002280001097983 */ /* 0x002ee20000300800 */
[----:B------:R-:W-:Y:S02]  /*51ba0*/  IADD3 R27, R11, 0x71, RZ ;  /* 0x000000710b1b7810 */ /* 0x000fe40007ffe0ff */
[----:B------:R-:W-:-:S02]  /*51bb0*/  ISETP.LT.AND P5, PT, R6, c[0x0][0x178], !P3 ;  /* 0x00005e0006007a0c */ /* 0x000fc40005fa1270 */
[----:B------:R-:W-:Y:S02]  /*51bc0*/  ISETP.GE.AND P1, PT, R27, c[0x0][0x17c], PT ;  /* 0x00005f001b007a0c */ /* 0x000fe40003f26270 */
[----:B------:R-:W-:Y:S01]  /*51bd0*/  ISETP.LT.AND P3, PT, R19, c[0x0][0x178], !P3 ;  /* 0x00005e0013007a0c */ /* 0x000fe20005f61270 */
[C---:B------:R-:W-:Y:S01]  /*51be0*/  IMAD.WIDE R4, R26.reuse, 0x2, R14 ;  /* 0x000000021a047825 */ /* 0x040fe200078e020e */
[----:B------:R-:W-:Y:S02]  /*51bf0*/  ISETP.LT.AND P6, PT, R29, c[0x0][0x178], !P1 ;  /* 0x00005e001d007a0c */ /* 0x000fe40004fc1270 */
[C---:B------:R-:W-:Y:S01]  /*51c00*/  IADD3 R0, R26.reuse, c[0x0][0x198], RZ ;  /* 0x000066001a007a10 */ /* 0x040fe20007ffe0ff */
[----:B------:R-:W-:Y:S01]  /*51c10*/  IMAD.WIDE R26, R26, 0x2, R20 ;  /* 0x000000021a1a7825 */ /* 0x000fe200078e0214 */
[----:B------:R-:W-:Y:S02]  /*51c20*/  ISETP.LT.AND P4, PT, R10, c[0x0][0x178], !P1 ;  /* 0x00005e000a007a0c */ /* 0x000fe40004f81270 */
[C---:B------:R-:W-:Y:S01]  /*51c30*/  IADD3 R23, R11.reuse, 0x73, RZ ;  /* 0x000000730b177810 */ /* 0x040fe20007ffe0ff */
[----:B------:R-:W-:Y:S01]  /*51c40*/  IMAD.WIDE R16, R0, 0x2, R2 ;  /* 0x0000000200107825 */ /* 0x000fe200078e0202 */
[----:B------:R-:W-:-:S02]  /*51c50*/  IADD3 R24, R11, 0x72, RZ ;  /* 0x000000720b187810 */ /* 0x000fc40007ffe0ff */
[----:B------:R-:W-:Y:S02]  /*51c60*/  ISETP.GE.AND P2, PT, R23, c[0x0][0x17c], PT ;  /* 0x00005f0017007a0c */ /* 0x000fe40003f46270 */
[----:B------:R-:W-:Y:S01]  /*51c70*/  ISETP.GE.AND P0, PT, R24, c[0x0][0x17c], PT ;  /* 0x00005f0018007a0c */ /* 0x000fe20003f06270 */
[----:B---3--:R0:W-:Y:S01]  /*51c80*/  @P5 STG.E.U16 [R4.64], R9 ;  /* 0x0000000904005986 */ /* 0x0081e2000c101506 */
[----:B------:R-:W-:-:S03]  /*51c90*/  ISETP.LT.AND P5, PT, R6, c[0x0][0x178], !P1 ;  /* 0x00005e0006007a0c */ /* 0x000fc60004fa1270 */
[----:B----4-:R1:W-:Y:S01]  /*51ca0*/  @P3 STG.E.U16 [R26.64], R25 ;  /* 0x000000191a003986 */ /* 0x0103e2000c101506 */
[----:B------:R-:W-:-:S03]  /*51cb0*/  PRMT R23, R9, 0x7632, R23 ;  /* 0x0000763209177816 */ /* 0x000fc60000000017 */
[----:B------:R3:W-:Y:S01]  /*51cc0*/  @P6 STG.E.U16 [R16.64], R22 ;  /* 0x0000001610006986 */ /* 0x0007e2000c101506 */
[----:B0-----:R-:W-:-:S04]  /*51cd0*/  IMAD.WIDE R4, R0, 0x2, R12 ;  /* 0x0000000200047825 */ /* 0x001fc800078e020c */
[----:B------:R-:W-:Y:S01]  /*51ce0*/  IMAD.WIDE R8, R0, 0x2, R14 ;  /* 0x0000000200087825 */ /* 0x000fe200078e020e */
[----:B-1----:R-:W4:Y:S01]  /*51cf0*/  LDL.LU R27, [R1+0x268] ;  /* 0x00026800011b7983 */ /* 0x002f220000300800 */
[----:B---3--:R-:W-:-:S03]  /*51d00*/  PRMT R22, R18, 0x7632, R22 ;  /* 0x0000763212167816 */ /* 0x008fc60000000016 */
[----:B------:R-:W3:Y:S04]  /*51d10*/  LDL.LU R18, [R1+0x1a20] ;  /* 0x001a200001127983 */ /* 0x000ee80000300800 */
[----:B------:R0:W-:Y:S04]  /*51d20*/  @P4 STG.E.U16 [R4.64], R22 ;  /* 0x0000001604004986 */ /* 0x0001e8000c101506 */
[----:B------:R-:W-:Y:S01]  /*51d30*/  @P5 STG.E.U16 [R8.64], R23 ;  /* 0x0000001708005986 */ /* 0x000fe2000c101506 */
[----:B------:R-:W-:-:S03]  /*51d40*/  ISETP.LT.AND P5, PT, R6, c[0x0][0x178], !P0 ;  /* 0x00005e0006007a0c */ /* 0x000fc600047a1270 */
[----:B------:R-:W3:Y:S01]  /*51d50*/  LDL.LU R6, [R1+0x1a1c] ;  /* 0x001a1c0001067983 */ /* 0x000ee20000300800 */
[----:B------:R-:W-:Y:S02]  /*51d60*/  ISETP.LT.AND P6, PT, R19, c[0x0][0x178], !P1 ;  /* 0x00005e0013007a0c */ /* 0x000fe40004fc1270 */
[----:B------:R-:W-:Y:S01]  /*51d70*/  ISETP.LT.AND P1, PT, R29, c[0x0][0x178], !P0 ;  /* 0x00005e001d007a0c */ /* 0x000fe20004721270 */
[C---:B------:R-:W-:Y:S01]  /*51d80*/  IMAD.WIDE R16, R0.reuse, 0x2, R20 ;  /* 0x0000000200107825 */ /* 0x040fe200078e0214 */
[----:B------:R-:W-:Y:S02]  /*51d90*/  IADD3 R0, R0, c[0x0][0x198], RZ ;  /* 0x0000660000007a10 */ /* 0x000fe40007ffe0ff */
[----:B------:R-:W-:Y:S02]  /*51da0*/  PRMT R24, R25, 0x7632, R24 ;  /* 0x0000763219187816 */ /* 0x000fe40000000018 */
[C---:B------:R-:W-:Y:S01]  /*51db0*/  IADD3 R25, R11.reuse, 0x74, RZ ;  /* 0x000000740b197810 */ /* 0x040fe20007ffe0ff */
[----:B0-----:R-:W-:Y:S01]  /*51dc0*/  IMAD.WIDE R4, R0, 0x2, R2 ;  /* 0x0000000200047825 */ /* 0x001fe200078e0202 */
[----:B------:R-:W-:-:S02]  /*51dd0*/  IADD3 R26, R11, 0x75, RZ ;  /* 0x000000750b1a7810 */ /* 0x000fc40007ffe0ff */
[----:B------:R-:W-:Y:S01]  /*51de0*/  ISETP.GE.AND P3, PT, R25, c[0x0][0x17c], PT ;  /* 0x00005f0019007a0c */ /* 0x000fe20003f66270 */
[----:B------:R-:W-:Y:S01]  /*51df0*/  @P6 STG.E.U16 [R16.64], R24 ;  /* 0x0000001810006986 */ /* 0x000fe2000c101506 */
[----:B------:R-:W-:-:S03]  /*51e00*/  PRMT R25, R28, 0x7632, R25 ;  /* 0x000076321c197816 */ /* 0x000fc60000000019 */
[----:B------:R0:W-:Y:S01]  /*51e10*/  @P1 STG.E.U16 [R4.64], R28 ;  /* 0x0000001c04001986 */ /* 0x0001e2000c101506 */
[----:B------:R-:W-:-:S03]  /*51e20*/  ISETP.GE.AND P1, PT, R26, c[0x0][0x17c], PT ;  /* 0x00005f001a007a0c */ /* 0x000fc60003f26270 */
[----:B0-----:R-:W3:Y:S04]  /*51e30*/  LDL.LU R28, [R1+0x2c8] ;  /* 0x0002c800011c7983 */ /* 0x001ee80000300800 */
[----:B------:R-:W3:Y:S01]  /*51e40*/  LDL.LU R26, [R1+0xff0] ;  /* 0x000ff000011a7983 */ /* 0x000ee20000300800 */
[----:B------:R-:W-:Y:S02]  /*51e50*/  ISETP.LT.AND P4, PT, R10, c[0x0][0x178], !P0 ;  /* 0x00005e000a007a0c */ /* 0x000fe40004781270 */
[----:B------:R-:W-:Y:S02]  /*51e60*/  ISETP.LT.AND P0, PT, R19, c[0x0][0x178], !P0 ;  /* 0x00005e0013007a0c */ /* 0x000fe40004701270 */
[----:B------:R-:W-:Y:S02]  /*51e70*/  ISETP.LT.AND P6, PT, R29, c[0x0][0x178], !P2 ;  /* 0x00005e001d007a0c */ /* 0x000fe400057c1270 */
[C---:B------:R-:W-:Y:S01]  /*51e80*/  IADD3 R24, R0.reuse, c[0x0][0x198], RZ ;  /* 0x0000660000187a10 */ /* 0x040fe20007ffe0ff */
[----:B------:R-:W-:-:S04]  /*51e90*/  IMAD.WIDE R8, R0, 0x2, R12 ;  /* 0x0000000200087825 */ /* 0x000fc800078e020c */
[----:B------:R-:W-:-:S04]  /*51ea0*/  IMAD.WIDE R4, R0, 0x2, R14 ;  /* 0x0000000200047825 */ /* 0x000fc800078e020e */
[----:B------:R-:W-:-:S04]  /*51eb0*/  IMAD.WIDE R16, R0, 0x2, R20 ;  /* 0x0000000200107825 */ /* 0x000fc800078e0214 */
[----:B------:R-:W-:Y:S01]  /*51ec0*/  IMAD.WIDE R22, R24, 0x2, R2 ;  /* 0x0000000218167825 */ /* 0x000fe200078e0202 */
[----:B----4-:R-:W-:Y:S04]  /*51ed0*/  @P4 STG.E.U16 [R8.64], R27 ;  /* 0x0000001b08004986 */ /* 0x010fe8000c101506 */
[----:B--2---:R-:W-:Y:S01]  /*51ee0*/  @P5 STG.E.U16 [R4.64], R7 ;  /* 0x0000000704005986 */ /* 0x004fe2000c101506 */
[----:B------:R-:W-:-:S03]  /*51ef0*/  ISETP.LT.AND P5, PT, R10, c[0x0][0x178], !P3 ;  /* 0x00005e000a007a0c */ /* 0x000fc60005fa1270 */
[----:B---3--:R-:W-:Y:S04]  /*51f00*/  @P0 STG.E.U16 [R16.64], R6 ;  /* 0x0000000610000986 */ /* 0x008fe8000c101506 */
[----:B------:R0:W-:Y:S01]  /*51f10*/  @P6 STG.E.U16 [R22.64], R25 ;  /* 0x0000001916006986 */ /* 0x0001e2000c101506 */
[----:B------:R-:W-:-:S03]  /*51f20*/  ISETP.LT.AND P0, PT, R10, c[0x0][0x178], !P2 ;  /* 0x00005e000a007a0c */ /* 0x000fc60005701270 */
[----:B0-----:R-:W2:Y:S01]  /*51f30*/  LDL.LU R23, [R1+0x2b8] ;  /* 0x0002b80001177983 */ /* 0x001ea20000300800 */
[----:B------:R-:W-:-:S03]  /*51f40*/  PRMT R6, R7, 0x7632, R6 ;  /* 0x0000763207067816 */ /* 0x000fc60000000006 */
[----:B------:R-:W3:Y:S04]  /*51f50*/  LDL.LU R7, [R1+0x298] ;  /* 0x0002980001077983 */ /* 0x000ee80000300800 */
[----:B------:R-:W4:Y:S01]  /*51f60*/  LDL.LU R10, [R1+0x1a18] ;  /* 0x001a1800010a7983 */ /* 0x000f220000300800 */
[----:B------:R-:W-:Y:S01]  /*51f70*/  PRMT R22, R27, 0x7632, R22 ;  /* 0x000076321b167816 */ /* 0x000fe20000000016 */
[----:B------:R-:W-:Y:S01]  /*51f80*/  IMAD.WIDE R8, R24, 0x2, R12 ;  /* 0x0000000218087825 */ /* 0x000fe200078e020c */
[----:B------:R-:W-:Y:S02]  /*51f90*/  ISETP.LT.AND P4, PT, R26, c[0x0][0x178], !P2 ;  /* 0x00005e001a007a0c */ /* 0x000fe40005781270 */
[----:B------:R-:W-:Y:S01]  /*51fa0*/  ISETP.LT.AND P2, PT, R19, c[0x0][0x178], !P2 ;  /* 0x00005e0013007a0c */ /* 0x000fe20005741270 */
[C---:B------:R-:W-:Y:S01]  /*51fb0*/  IMAD.WIDE R4, R24.reuse, 0x2, R14 ;  /* 0x0000000218047825 */ /* 0x040fe200078e020e */
[----:B------:R-:W-:-:S02]  /*51fc0*/  IADD3 R0, R24, c[0x0][0x198], RZ ;  /* 0x0000660018007a10 */ /* 0x000fc40007ffe0ff */
[----:B------:R-:W-:Y:S01]  /*51fd0*/  PRMT R16, R6, 0x7632, R16 ;  /* 0x0000763206107816 */ /* 0x000fe20000000010 */
[----:B------:R-:W-:Y:S01]  /*51fe0*/  IMAD.WIDE R24, R24, 0x2, R20 ;  /* 0x0000000218187825 */ /* 0x000fe200078e0214 */
[----:B------:R0:W-:Y:S01]  /*51ff0*/  @P0 STG.E.U16 [R8.64], R22 ;  /* 0x0000001608000986 */ /* 0x0001e2000c101506 */
[----:B------:R-:W-:-:S04]  /*52000*/  ISETP.LT.AND P6, PT, R29, c[0x0][0x178], !P3 ;  /* 0x00005e001d007a0c */ /* 0x000fc80005fc1270 */
[----:B------:R-:W-:Y:S04]  /*52010*/  @P4 STG.E.U16 [R4.64], R6 ;  /* 0x0000000604004986 */ /* 0x000fe8000c101506 */
[----:B------:R1:W-:Y:S01]  /*52020*/  @P2 STG.E.U16 [R24.64], R16 ;  /* 0x0000001018002986 */ /* 0x0003e2000c101506 */
[----:B0-----:R-:W-:-:S03]  /*52030*/  IMAD.WIDE R8, R0, 0x2, R2 ;  /* 0x0000000200087825 */ /* 0x001fc600078e0202 */
[----:B-1----:R-:W4:Y:S01]  /*52040*/  LDL.LU R25, [R1+0xfec] ;  /* 0x000fec0001197983 */ /* 0x002f220000300800 */
[----:B------:R-:W-:Y:S02]  /*52050*/  IADD3 R6, R11, 0x77, RZ ;  /* 0x000000770b067810 */ /* 0x000fe40007ffe0ff */
[----:B------:R-:W-:Y:S01]  /*52060*/  ISETP.LT.AND P4, PT, R26, c[0x0][0x178], !P3 ;  /* 0x00005e001a007a0c */ /* 0x000fe20005f81270 */
[----:B------:R0:W-:Y:S01]  /*52070*/  @P6 STG.E.U16 [R8.64], R28 ;  /* 0x0000001c08006986 */ /* 0x0001e2000c101506 */
[----:B------:R-:W-:Y:S01]  /*52080*/  ISETP.LT.AND P3, PT, R19, c[0x0][0x178], !P3 ;  /* 0x00005e0013007a0c */ /* 0x000fe20005f61270 */
[----:B------:R-:W-:Y:S01]  /*52090*/  IMAD.WIDE R4, R0, 0x2, R12 ;  /* 0x0000000200047825 */ /* 0x000fe200078e020c */
[----:B------:R-:W-:Y:S01]  /*520a0*/  ISETP.LT.AND P6, PT, R29, c[0x0][0x178], !P1 ;  /* 0x00005e001d007a0c */ /* 0x000fe20004fc1270 */
[----:B------:R-:W4:Y:S01]  /*520b0*/  LDL.LU R27, [R1+0x2a8] ;  /* 0x0002a800011b7983 */ /* 0x000f220000300800 */
[----:B------:R-:W-:Y:S02]  /*520c0*/  ISETP.GE.AND P2, PT, R6, c[0x0][0x17c], PT ;  /* 0x00005f0006007a0c */ /* 0x000fe40003f46270 */
[----:B------:R-:W-:-:S02]  /*520d0*/  IADD3 R17, R11, 0x76, RZ ;  /* 0x000000760b117810 */ /* 0x000fc40007ffe0ff */
[C---:B------:R-:W-:Y:S02]  /*520e0*/  IADD3 R6, R0.reuse, c[0x0][0x198], RZ ;  /* 0x0000660000067a10 */ /* 0x040fe40007ffe0ff */
[----:B------:R-:W-:Y:S01]  /*520f0*/  ISETP.GE.AND P0, PT, R17, c[0x0][0x17c], PT ;  /* 0x00005f0011007a0c */ /* 0x000fe20003f06270 */
[----:B0-----:R-:W-:Y:S01]  /*52100*/  IMAD.WIDE R8, R0, 0x2, R20 ;  /* 0x0000000200087825 */ /* 0x001fe200078e0214 */
[----:B------:R-:W-:Y:S02]  /*52110*/  PRMT R24, R28, 0x7632, R24 ;  /* 0x000076321c187816 */ /* 0x000fe40000000018 */
[----:B------:R-:W4:Y:S01]  /*52120*/  LDL.LU R28, [R1+0x288] ;  /* 0x00028800011c7983 */ /* 0x000f220000300800 */
[----:B------:R-:W-:-:S03]  /*52130*/  IMAD.WIDE R16, R6, 0x2, R2 ;  /* 0x0000000206107825 */ /* 0x000fc600078e0202 */
[----:B--2---:R0:W-:Y:S02]  /*52140*/  @P5 STG.E.U16 [R4.64], R23 ;  /* 0x0000001704005986 */ /* 0x0041e4000c101506 */
[----:B0-----:R-:W-:-:S05]  /*52150*/  IMAD.WIDE R4, R0, 0x2, R14 ;  /* 0x0000000200047825 */ /* 0x001fca00078e020e */
[----:B---3--:R-:W-:Y:S04]  /*52160*/  @P4 STG.E.U16 [R4.64], R7 ;  /* 0x0000000704004986 */ /* 0x008fe8000c101506 */
[----:B----4-:R-:W-:Y:S04]  /*52170*/  @P3 STG.E.U16 [R8.64], R10 ;  /* 0x0000000a08003986 */ /* 0x010fe8000c101506 */
[----:B------:R0:W-:Y:S04]  /*52180*/  @P6 STG.E.U16 [R16.64], R24 ;  /* 0x0000001810006986 */ /* 0x0001e8000c101506 */
[----:B0-----:R-:W2:Y:S01]  /*52190*/  LDL.LU R24, [R1+0x2d8] ;  /* 0x0002d80001187983 */ /* 0x001ea20000300800 */
[----:B------:R-:W-:Y:S01]  /*521a0*/  PRMT R0, R23, 0x7632, R0 ;  /* 0x0000763217007816 */ /* 0x000fe20000000000 */
[----:B------:R-:W-:Y:S01]  /*521b0*/  IMAD.WIDE R22, R6, 0x2, R12 ;  /* 0x0000000206167825 */ /* 0x000fe200078e020c */
[----:B------:R-:W-:-:S02]  /*521c0*/  ISETP.LT.AND P3, PT, R26, c[0x0][0x178], !P1 ;  /* 0x00005e001a007a0c */ /* 0x000fc40004f61270 */
[----:B------:R-:W-:Y:S02]  /*521d0*/  ISETP.LT.AND P5, PT, R25, c[0x0][0x178], !P1 ;  /* 0x00005e0019007a0c */ /* 0x000fe40004fa1270 */
[----:B------:R-:W-:Y:S02]  /*521e0*/  ISETP.LT.AND P1, PT, R19, c[0x0][0x178], !P1 ;  /* 0x00005e0013007a0c */ /* 0x000fe40004f21270 */
[----:B------:R-:W-:Y:S01]  /*521f0*/  ISETP.LT.AND P6, PT, R29, c[0x0][0x178], !P0 ;  /* 0x00005e001d007a0c */ /* 0x000fe200047c1270 */
[----:B------:R-:W-:Y:S01]  /*52200*/  IMAD.WIDE R4, R6, 0x2, R14 ;  /* 0x0000000206047825 */ /* 0x000fe200078e020e */
[----:B------:R-:W-:Y:S02]  /*52210*/  PRMT R16, R7, 0x7632, R16 ;  /* 0x0000763207107816 */ /* 0x000fe40000000010 */
[----:B------:R-:W-:Y:S01]  /*52220*/  ISETP.LT.AND P4, PT, R26, c[0x0][0x178], !P0 ;  /* 0x00005e001a007a0c */ /* 0x000fe20004781270 */
[----:B------:R-:W-:Y:S01]  /*52230*/  IMAD.WIDE R8, R6, 0x2, R20 ;  /* 0x0000000206087825 */ /* 0x000fe200078e0214 */
[----:B------:R-:W-:Y:S01]  /*52240*/  PRMT R10, R10, 0x7632, R10 ;  /* 0x000076320a0a7816 */ /* 0x000fe2000000000a */
[----:B------:R-:W3:Y:S04]  /*52250*/  LDL.LU R7, [R1+0x1a14] ;  /* 0x001a140001077983 */ /* 0x000ee80000300800 */
[----:B------:R0:W-:Y:S01]  /*52260*/  @P5 STG.E.U16 [R22.64], R0 ;  /* 0x0000000016005986 */ /* 0x0001e2000c101506 */
[----:B------:R-:W-:-:S02]  /*52270*/  ISETP.LT.AND P5, PT, R25, c[0x0][0x178], !P0 ;  /* 0x00005e0019007a0c */ /* 0x000fc400047a1270 */
[----:B------:R-:W-:Y:S01]  /*52280*/  IADD3 R17, R11, 0x78, RZ ;  /* 0x000000780b117810 */ /* 0x000fe20007ffe0ff */
[----:B------:R1:W-:Y:S01]  /*52290*/  @P3 STG.E.U16 [R4.64], R16 ;  /* 0x0000001004003986 */ /* 0x0003e2000c101506 */
[----:B0-----:R-:W-:-:S03]  /*522a0*/  IADD3 R0, R6, c[0x0][0x198], RZ ;  /* 0x0000660006007a10 */ /* 0x001fc60007ffe0ff */
[----:B------:R0:W-:Y:S01]  /*522b0*/  @P1 STG.E.U16 [R8.64], R10 ;  /* 0x0000000a08001986 */ /* 0x0001e2000c101506 */
[----:B------:R-:W-:Y:S01]  /*522c0*/  ISETP.GE.AND P3, PT, R17, c[0x0][0x17c], PT ;  /* 0x00005f0011007a0c */ /* 0x000fe20003f66270 */
[C---:B-1----:R-:W-:Y:S01]  /*522d0*/  IMAD.WIDE R4, R0.reuse, 0x2, R2 ;  /* 0x0000000200047825 */ /* 0x042fe200078e0202 */
[----:B------:R-:W-:Y:S01]  /*522e0*/  IADD3 R6, R11, 0x79, RZ ;  /* 0x000000790b067810 */ /* 0x000fe20007ffe0ff */
[----:B------:R-:W4:Y:S02]  /*522f0*/  LDL.LU R23, [R1+0xc] ;  /* 0x00000c0001177983 */ /* 0x000f240000300800 */
[----:B------:R-:W-:-:S04]  /*52300*/  IMAD.WIDE R16, R0, 0x2, R14 ;  /* 0x0000000200107825 */ /* 0x000fc800078e020e */
[----:B0-----:R-:W-:Y:S01]  /*52310*/  IMAD.WIDE R8, R0, 0x2, R12 ;  /* 0x0000000200087825 */ /* 0x001fe200078e020c */
[----:B------:R-:W-:Y:S02]  /*52320*/  ISETP.LT.AND P0, PT, R19, c[0x0][0x178], !P0 ;  /* 0x00005e0013007a0c */ /* 0x000fe40004701270 */
[----:B------:R-:W-:Y:S02]  /*52330*/  ISETP.GE.AND P1, PT, R6, c[0x0][0x17c], PT ;  /* 0x00005f0006007a0c */ /* 0x000fe40003f26270 */
[----:B------:R-:W-:Y:S02]  /*52340*/  IADD3 R6, R0, c[0x0][0x198], RZ ;  /* 0x0000660000067a10 */ /* 0x000fe40007ffe0ff */
[----:B------:R-:W-:Y:S01]  /*52350*/  PRMT R10, R27, 0x7632, R10 ;  /* 0x000076321b0a7816 */ /* 0x000fe2000000000a */
[----:B--2---:R0:W-:Y:S04]  /*52360*/  @P6 STG.E.U16 [R4.64], R24 ;  /* 0x0000001804006986 */ /* 0x0041e8000c101506 */
[----:B------:R1:W-:Y:S01]  /*52370*/  @P5 STG.E.U16 [R8.64], R27 ;  /* 0x0000001b08005986 */ /* 0x0003e2000c101506 */
[----:B------:R-:W-:-:S03]  /*52380*/  ISETP.LT.AND P5, PT, R29, c[0x0][0x178], !P2 ;  /* 0x00005e001d007a0c */ /* 0x000fc600057a1270 */
[----:B------:R2:W-:Y:S01]  /*52390*/  @P4 STG.E.U16 [R16.64], R28 ;  /* 0x0000001c10004986 */ /* 0x0005e2000c101506 */
[----:B------:R-:W-:Y:S02]  /*523a0*/  ISETP.LT.AND P4, PT, R25, c[0x0][0x178], !P2 ;  /* 0x00005e0019007a0c */ /* 0x000fe40005781270 */
[----:B------:R-:W-:Y:S01]  /*523b0*/  ISETP.LT.AND P6, PT, R26, c[0x0][0x178], !P2 ;  /* 0x00005e001a007a0c */ /* 0x000fe200057c1270 */
[----:B0-----:R-:W-:Y:S01]  /*523c0*/  IMAD.WIDE R4, R0, 0x2, R20 ;  /* 0x0000000200047825 */ /* 0x001fe200078e0214 */
[----:B------:R-:W-:Y:S02]  /*523d0*/  PRMT R22, R24, 0x7632, R22 ;  /* 0x0000763218167816 */ /* 0x000fe40000000016 */
[----:B------:R-:W-:Y:S01]  /*523e0*/  ISETP.LT.AND P2, PT, R19, c[0x0][0x178], !P2 ;  /* 0x00005e0013007a0c */ /* 0x000fe20005741270 */
[C---:B-1----:R-:W-:Y:S01]  /*523f0*/  IMAD.WIDE R8, R6.reuse, 0x2, R2 ;  /* 0x0000000206087825 */ /* 0x042fe200078e0202 */
[----:B------:R0:W-:Y:S03]  /*52400*/  @P0 STG.E.U16 [R4.64], R18 ;  /* 0x0000001204000986 */ /* 0x0001e6000c101506 */
[C---:B--2---:R-:W-:Y:S01]  /*52410*/  IMAD.WIDE R16, R6.reuse, 0x2, R12 ;  /* 0x0000000206107825 */ /* 0x044fe200078e020c */
[----:B------:R1:W-:Y:S04]  /*52420*/  @P5 STG.E.U16 [R8.64], R22 ;  /* 0x0000001608005986 */ /* 0x0003e8000c101506 */
[----:B------:R2:W-:Y:S01]  /*52430*/  @P4 STG.E.U16 [R16.64], R10 ;  /* 0x0000000a10004986 */ /* 0x0005e2000c101506 */
[----:B0-----:R-:W-:Y:S01]  /*52440*/  IMAD.WIDE R4, R6, 0x2, R14 ;  /* 0x0000000206047825 */ /* 0x001fe200078e020e */
[----:B------:R-:W-:-:S03]  /*52450*/  PRMT R18, R18, 0x7632, R18 ;  /* 0x0000763212127816 */ /* 0x000fc60000000012 */
[----:B-1----:R-:W-:Y:S01]  /*52460*/  IMAD.WIDE R8, R6, 0x2, R20 ;  /* 0x0000000206087825 */ /* 0x002fe200078e0214 */
[----:B------:R-:W3:Y:S01]  /*52470*/  LDL.LU R22, [R1+0x22c] ;  /* 0x00022c0001167983 */ /* 0x000ee20000300800 */
[----:B--2---:R-:W-:-:S03]  /*52480*/  PRMT R10, R28, 0x7632, R10 ;  /* 0x000076321c0a7816 */ /* 0x004fc6000000000a */
[----:B------:R-:W2:Y:S04]  /*52490*/  LDL.LU R17, [R1+0x23c] ;  /* 0x00023c0001117983 */ /* 0x000ea80000300800 */
[----:B------:R-:W4:Y:S04]  /*524a0*/  LDL.LU R24, [R1+0x27c] ;  /* 0x00027c0001187983 */ /* 0x000f280000300800 */
[----:B------:R-:W4:Y:S04]  /*524b0*/  LDL.LU R28, [R1+0x26c] ;  /* 0x00026c00011c7983 */ /* 0x000f280000300800 */
[----:B------:R-:W-:Y:S04]  /*524c0*/  @P6 STG.E.U16 [R4.64], R10 ;  /* 0x0000000a04006986 */ /* 0x000fe8000c101506 */
[----:B------:R-:W4:Y:S04]  /*524d0*/  LDL.LU R27, [R1+0x25c] ;  /* 0x00025c00011b7983 */ /* 0x000f280000300800 */
[----:B------:R0:W-:Y:S04]  /*524e0*/  @P2 STG.E.U16 [R8.64], R18 ;  /* 0x0000001208002986 */ /* 0x0001e8000c101506 */
[----:B0-----:R-:W4:Y:S01]  /*524f0*/  LDL.LU R18, [R1+0x24c] ;  /* 0x00024c0001127983 */ /* 0x001f220000300800 */
[----:B------:R-:W-:-:S02]  /*52500*/  IADD3 R0, R11, 0x7a, RZ ;  /* 0x0000007a0b007810 */ /* 0x000fc40007ffe0ff */
[----:B------:R-:W-:Y:S02]  /*52510*/  ISETP.LT.AND P4, PT, R29, c[0x0][0x178], !P3 ;  /* 0x00005e001d007a0c */ /* 0x000fe40005f81270 */
[----:B------:R-:W-:Y:S02]  /*52520*/  ISETP.GE.AND P0, PT, R0, c[0x0][0x17c], PT ;  /* 0x00005f0000007a0c */ /* 0x000fe40003f06270 */
[----:B------:R-:W-:Y:S02]  /*52530*/  ISETP.LT.AND P5, PT, R25, c[0x0][0x178], !P3 ;  /* 0x00005e0019007a0c */ /* 0x000fe40005fa1270 */
[----:B------:R-:W-:Y:S02]  /*52540*/  IADD3 R0, R6, c[0x0][0x198], RZ ;  /* 0x0000660006007a10 */ /* 0x000fe40007ffe0ff */
[----:B------:R-:W-:Y:S02]  /*52550*/  ISETP.LT.AND P6, PT, R26, c[0x0][0x178], !P3 ;  /* 0x00005e001a007a0c */ /* 0x000fe40005fc1270 */
[----:B------:R-:W-:Y:S01]  /*52560*/  ISETP.LT.AND P3, PT, R19, c[0x0][0x178], !P3 ;  /* 0x00005e0013007a0c */ /* 0x000fe20005f61270 */
[----:B------:R-:W-:-:S04]  /*52570*/  IMAD.WIDE R4, R0, 0x2, R2 ;  /* 0x0000000200047825 */ /* 0x000fc800078e0202 */
[----:B------:R-:W-:Y:S01]  /*52580*/  IMAD.WIDE R8, R0, 0x2, R12 ;  /* 0x0000000200087825 */ /* 0x000fe200078e020c */
[----:B------:R-:W-:-:S04]  /*52590*/  IADD3 R6, R11, 0x7b, RZ ;  /* 0x0000007b0b067810 */ /* 0x000fc80007ffe0ff */
[----:B------:R-:W-:Y:S02]  /*525a0*/  ISETP.GE.AND P2, PT, R6, c[0x0][0x17c], PT ;  /* 0x00005f0006007a0c */ /* 0x000fe40003f46270 */
[----:B------:R-:W-:Y:S02]  /*525b0*/  IADD3 R6, R11, 0x7c, RZ ;  /* 0x0000007c0b067810 */ /* 0x000fe40007ffe0ff */
[----:B---3--:R-:W-:Y:S02]  /*525c0*/  PRMT R16, R22, 0x7632, R16 ;  /* 0x0000763216107816 */ /* 0x008fe40000000010 */
[----:B--2---:R-:W-:Y:S01]  /*525d0*/  PRMT R10, R17, 0x7632, R10 ;  /* 0x00007632110a7816 */ /* 0x004fe2000000000a */
[----:B----4-:R0:W-:Y:S04]  /*525e0*/  @P4 STG.E.U16 [R4.64], R18 ;  /* 0x0000001204004986 */ /* 0x0101e8000c101506 */
[----:B------:R1:W-:Y:S01]  /*525f0*/  @P5 STG.E.U16 [R8.64], R17 ;  /* 0x0000001108005986 */ /* 0x0003e2000c101506 */
[----:B------:R-:W-:Y:S01]  /*52600*/  ISETP.LT.AND P5, PT, R29, c[0x0][0x178], !P1 ;  /* 0x00005e001d007a0c */ /* 0x000fe20004fa1270 */
[----:B0-----:R-:W-:-:S04]  /*52610*/  IMAD.WIDE R4, R0, 0x2, R14 ;  /* 0x0000000200047825 */ /* 0x001fc800078e020e */
[C---:B-1----:R-:W-:Y:S01]  /*52620*/  IMAD.WIDE R8, R0.reuse, 0x2, R20 ;  /* 0x0000000200087825 */ /* 0x042fe200078e0214 */
[----:B------:R0:W-:Y:S01]  /*52630*/  @P6 STG.E.U16 [R4.64], R22 ;  /* 0x0000001604006986 */ /* 0x0001e2000c101506 */
[----:B------:R-:W-:Y:S02]  /*52640*/  IADD3 R0, R0, c[0x0][0x198], RZ ;  /* 0x0000660000007a10 */ /* 0x000fe40007ffe0ff */
[----:B------:R-:W-:Y:S01]  /*52650*/  ISETP.LT.AND P6, PT, R25, c[0x0][0x178], !P1 ;  /* 0x00005e0019007a0c */ /* 0x000fe20004fc1270 */
[----:B------:R1:W-:Y:S01]  /*52660*/  @P3 STG.E.U16 [R8.64], R23 ;  /* 0x0000001708003986 */ /* 0x0003e2000c101506 */
[----:B------:R-:W-:Y:S02]  /*52670*/  ISETP.LT.AND P3, PT, R26, c[0x0][0x178], !P1 ;  /* 0x00005e001a007a0c */ /* 0x000fe40004f61270 */
[----:B------:R-:W-:Y:S02]  /*52680*/  ISETP.GE.AND P4, PT, R6, c[0x0][0x17c], PT ;  /* 0x00005f0006007a0c */ /* 0x000fe40003f86270 */
[----:B------:R-:W-:Y:S01]  /*52690*/  PRMT R6, R18, 0x7632, R6 ;  /* 0x0000763212067816 */ /* 0x000fe20000000006 */
[----:B0-----:R-:W-:Y:S01]  /*526a0*/  IMAD.WIDE R4, R0, 0x2, R2 ;  /* 0x0000000200047825 */ /* 0x001fe200078e0202 */
[----:B------:R-:W-:-:S03]  /*526b0*/  ISETP.LT.AND P1, PT, R19, c[0x0][0x178], !P1 ;  /* 0x00005e0013007a0c */ /* 0x000fc60004f21270 */
[----:B-1----:R-:W-:Y:S01]  /*526c0*/  IMAD.WIDE R8, R0, 0x2, R12 ;  /* 0x0000000200087825 */ /* 0x002fe200078e020c */
[----:B------:R0:W-:Y:S01]  /*526d0*/  @P5 STG.E.U16 [R4.64], R6 ;  /* 0x0000000604005986 */ /* 0x0001e2000c101506 */
[----:B------:R-:W-:-:S03]  /*526e0*/  ISETP.LT.AND P5, PT, R29, c[0x0][0x178], !P0 ;  /* 0x00005e001d007a0c */ /* 0x000fc600047a1270 */
[----:B------:R1:W-:Y:S01]  /*526f0*/  @P6 STG.E.U16 [R8.64], R10 ;  /* 0x0000000a08006986 */ /* 0x0003e2000c101506 */
[----:B------:R-:W-:Y:S01]  /*52700*/  ISETP.LT.AND P6, PT, R26, c[0x0][0x178], !P0 ;  /* 0x00005e001a007a0c */ /* 0x000fe200047c1270 */
[C---:B0-----:R-:W-:Y:S01]  /*52710*/  IMAD.WIDE R4, R0.reuse, 0x2, R14 ;  /* 0x0000000200047825 */ /* 0x041fe200078e020e */
[----:B-1----:R-:W-:-:S04]  /*52720*/  IADD3 R10, R0, c[0x0][0x198], RZ ;  /* 0x00006600000a7a10 */ /* 0x002fc80007ffe0ff */
[----:B------:R0:W-:Y:S01]  /*52730*/  @P3 STG.E.U16 [R4.64], R16 ;  /* 0x0000001004003986 */ /* 0x0001e2000c101506 */
[----:B------:R-:W-:Y:S01]  /*52740*/  ISETP.LT.AND P3, PT, R25, c[0x0][0x178], !P0 ;  /* 0x00005e0019007a0c */ /* 0x000fe20004761270 */
[----:B------:R-:W-:Y:S01]  /*52750*/  IMAD.WIDE R8, R0, 0x2, R20 ;  /* 0x0000000200087825 */ /* 0x000fe200078e0214 */
[----:B------:R-:W-:Y:S02]  /*52760*/  PRMT R6, R23, 0x7632, R6 ;  /* 0x0000763217067816 */ /* 0x000fe40000000006 */
[----:B------:R-:W-:-:S03]  /*52770*/  ISETP.LT.AND P0, PT, R19, c[0x0][0x178], !P0 ;  /* 0x00005e0013007a0c */ /* 0x000fc60004701270 */
[----:B------:R1:W-:Y:S01]  /*52780*/  @P1 STG.E.U16 [R8.64], R6 ;  /* 0x0000000608001986 */ /* 0x0003e2000c101506 */
[----:B0-----:R-:W-:Y:S01]  /*52790*/  IMAD.WIDE R4, R10, 0x2, R2 ;  /* 0x000000020a047825 */ /* 0x001fe200078e0202 */
[----:B------:R-:W-:-:S04]  /*527a0*/  IADD3 R0, R11, 0x7d, RZ ;  /* 0x0000007d0b007810 */ /* 0x000fc80007ffe0ff */
[----:B------:R0:W-:Y:S01]  /*527b0*/  @P5 STG.E.U16 [R4.64], R24 ;  /* 0x0000001804005986 */ /* 0x0001e2000c101506 */
[----:B-1----:R-:W-:Y:S01]  /*527c0*/  IMAD.WIDE R8, R10, 0x2, R14 ;  /* 0x000000020a087825 */ /* 0x002fe200078e020e */
[----:B------:R-:W-:-:S03]  /*527d0*/  ISETP.GE.AND P1, PT, R0, c[0x0][0x17c], PT ;  /* 0x00005f0000007a0c */ /* 0x000fc60003f26270 */
[----:B0-----:R-:W-:Y:S01]  /*527e0*/  IMAD.WIDE R4, R10, 0x2, R12 ;  /* 0x000000020a047825 */ /* 0x001fe200078e020c */
[----:B------:R-:W-:-:S04]  /*527f0*/  PRMT R0, R28, 0x7632, R0 ;  /* 0x000076321c007816 */ /* 0x000fc80000000000 */
[----:B------:R0:W-:Y:S01]  /*52800*/  @P3 STG.E.U16 [R4.64], R28 ;  /* 0x0000001c04003986 */ /* 0x0001e2000c101506 */
[----:B------:R-:W-:-:S03]  /*52810*/  IADD3 R18, R11, 0x7e, RZ ;  /* 0x0000007e0b127810 */ /* 0x000fc60007ffe0ff */
[----:B------:R1:W-:Y:S01]  /*52820*/  @P6 STG.E.U16 [R8.64], R27 ;  /* 0x0000001b08006986 */ /* 0x0003e2000c101506 */
[----:B------:R-:W-:-:S03]  /*52830*/  PRMT R6, R24, 0x7632, R6 ;  /* 0x0000763218067816 */ /* 0x000fc60000000006 */
[----:B0-----:R-:W2:Y:S01]  /*52840*/  LDL.LU R28, [R1+0x2cc] ;  /* 0x0002cc00011c7983 */ /* 0x001ea20000300800 */
[----:B-1----:R-:W-:-:S03]  /*52850*/  IMAD.WIDE R8, R10, 0x2, R20 ;  /* 0x000000020a087825 */ /* 0x002fc600078e0214 */
[----:B------:R-:W3:Y:S04]  /*52860*/  LDL.LU R23, [R1+0x2bc] ;  /* 0x0002bc0001177983 */ /* 0x000ee80000300800 */
[----:B------:R0:W-:Y:S01]  /*52870*/  @P0 STG.E.U16 [R8.64], R7 ;  /* 0x0000000708000986 */ /* 0x0001e2000c101506 */
[----:B------:R-:W-:Y:S02]  /*52880*/  ISETP.GE.AND P0, PT, R18, c[0x0][0x17c], PT ;  /* 0x00005f0012007a0c */ /* 0x000fe40003f06270 */
[----:B------:R-:W-:Y:S01]  /*52890*/  IADD3 R18, R11, 0x7f, RZ ;  /* 0x0000007f0b127810 */ /* 0x000fe20007ffe0ff */
[----:B------:R-:W4:Y:S04]  /*528a0*/  LDL.LU R24, [R1+0x29c] ;  /* 0x00029c0001187983 */ /* 0x000f280000300800 */
[----:B------:R-:W4:Y:S01]  /*528b0*/  LDL.LU R11, [R1+0x1a10] ;  /* 0x001a1000010b7983 */ /* 0x000f220000300800 */
[----:B------:R-:W-:-:S03]  /*528c0*/  PRMT R5, R27, 0x7632, R5 ;  /* 0x000076321b057816 */ /* 0x000fc60000000005 */
[----:B------:R-:W4:Y:S01]  /*528d0*/  LDL.LU R27, [R1+0x2dc] ;  /* 0x0002dc00011b7983 */ /* 0x000f220000300800 */
[----:B------:R-:W-:Y:S02]  /*528e0*/  ISETP.LT.AND P5, PT, R29, c[0x0][0x178], !P2 ;  /* 0x00005e001d007a0c */ /* 0x000fe400057a1270 */
[----:B------:R-:W-:Y:S02]  /*528f0*/  IADD3 R4, R10, c[0x0][0x198], RZ ;  /* 0x000066000a047a10 */ /* 0x000fe40007ffe0ff */
[----:B------:R-:W-:Y:S02]  /*52900*/  ISETP.LT.AND P6, PT, R25, c[0x0][0x178], !P2 ;  /* 0x00005e0019007a0c */ /* 0x000fe400057c1270 */
[----:B------:R-:W-:Y:S01]  /*52910*/  ISETP.LT.AND P3, PT, R26, c[0x0][0x178], !P2 ;  /* 0x00005e001a007a0c */ /* 0x000fe20005761270 */
[C---:B------:R-:W-:Y:S01]  /*52920*/  IMAD.WIDE R16, R4.reuse, 0x2, R2 ;  /* 0x0000000204107825 */ /* 0x040fe200078e0202 */
[----:B------:R-:W-:Y:S02]  /*52930*/  ISETP.LT.AND P2, PT, R19, c[0x0][0x178], !P2 ;  /* 0x00005e0013007a0c */ /* 0x000fe40005741270 */
[----:B------:R-:W-:Y:S01]  /*52940*/  PRMT R10, R7, 0x7632, R10 ;  /* 0x00007632070a7816 */ /* 0x000fe2000000000a */
[----:B0-----:R-:W-:-:S02]  /*52950*/  IMAD.WIDE R8, R4, 0x2, R14 ;  /* 0x0000000204087825 */ /* 0x001fc400078e020e */
[----:B------:R0:W-:Y:S01]  /*52960*/  @P5 STG.E.U16 [R16.64], R6 ;  /* 0x0000000610005986 */ /* 0x0001e2000c101506 */
[----:B------:R-:W-:Y:S01]  /*52970*/  ISETP.LT.AND P5, PT, R29, c[0x0][0x178], !P4 ;  /* 0x00005e001d007a0c */ /* 0x000fe200067a1270 */
[----:B0-----:R-:W-:-:S04]  /*52980*/  IMAD.WIDE R6, R4, 0x2, R12 ;  /* 0x0000000204067825 */ /* 0x001fc800078e020c */
[C---:B------:R-:W-:Y:S01]  /*52990*/  IMAD.WIDE R16, R4.reuse, 0x2, R20 ;  /* 0x0000000204107825 */ /* 0x040fe200078e0214 */
[----:B------:R0:W-:Y:S01]  /*529a0*/  @P6 STG.E.U16 [R6.64], R0 ;  /* 0x0000000006006986 */ /* 0x0001e2000c101506 */
[----:B------:R-:W-:-:S03]  /*529b0*/  IADD3 R4, R4, c[0x0][0x198], RZ ;  /* 0x0000660004047a10 */ /* 0x000fc60007ffe0ff */
[----:B------:R1:W-:Y:S04]  /*529c0*/  @P3 STG.E.U16 [R8.64], R5 ;  /* 0x0000000508003986 */ /* 0x0003e8000c101506 */
[----:B------:R1:W-:Y:S01]  /*529d0*/  @P2 STG.E.U16 [R16.64], R10 ;  /* 0x0000000a10002986 */ /* 0x0003e2000c101506 */
[----:B------:R-:W-:Y:S02]  /*529e0*/  ISETP.LT.AND P2, PT, R25, c[0x0][0x178], !P4 ;  /* 0x00005e0019007a0c */ /* 0x000fe40006741270 */
[----:B------:R-:W-:Y:S01]  /*529f0*/  ISETP.LT.AND P3, PT, R26, c[0x0][0x178], !P4 ;  /* 0x00005e001a007a0c */ /* 0x000fe20006761270 */
[C---:B0-----:R-:W-:Y:S01]  /*52a00*/  IMAD.WIDE R6, R4.reuse, 0x2, R2 ;  /* 0x0000000204067825 */ /* 0x041fe200078e0202 */
[----:B------:R-:W-:Y:S02]  /*52a10*/  ISETP.LT.AND P4, PT, R19, c[0x0][0x178], !P4 ;  /* 0x00005e0013007a0c */ /* 0x000fe40006781270 */
[----:B------:R-:W-:Y:S01]  /*52a20*/  ISETP.LT.AND P6, PT, R29, c[0x0][0x178], !P1 ;  /* 0x00005e001d007a0c */ /* 0x000fe20004fc1270 */
[C---:B-1----:R-:W-:Y:S01]  /*52a30*/  IMAD.WIDE R8, R4.reuse, 0x2, R12 ;  /* 0x0000000204087825 */ /* 0x042fe200078e020c */
[----:B------:R-:W-:-:S05]  /*52a40*/  IADD3 R0, R4, c[0x0][0x198], RZ ;  /* 0x0000660004007a10 */ /* 0x000fca0007ffe0ff */
[----:B------:R-:W-:Y:S01]  /*52a50*/  IMAD.WIDE R16, R0, 0x2, R2 ;  /* 0x0000000200107825 */ /* 0x000fe200078e0202 */
[----:B--2---:R0:W-:Y:S01]  /*52a60*/  @P5 STG.E.U16 [R6.64], R28 ;  /* 0x0000001c06005986 */ /* 0x0041e2000c101506 */
[----:B------:R-:W-:-:S03]  /*52a70*/  PRMT R10, R28, 0x7632, R10 ;  /* 0x000076321c0a7816 */ /* 0x000fc6000000000a */
[----:B---3--:R1:W-:Y:S01]  /*52a80*/  @P2 STG.E.U16 [R8.64], R23 ;  /* 0x0000001708002986 */ /* 0x0083e2000c101506 */
[----:B------:R-:W-:Y:S01]  /*52a90*/  ISETP.LT.AND P2, PT, R25, c[0x0][0x178], !P1 ;  /* 0x00005e0019007a0c */ /* 0x000fe20004f41270 */
[----:B0-----:R-:W-:Y:S01]  /*52aa0*/  IMAD.WIDE R6, R4, 0x2, R14 ;  /* 0x0000000204067825 */ /* 0x001fe200078e020e */
[----:B------:R-:W-:Y:S01]  /*52ab0*/  ISETP.GE.AND P5, PT, R18, c[0x0][0x17c], PT ;  /* 0x00005f0012007a0c */ /* 0x000fe20003fa6270 */
[----:B------:R-:W2:Y:S02]  /*52ac0*/  LDL.LU R28, [R1+0x2ac] ;  /* 0x0002ac00011c7983 */ /* 0x000ea40000300800 */
[----:B------:R-:W-:Y:S02]  /*52ad0*/  IMAD.WIDE R4, R4, 0x2, R20 ;  /* 0x0000000204047825 */ /* 0x000fe400078e0214 */
[----:B----4-:R-:W-:Y:S04]  /*52ae0*/  @P3 STG.E.U16 [R6.64], R24 ;  /* 0x0000001806003986 */ /* 0x010fe8000c101506 */
[----:B------:R0:W-:Y:S01]  /*52af0*/  @P4 STG.E.U16 [R4.64], R11 ;  /* 0x0000000b04004986 */ /* 0x0001e2000c101506 */
[----:B------:R-:W-:-:S03]  /*52b00*/  ISETP.LT.AND P3, PT, R29, c[0x0][0x178], !P0 ;  /* 0x00005e001d007a0c */ /* 0x000fc60004761270 */
[----:B------:R3:W-:Y:S01]  /*52b10*/  @P6 STG.E.U16 [R16.64], R10 ;  /* 0x0000000a10006986 */ /* 0x0007e2000c101506 */
[----:B------:R-:W-:Y:S02]  /*52b20*/  ISETP.LT.AND P6, PT, R26, c[0x0][0x178], !P1 ;  /* 0x00005e001a007a0c */ /* 0x000fe40004fc1270 */
[----:B------:R-:W-:Y:S02]  /*52b30*/  ISETP.LT.AND P1, PT, R19, c[0x0][0x178], !P1 ;  /* 0x00005e0013007a0c */ /* 0x000fe40004f21270 */
[----:B-1----:R-:W-:Y:S01]  /*52b40*/  PRMT R9, R23, 0x7632, R9 ;  /* 0x0000763217097816 */ /* 0x002fe20000000009 */
[C---:B0-----:R-:W-:Y:S01]  /*52b50*/  IMAD.WIDE R4, R0.reuse, 0x2, R12 ;  /* 0x0000000200047825 */ /* 0x041fe200078e020c */
[C---:B------:R-:W-:Y:S02]  /*52b60*/  IADD3 R23, R0.reuse, c[0x0][0x198], RZ ;  /* 0x0000660000177a10 */ /* 0x040fe40007ffe0ff */
[----:B------:R-:W-:Y:S01]  /*52b70*/  PRMT R18, R11, 0x7632, R18 ;  /* 0x000076320b127816 */ /* 0x000fe20000000012 */
[----:B------:R-:W-:Y:S01]  /*52b80*/  IMAD.WIDE R6, R0, 0x2, R14 ;  /* 0x0000000200067825 */ /* 0x000fe200078e020e */
[----:B---3--:R-:W-:Y:S01]  /*52b90*/  PRMT R17, R24, 0x7632, R17 ;  /* 0x0000763218117816 */ /* 0x008fe20000000011 */
[----:B------:R0:W-:Y:S02]  /*52ba0*/  @P2 STG.E.U16 [R4.64], R9 ;  /* 0x0000000904002986 */ /* 0x0001e4000c101506 */
[----:B------:R-:W-:-:S02]  /*52bb0*/  IMAD.WIDE R10, R23, 0x2, R2 ;  /* 0x00000002170a7825 */ /* 0x000fc400078e0202 */
[----:B------:R1:W-:Y:S01]  /*52bc0*/  @P6 STG.E.U16 [R6.64], R17 ;  /* 0x0000001106006986 */ /* 0x0003e2000c101506 */
[----:B------:R-:W-:Y:S01]  /*52bd0*/  ISETP.LT.AND P4, PT, R29, c[0x0][0x178], !P5 ;  /* 0x00005e001d007a0c */ /* 0x000fe20006f81270 */
[----:B0-----:R-:W-:Y:S02]  /*52be0*/  IMAD.WIDE R8, R0, 0x2, R20 ;  /* 0x0000000200087825 */ /* 0x001fe400078e0214 */
[----:B------:R-:W3:Y:S01]  /*52bf0*/  LDL.LU R29, [R1+0x28c] ;  /* 0x00028c00011d7983 */ /* 0x000ee20000300800 */
[----:B------:R-:W-:-:S03]  /*52c00*/  ISETP.LT.AND P2, PT, R25, c[0x0][0x178], !P0 ;  /* 0x00005e0019007a0c */ /* 0x000fc60004741270 */
[----:B------:R2:W-:Y:S01]  /*52c10*/  @P1 STG.E.U16 [R8.64], R18 ;  /* 0x0000001208001986 */ /* 0x0005e2000c101506 */
[----:B------:R-:W-:Y:S02]  /*52c20*/  ISETP.LT.AND P6, PT, R25, c[0x0][0x178], !P5 ;  /* 0x00005e0019007a0c */ /* 0x000fe40006fc1270 */
[C---:B------:R-:W-:Y:S01]  /*52c30*/  ISETP.LT.AND P1, PT, R26.reuse, c[0x0][0x178], !P5 ;  /* 0x00005e001a007a0c */ /* 0x040fe20006f21270 */
[----:B------:R0:W-:Y:S01]  /*52c40*/  @P3 STG.E.U16 [R10.64], R27 ;  /* 0x0000001b0a003986 */ /* 0x0001e2000c101506 */
[----:B------:R-:W-:Y:S02]  /*52c50*/  ISETP.LT.AND P3, PT, R26, c[0x0][0x178], !P0 ;  /* 0x00005e001a007a0c */ /* 0x000fe40004761270 */
[C---:B------:R-:W-:Y:S02]  /*52c60*/  ISETP.LT.AND P0, PT, R19.reuse, c[0x0][0x178], !P0 ;  /* 0x00005e0013007a0c */ /* 0x040fe40004701270 */
[----:B------:R-:W-:Y:S02]  /*52c70*/  ISETP.LT.AND P5, PT, R19, c[0x0][0x178], !P5 ;  /* 0x00005e0013007a0c */ /* 0x000fe40006fa1270 */
[----:B------:R-:W4:Y:S01]  /*52c80*/  LDL.LU R19, [R1+0x1a0c] ;  /* 0x001a0c0001137983 */ /* 0x000f220000300800 */
[C---:B------:R-:W-:Y:S01]  /*52c90*/  IADD3 R25, R23.reuse, c[0x0][0x198], RZ ;  /* 0x0000660017197a10 */ /* 0x040fe20007ffe0ff */
[----:B-1----:R-:W-:Y:S01]  /*52ca0*/  IMAD.WIDE R16, R23, 0x2, R12 ;  /* 0x0000000217107825 */ /* 0x002fe200078e020c */
[----:B------:R-:W-:-:S03]  /*52cb0*/  PRMT R0, R27, 0x7632, R0 ;  /* 0x000076321b007816 */ /* 0x000fc60000000000 */
[----:B------:R-:W-:-:S04]  /*52cc0*/  IMAD.WIDE R4, R23, 0x2, R14 ;  /* 0x0000000217047825 */ /* 0x000fc800078e020e */
[----:B------:R-:W-:-:S04]  /*52cd0*/  IMAD.WIDE R6, R23, 0x2, R20 ;  /* 0x0000000217067825 */ /* 0x000fc800078e0214 */
[----:B------:R-:W-:-:S04]  /*52ce0*/  IMAD.WIDE R2, R25, 0x2, R2 ;  /* 0x0000000219027825 */ /* 0x000fc800078e0202 */
[----:B------:R-:W-:-:S04]  /*52cf0*/  IMAD.WIDE R12, R25, 0x2, R12 ;  /* 0x00000002190c7825 */ /* 0x000fc800078e020c */
[----:B------:R-:W-:-:S04]  /*52d00*/  IMAD.WIDE R14, R25, 0x2, R14 ;  /* 0x00000002190e7825 */ /* 0x000fc800078e020e */
[----:B------:R-:W-:Y:S01]  /*52d10*/  IMAD.WIDE R20, R25, 0x2, R20 ;  /* 0x0000000219147825 */ /* 0x000fe200078e0214 */
[----:B--2---:R-:W-:Y:S01]  /*52d20*/  PRMT R8, R28, 0x7632, R8 ;  /* 0x000076321c087816 */ /* 0x004fe20000000008 */
[----:B------:R0:W-:Y:S01]  /*52d30*/  @P2 STG.E.U16 [R16.64], R28 ;  /* 0x0000001c10002986 */ /* 0x0001e2000c101506 */
[----:B---3--:R-:W-:-:S03]  /*52d40*/  PRMT R9, R29, 0x7632, R9 ;  /* 0x000076321d097816 */ /* 0x008fc60000000009 */
[----:B------:R0:W-:Y:S04]  /*52d50*/  @P3 STG.E.U16 [R4.64], R29 ;  /* 0x0000001d04003986 */ /* 0x0001e8000c101506 */
[----:B----4-:R0:W-:Y:S04]  /*52d60*/  @P0 STG.E.U16 [R6.64], R19 ;  /* 0x0000001306000986 */ /* 0x0101e8000c101506 */
[----:B------:R0:W-:Y:S04]  /*52d70*/  @P4 STG.E.U16 [R2.64], R0 ;  /* 0x0000000002004986 */ /* 0x0001e8000c101506 */
[----:B------:R0:W-:Y:S04]  /*52d80*/  @P6 STG.E.U16 [R12.64], R8 ;  /* 0x000000080c006986 */ /* 0x0001e8000c101506 */
[----:B------:R0:W-:Y:S01]  /*52d90*/  @P1 STG.E.U16 [R14.64], R9 ;  /* 0x000000090e001986 */ /* 0x0001e2000c101506 */
[----:B------:R-:W-:Y:S05]  /*52da0*/  @!P5 EXIT ;  /* 0x000000000000d94d */ /* 0x000fea0003800000 */
[----:B0-----:R-:W-:-:S05]  /*52db0*/  PRMT R10, R19, 0x7632, R10 ;  /* 0x00007632130a7816 */ /* 0x001fca000000000a */
[----:B------:R-:W-:Y:S01]  /*52dc0*/  STG.E.U16 [R20.64], R10 ;  /* 0x0000000a14007986 */ /* 0x000fe2000c101506 */
[----:B------:R-:W-:Y:S05]  /*52dd0*/  EXIT ;  /* 0x000000000000794d */ /* 0x000fea0003800000 */
.L_x_3:
[----:B------:R-:W-:-:S00]  /*52de0*/  BRA `(.L_x_3) ;  /* 0xfffffff000007947 */ /* 0x000fc0000383ffff */
[----:B------:R-:W-:-:S00]  /*52df0*/  NOP ;  /* 0x0000000000007918 */ /* 0x000fc00000000000 */
        /* <DEDUP_REMOVED lines=8> */
.L_x_4:


//--------------------- .nv.shared.matmul_kernel  --------------------------
	.section	.nv.shared.matmul_kernel,"aw",@nobits
	.sectionflags	@""
	.align	16
